	.target	sm_80

	.elftype	@"ET_EXEC"


//--------------------- .note.nv.tkinfo           --------------------------
	.section	.note.nv.tkinfo,"",@"SHT_NOTE"
	.sectionflags	@"SHF_NOTE_NV_TKINFO"
	.tkinfo
        /*0018*/ 	.word	0x00000002
        /*0030*/ 	.string	""
        /*0030*/ 	.string	"ptxas"
        /*0030*/ 	.string	"Cuda compilation tools, release 13.0, V13.0.88"
        /*0030*/ 	.string	"Build cuda_13.0.r13.0/compiler.36424714_0"
        /*0030*/ 	.string	"-v  -suppress-debug-info  -lineinfo  -arch sm_80 "



//--------------------- .note.nv.cuinfo           --------------------------
	.section	.note.nv.cuinfo,"",@"SHT_NOTE"
	.sectionflags	@"SHF_NOTE_NV_CUINFO"
        /*0018*/ 	.short	0x0002
        /*001a*/ 	.short	0x0050
        /*001c*/ 	.short	0x0082
	.zero		2


//--------------------- .nv.info                  --------------------------
	.section	.nv.info,"",@"SHT_CUDA_INFO"
	.align	4


	//----- nvinfo : EIATTR_REGCOUNT
	.align		4
        /*0000*/ 	.byte	0x04, 0x2f
        /*0002*/ 	.short	(.L_1 - .L_0)
	.align		4
.L_0:
        /*0004*/ 	.word	index@(matmul_kernel)
        /*0008*/ 	.word	0x00000020


	//----- nvinfo : EIATTR_FRAME_SIZE
	.align		4
.L_1:
        /*000c*/ 	.byte	0x04, 0x11
        /*000e*/ 	.short	(.L_3 - .L_2)
	.align		4
.L_2:
        /*0010*/ 	.word	index@(matmul_kernel)
        /*0014*/ 	.word	0x00004940


	//----- nvinfo : EIATTR_MIN_STACK_SIZE
	.align		4
.L_3:
        /*0018*/ 	.byte	0x04, 0x12
        /*001a*/ 	.short	(.L_5 - .L_4)
	.align		4
.L_4:
        /*001c*/ 	.word	index@(matmul_kernel)
        /*0020*/ 	.word	0x00004940
.L_5:


//--------------------- .nv.info.matmul_kernel    --------------------------
	.section	.nv.info.matmul_kernel,"",@"SHT_CUDA_INFO"
	.sectionflags	@""
	.align	4


	//----- nvinfo : EIATTR_CUDA_API_VERSION
	.align		4
        /*0000*/ 	.byte	0x04, 0x37
        /*0002*/ 	.short	(.L_7 - .L_6)
.L_6:
        /*0004*/ 	.word	0x00000082


	//----- nvinfo : EIATTR_SW2861232_WAR
	.align		4
.L_7:
        /*0008*/ 	.byte	0x01, 0x35
	.zero		2


	//----- nvinfo : EIATTR_PARAM_CBANK
	.align		4
        /*000c*/ 	.byte	0x04, 0x0a
        /*000e*/ 	.short	(.L_9 - .L_8)
	.align		4
.L_8:
        /*0010*/ 	.word	index@(.nv.constant0.matmul_kernel)
        /*0014*/ 	.short	0x0160
        /*0016*/ 	.short	0x0050


	//----- nvinfo : EIATTR_CBANK_PARAM_SIZE
	.align		4
.L_9:
        /*0018*/ 	.byte	0x03, 0x19
        /*001a*/ 	.short	0x0050


	//----- nvinfo : EIATTR_KPARAM_INFO
	.align		4
        /*001c*/ 	.byte	0x04, 0x17
        /*001e*/ 	.short	(.L_11 - .L_10)
.L_10:
        /*0020*/ 	.word	0x00000000
        /*0024*/ 	.short	0x000d
        /*0026*/ 	.short	0x0048
        /*0028*/ 	.byte	0x00, 0xf4, 0x21, 0x00


	//----- nvinfo : EIATTR_KPARAM_INFO
	.align		4
.L_11:
        /*002c*/ 	.byte	0x04, 0x17
        /*002e*/ 	.short	(.L_13 - .L_12)
.L_12:
        /*0030*/ 	.word	0x00000000
        /*0034*/ 	.short	0x000c
        /*0036*/ 	.short	0x0040
        /*0038*/ 	.byte	0x00, 0xf4, 0x21, 0x00


	//----- nvinfo : EIATTR_KPARAM_INFO
	.align		4
.L_13:
        /*003c*/ 	.byte	0x04, 0x17
        /*003e*/ 	.short	(.L_15 - .L_14)
.L_14:
        /*0040*/ 	.word	0x00000000
        /*0044*/ 	.short	0x000b
        /*0046*/ 	.short	0x0038
        /*0048*/ 	.byte	0x00, 0xf0, 0x11, 0x00


	//----- nvinfo : EIATTR_KPARAM_INFO
	.align		4
.L_15:
        /*004c*/ 	.byte	0x04, 0x17
        /*004e*/ 	.short	(.L_17 - .L_16)
.L_16:
        /*0050*/ 	.word	0x00000000
        /*0054*/ 	.short	0x000a
        /*0056*/ 	.short	0x0034
        /*0058*/ 	.byte	0x00, 0xf0, 0x11, 0x00


	//----- nvinfo : EIATTR_KPARAM_INFO
	.align		4
.L_17:
        /*005c*/ 	.byte	0x04, 0x17
        /*005e*/ 	.short	(.L_19 - .L_18)
.L_18:
        /*0060*/ 	.word	0x00000000
        /*0064*/ 	.short	0x0009
        /*0066*/ 	.short	0x0030
        /*0068*/ 	.byte	0x00, 0xf0, 0x11, 0x00


	//----- nvinfo : EIATTR_KPARAM_INFO
	.align		4
.L_19:
        /*006c*/ 	.byte	0x04, 0x17
        /*006e*/ 	.short	(.L_21 - .L_20)
.L_20:
        /*0070*/ 	.word	0x00000000
        /*0074*/ 	.short	0x0008
        /*0076*/ 	.short	0x002c
        /*0078*/ 	.byte	0x00, 0xf0, 0x11, 0x00


	//----- nvinfo : EIATTR_KPARAM_INFO
	.align		4
.L_21:
        /*007c*/ 	.byte	0x04, 0x17
        /*007e*/ 	.short	(.L_23 - .L_22)
.L_22:
        /*0080*/ 	.word	0x00000000
        /*0084*/ 	.short	0x0007
        /*0086*/ 	.short	0x0028
        /*0088*/ 	.byte	0x00, 0xf0, 0x11, 0x00


	//----- nvinfo : EIATTR_KPARAM_INFO
	.align		4
.L_23:
        /*008c*/ 	.byte	0x04, 0x17
        /*008e*/ 	.short	(.L_25 - .L_24)
.L_24:
        /*0090*/ 	.word	0x00000000
        /*0094*/ 	.short	0x0006
        /*0096*/ 	.short	0x0024
        /*0098*/ 	.byte	0x00, 0xf0, 0x11, 0x00


	//----- nvinfo : EIATTR_KPARAM_INFO
	.align		4
.L_25:
        /*009c*/ 	.byte	0x04, 0x17
        /*009e*/ 	.short	(.L_27 - .L_26)
.L_26:
        /*00a0*/ 	.word	0x00000000
        /*00a4*/ 	.short	0x0005
        /*00a6*/ 	.short	0x0020
        /*00a8*/ 	.byte	0x00, 0xf0, 0x11, 0x00


	//----- nvinfo : EIATTR_KPARAM_INFO
	.align		4
.L_27:
        /*00ac*/ 	.byte	0x04, 0x17
        /*00ae*/ 	.short	(.L_29 - .L_28)
.L_28:
        /*00b0*/ 	.word	0x00000000
        /*00b4*/ 	.short	0x0004
        /*00b6*/ 	.short	0x001c
        /*00b8*/ 	.byte	0x00, 0xf0, 0x11, 0x00


	//----- nvinfo : EIATTR_KPARAM_INFO
	.align		4
.L_29:
        /*00bc*/ 	.byte	0x04, 0x17
        /*00be*/ 	.short	(.L_31 - .L_30)
.L_30:
        /*00c0*/ 	.word	0x00000000
        /*00c4*/ 	.short	0x0003
        /*00c6*/ 	.short	0x0018
        /*00c8*/ 	.byte	0x00, 0xf0, 0x11, 0x00


	//----- nvinfo : EIATTR_KPARAM_INFO
	.align		4
.L_31:
        /*00cc*/ 	.byte	0x04, 0x17
        /*00ce*/ 	.short	(.L_33 - .L_32)
.L_32:
        /*00d0*/ 	.word	0x00000000
        /*00d4*/ 	.short	0x0002
        /*00d6*/ 	.short	0x0010
        /*00d8*/ 	.byte	0x00, 0xf4, 0x21, 0x00


	//----- nvinfo : EIATTR_KPARAM_INFO
	.align		4
.L_33:
        /*00dc*/ 	.byte	0x04, 0x17
        /*00de*/ 	.short	(.L_35 - .L_34)
.L_34:
        /*00e0*/ 	.word	0x00000000
        /*00e4*/ 	.short	0x0001
        /*00e6*/ 	.short	0x0008
        /*00e8*/ 	.byte	0x00, 0xf4, 0x21, 0x00


	//----- nvinfo : EIATTR_KPARAM_INFO
	.align		4
.L_35:
        /*00ec*/ 	.byte	0x04, 0x17
        /*00ee*/ 	.short	(.L_37 - .L_36)
.L_36:
        /*00f0*/ 	.word	0x00000000
        /*00f4*/ 	.short	0x0000
        /*00f6*/ 	.short	0x0000
        /*00f8*/ 	.byte	0x00, 0xf4, 0x21, 0x00


	//----- nvinfo : EIATTR_MAXREG_COUNT
	.align		4
.L_37:
        /*00fc*/ 	.byte	0x03, 0x1b
        /*00fe*/ 	.short	0x00ff


	//----- nvinfo : EIATTR_NUM_BARRIERS
	.align		4
        /*0100*/ 	.byte	0x02, 0x4c
        /*0102*/ 	.byte	0x01
	.zero		1


	//----- nvinfo : EIATTR_ANNOTATIONS
	.align		4
        /*0104*/ 	.byte	0x04, 0x55
        /*0106*/ 	.short	(.L_39 - .L_38)


	//   ....[0]....
.L_38:
        /*0108*/ 	.word	0x00000001
        /*010c*/ 	.byte	0x70, 0x00, 0x00, 0x00, 0x01, 0x00, 0x00, 0x00, 0xb0, 0x00, 0x00, 0x00, 0x01, 0x00, 0x00, 0x00
        /* <DEDUP_REMOVED lines=52> */
        /*045c*/ 	.byte	0x80, 0x08, 0x00, 0x00, 0x01, 0x00, 0x00, 0x00, 0x90, 0x08, 0x00, 0x00


	//----- nvinfo : EIATTR_MERCURY_ISA_VERSION
	.align		4
.L_39:
        /*0468*/ 	.byte	0x03, 0x5f
        /*046a*/ 	.short	0x0000


	//----- nvinfo : EIATTR_EXIT_INSTR_OFFSETS
	.align		4
        /*046c*/ 	.byte	0x04, 0x1c
        /*046e*/ 	.short	(.L_41 - .L_40)


	//   ....[0]....
.L_40:
        /*0470*/ 	.word	0x0007a170


	//   ....[1]....
        /*0474*/ 	.word	0x0007a1a0


	//----- nvinfo : EIATTR_REQNTID
	.align		4
.L_41:
        /*0478*/ 	.byte	0x04, 0x10
        /*047a*/ 	.short	(.L_43 - .L_42)
.L_42:
        /*047c*/ 	.word	0x00000040
        /*0480*/ 	.word	0x00000001
        /*0484*/ 	.word	0x00000001
.L_43:


//--------------------- .nv.callgraph             --------------------------
	.section	.nv.callgraph,"",@"SHT_CUDA_CALLGRAPH"
	.align	4
	.sectionentsize	8
	.align		4
        /*0000*/ 	.word	0x00000000
	.align		4
        /*0004*/ 	.word	0xffffffff
	.align		4
        /*0008*/ 	.word	0x00000000
	.align		4
        /*000c*/ 	.word	0xfffffffe
	.align		4
        /*0010*/ 	.word	0x00000000
	.align		4
        /*0014*/ 	.word	0xfffffffd
	.align		4
        /*0018*/ 	.word	0x00000000
	.align		4
        /*001c*/ 	.word	0xfffffffc


//--------------------- .nv.rel.action            --------------------------
	.section	.nv.rel.action,"",@"SHT_CUDA_RELOCINFO"
	.align	8
	.sectionentsize	8
        /*0000*/ 	.byte	0x73, 0x00, 0x00, 0x00, 0x00, 0x00, 0x00, 0x00, 0x00, 0x00, 0x00, 0x11, 0x25, 0x00, 0x05, 0x36


//--------------------- .nv.constant0.matmul_kernel --------------------------
	.section	.nv.constant0.matmul_kernel,"a",@progbits
	.sectionflags	@""
	.align	4
.nv.constant0.matmul_kernel:
	.zero		432


//--------------------- .text.matmul_kernel       --------------------------
	.section	.text.matmul_kernel,"ax",@progbits
	.sectioninfo	@"SHI_REGISTERS=32"
	.align	128
        .global         matmul_kernel
        .type           matmul_kernel,@function
        .size           matmul_kernel,(.L_x_4 - matmul_kernel)
        .other          matmul_kernel,@"STO_CUDA_ENTRY STV_DEFAULT"
matmul_kernel:
.text.matmul_kernel:
[----:B------:R-:W-:-:S05]  /*0000*/  IMAD.MOV.U32 R1, RZ, RZ, c[0x0][0x28] ;  /* 0x00000a00ff017624 */ /* 0x000fca00078e00ff */
[----:B------:R-:W-:Y:S01]  /*0010*/  IADD3 R1, R1, -0x4940, RZ ;  /* 0xffffb6c001017810 */ /* 0x000fe20007ffe0ff */
[----:B------:R-:W-:Y:S01]  /*0020*/  IMAD.MOV.U32 R0, RZ, RZ, c[0x0][0x17c] ;  /* 0x00005f00ff007624 */ /* 0x000fe200078e00ff */
[----:B------:R-:W0:Y:S01]  /*0030*/  S2R R29, SR_TID.X ;  /* 0x00000000001d7919 */ /* 0x000e220000002100 */
[----:B------:R-:W-:Y:S01]  /*0040*/  ULDC.64 UR6, c[0x0][0x118] ;  /* 0x0000460000067ab9 */ /* 0x000fe20000000a00 */
[----:B------:R-:W-:Y:S01]  /*0050*/  CS2R R20, SRZ ;  /* 0x0000000000147805 */ /* 0x000fe2000001ff00 */
[----:B------:R-:W-:Y:S01]  /*0060*/  CS2R R22, SRZ ;  /* 0x0000000000167805 */ /* 0x000fe2000001ff00 */
[----:B------:R1:W-:Y:S01]  /*0070*/  STL [R1], RZ ;  /* 0x000000ff01007387 */ /* 0x0003e20000100800 */
[----:B------:R-:W-:Y:S01]  /*0080*/  IADD3 R0, R0, 0x1ff, RZ ;  /* 0x000001ff00007810 */ /* 0x000fe20007ffe0ff */
[----:B------:R-:W-:Y:S01]  /*0090*/  CS2R R16, SRZ ;  /* 0x0000000000107805 */ /* 0x000fe2000001ff00 */
[----:B------:R-:W-:Y:S01]  /*00a0*/  CS2R R18, SRZ ;  /* 0x0000000000127805 */ /* 0x000fe2000001ff00 */
[----:B------:R1:W-:Y:S01]  /*00b0*/  STL [R1+0x4], RZ ;  /* 0x000004ff01007387 */ /* 0x0003e20000100800 */
[----:B------:R-:W-:Y:S01]  /*00c0*/  SHF.R.S32.HI R3, RZ, 0x1f, R0 ;  /* 0x0000001fff037819 */ /* 0x000fe20000011400 */
[----:B------:R-:W-:Y:S01]  /*00d0*/  CS2R R12, SRZ ;  /* 0x00000000000c7805 */ /* 0x000fe2000001ff00 */
[----:B------:R-:W-:Y:S01]  /*00e0*/  CS2R R14, SRZ ;  /* 0x00000000000e7805 */ /* 0x000fe2000001ff00 */
[----:B------:R1:W-:Y:S01]  /*00f0*/  STL [R1+0x8], RZ ;  /* 0x000008ff01007387 */ /* 0x0003e20000100800 */
[----:B------:R-:W-:Y:S01]  /*0100*/  LEA.HI R3, R3, R0, RZ, 0x9 ;  /* 0x0000000003037211 */ /* 0x000fe200078f48ff */
[----:B------:R-:W-:Y:S01]  /*0110*/  CS2R R24, SRZ ;  /* 0x0000000000187805 */ /* 0x000fe2000001ff00 */
[----:B------:R-:W-:Y:S01]  /*0120*/  CS2R R26, SRZ ;  /* 0x00000000001a7805 */ /* 0x000fe2000001ff00 */
[----:B------:R1:W-:Y:S01]  /*0130*/  STL [R1+0xc], RZ ;  /* 0x00000cff01007387 */ /* 0x0003e20000100800 */
[----:B------:R-:W-:-:S03]  /*0140*/  SHF.R.S32.HI R0, RZ, 0x9, R3 ;  /* 0x00000009ff007819 */ /* 0x000fc60000011403 */
[----:B------:R1:W-:Y:S02]  /*0150*/  STL [R1+0x30], RZ ;  /* 0x000030ff01007387 */ /* 0x0003e40000100800 */
[----:B------:R-:W-:Y:S02]  /*0160*/  IMAD.SHL.U32 R0, R0, 0x8, RZ ;  /* 0x0000000800007824 */ /* 0x000fe400078e00ff */
[----:B------:R1:W-:Y:S03]  /*0170*/  STL [R1+0x34], RZ ;  /* 0x000034ff01007387 */ /* 0x0003e60000100800 */
[-C--:B------:R-:W-:Y:S01]  /*0180*/  IABS R7, R0.reuse ;  /* 0x0000000000077213 */ /* 0x080fe20000000000 */
[----:B------:R1:W-:Y:S01]  /*0190*/  STL [R1+0x38], RZ ;  /* 0x000038ff01007387 */ /* 0x0003e20000100800 */
[----:B------:R-:W-:Y:S02]  /*01a0*/  IABS R10, R0 ;  /* 0x00000000000a7213 */ /* 0x000fe40000000000 */
[----:B------:R-:W2:Y:S01]  /*01b0*/  I2F.RP R2, R7 ;  /* 0x0000000700027306 */ /* 0x000ea20000209400 */
[----:B------:R1:W-:Y:S04]  /*01c0*/  STL [R1+0x3c], RZ ;  /* 0x00003cff01007387 */ /* 0x0003e80000100800 */
[----:B------:R1:W-:Y:S04]  /*01d0*/  STL [R1+0x20], RZ ;  /* 0x000020ff01007387 */ /* 0x0003e80000100800 */
[----:B------:R1:W-:Y:S04]  /*01e0*/  STL [R1+0x24], RZ ;  /* 0x000024ff01007387 */ /* 0x0003e80000100800 */
[----:B------:R1:W-:Y:S01]  /*01f0*/  STL [R1+0x28], RZ ;  /* 0x000028ff01007387 */ /* 0x0003e20000100800 */
[----:B--2---:R-:W2:Y:S03]  /*0200*/  MUFU.RCP R2, R2 ;  /* 0x0000000200027308 */ /* 0x004ea60000001000 */
[----:B------:R1:W-:Y:S04]  /*0210*/  STL [R1+0x2c], RZ ;  /* 0x00002cff01007387 */ /* 0x0003e80000100800 */
[----:B------:R1:W-:Y:S04]  /*0220*/  STL [R1+0x10], RZ ;  /* 0x000010ff01007387 */ /* 0x0003e80000100800 */
[----:B------:R1:W-:Y:S04]  /*0230*/  STL [R1+0x14], RZ ;  /* 0x000014ff01007387 */ /* 0x0003e80000100800 */
[----:B------:R1:W-:Y:S01]  /*0240*/  STL [R1+0x18], RZ ;  /* 0x000018ff01007387 */ /* 0x0003e20000100800 */
[----:B--2---:R-:W-:-:S03]  /*0250*/  IADD3 R4, R2, 0xffffffe, RZ ;  /* 0x0ffffffe02047810 */ /* 0x004fc60007ffe0ff */
[----:B------:R1:W-:Y:S01]  /*0260*/  STL [R1+0x1c], RZ ;  /* 0x00001cff01007387 */ /* 0x0003e20000100800 */
[----:B------:R-:W-:Y:S01]  /*0270*/  IMAD.MOV R2, RZ, RZ, -R10 ;  /* 0x000000ffff027224 */ /* 0x000fe200078e0a0a */
[----:B------:R2:W3:Y:S02]  /*0280*/  F2I.FTZ.U32.TRUNC.NTZ R5, R4 ;  /* 0x0000000400057305 */ /* 0x0004e4000021f000 */
[----:B------:R1:W-:Y:S01]  /*0290*/  STL [R1+0x40], RZ ;  /* 0x000040ff01007387 */ /* 0x0003e20000100800 */
[----:B------:R-:W-:-:S03]  /*02a0*/  CS2R R10, SRZ ;  /* 0x00000000000a7805 */ /* 0x000fc6000001ff00 */
[----:B------:R1:W-:Y:S04]  /*02b0*/  STL [R1+0x44], RZ ;  /* 0x000044ff01007387 */ /* 0x0003e80000100800 */
[----:B------:R1:W-:Y:S01]  /*02c0*/  STL [R1+0x48], RZ ;  /* 0x000048ff01007387 */ /* 0x0003e20000100800 */
[----:B--2---:R-:W-:-:S03]  /*02d0*/  IMAD.MOV.U32 R4, RZ, RZ, RZ ;  /* 0x000000ffff047224 */ /* 0x004fc600078e00ff */
[----:B------:R1:W-:Y:S01]  /*02e0*/  STL [R1+0x4c], RZ ;  /* 0x00004cff01007387 */ /* 0x0003e20000100800 */
[----:B---3--:R-:W-:-:S03]  /*02f0*/  IMAD.MOV R6, RZ, RZ, -R5 ;  /* 0x000000ffff067224 */ /* 0x008fc600078e0a05 */
[----:B------:R1:W-:Y:S01]  /*0300*/  STL [R1+0x50], RZ ;  /* 0x000050ff01007387 */ /* 0x0003e20000100800 */
[----:B------:R-:W-:-:S03]  /*0310*/  IMAD R9, R6, R7, RZ ;  /* 0x0000000706097224 */ /* 0x000fc600078e02ff */
[----:B------:R1:W-:Y:S01]  /*0320*/  STL [R1+0x54], RZ ;  /* 0x000054ff01007387 */ /* 0x0003e20000100800 */
[----:B------:R-:W-:-:S03]  /*0330*/  IMAD.HI.U32 R5, R5, R9, R4 ;  /* 0x0000000905057227 */ /* 0x000fc600078e0004 */
[----:B------:R1:W-:Y:S04]  /*0340*/  STL [R1+0x58], RZ ;  /* 0x000058ff01007387 */ /* 0x0003e80000100800 */
        /* <DEDUP_REMOVED lines=237> */
[----:B------:R-:W2:Y:S04]  /*1220*/  S2R R3, SR_CTAID.X ;  /* 0x0000000000037919 */ /* 0x000ea80000002500 */
[----:B------:R1:W-:Y:S04]  /*1230*/  STL [R1+0x6b0], RZ ;  /* 0x0006b0ff01007387 */ /* 0x0003e80000100800 */
[----:B------:R1:W-:Y:S04]  /*1240*/  STL [R1+0x6b4], RZ ;  /* 0x0006b4ff01007387 */ /* 0x0003e80000100800 */
[----:B------:R1:W-:Y:S04]  /*1250*/  STL [R1+0x6b8], RZ ;  /* 0x0006b8ff01007387 */ /* 0x0003e80000100800 */
[----:B------:R1:W-:Y:S04]  /*1260*/  STL [R1+0x6bc], RZ ;  /* 0x0006bcff01007387 */ /* 0x0003e80000100800 */
[----:B------:R1:W-:Y:S04]  /*1270*/  STL [R1+0x6c0], RZ ;  /* 0x0006c0ff01007387 */ /* 0x0003e80000100800 */
[----:B------:R1:W-:Y:S01]  /*1280*/  STL [R1+0x6c4], RZ ;  /* 0x0006c4ff01007387 */ /* 0x0003e20000100800 */
[----:B--2---:R-:W-:-:S03]  /*1290*/  IABS R8, R3 ;  /* 0x0000000300087213 */ /* 0x004fc60000000000 */
[----:B------:R1:W-:Y:S02]  /*12a0*/  STL [R1+0x6c8], RZ ;  /* 0x0006c8ff01007387 */ /* 0x0003e40000100800 */
[----:B------:R-:W-:Y:S02]  /*12b0*/  IMAD.MOV.U32 R6, RZ, RZ, R8 ;  /* 0x000000ffff067224 */ /* 0x000fe400078e0008 */
[----:B------:R1:W-:Y:S02]  /*12c0*/  STL [R1+0x6cc], RZ ;  /* 0x0006ccff01007387 */ /* 0x0003e40000100800 */
[----:B------:R-:W-:Y:S02]  /*12d0*/  IMAD.HI.U32 R5, R5, R6, RZ ;  /* 0x0000000605057227 */ /* 0x000fe400078e00ff */
[----:B------:R1:W-:Y:S02]  /*12e0*/  STL [R1+0x6d0], RZ ;  /* 0x0006d0ff01007387 */ /* 0x0003e40000100800 */
[----:B------:R-:W-:-:S02]  /*12f0*/  IMAD R2, R5, R2, R6 ;  /* 0x0000000205027224 */ /* 0x000fc400078e0206 */
[----:B------:R1:W-:Y:S03]  /*1300*/  STL [R1+0x6d4], RZ ;  /* 0x0006d4ff01007387 */ /* 0x0003e60000100800 */
[----:B------:R-:W-:Y:S01]  /*1310*/  ISETP.GT.U32.AND P1, PT, R7, R2, PT ;  /* 0x000000020700720c */ /* 0x000fe20003f24070 */
[----:B------:R1:W-:Y:S04]  /*1320*/  STL [R1+0x6d8], RZ ;  /* 0x0006d8ff01007387 */ /* 0x0003e80000100800 */
[----:B------:R1:W-:Y:S04]  /*1330*/  STL [R1+0x6dc], RZ ;  /* 0x0006dcff01007387 */ /* 0x0003e80000100800 */
[----:B------:R1:W-:Y:S04]  /*1340*/  STL [R1+0x6e0], RZ ;  /* 0x0006e0ff01007387 */ /* 0x0003e80000100800 */
[----:B------:R1:W-:Y:S01]  /*1350*/  STL [R1+0x6e4], RZ ;  /* 0x0006e4ff01007387 */ /* 0x0003e20000100800 */
[----:B------:R-:W-:Y:S01]  /*1360*/  @!P1 IMAD.IADD R2, R2, 0x1, -R7 ;  /* 0x0000000102029824 */ /* 0x000fe200078e0a07 */
[----:B------:R-:W-:-:S02]  /*1370*/  @!P1 IADD3 R5, R5, 0x1, RZ ;  /* 0x0000000105059810 */ /* 0x000fc40007ffe0ff */
[----:B------:R1:W-:Y:S01]  /*1380*/  STL [R1+0x6e8], RZ ;  /* 0x0006e8ff01007387 */ /* 0x0003e20000100800 */
[----:B------:R-:W-:Y:S02]  /*1390*/  ISETP.NE.AND P1, PT, R0, RZ, PT ;  /* 0x000000ff0000720c */ /* 0x000fe40003f25270 */
[----:B------:R-:W-:Y:S01]  /*13a0*/  ISETP.GE.U32.AND P0, PT, R2, R7, PT ;  /* 0x000000070200720c */ /* 0x000fe20003f06070 */
[----:B------:R1:W-:Y:S01]  /*13b0*/  STL [R1+0x6ec], RZ ;  /* 0x0006ecff01007387 */ /* 0x0003e20000100800 */
[----:B------:R-:W-:-:S03]  /*13c0*/  LOP3.LUT R2, R3, R0, RZ, 0x3c, !PT ;  /* 0x0000000003027212 */ /* 0x000fc600078e3cff */
[----:B------:R1:W-:Y:S01]  /*13d0*/  STL [R1+0x6f0], RZ ;  /* 0x0006f0ff01007387 */ /* 0x0003e20000100800 */
[----:B------:R-:W-:Y:S01]  /*13e0*/  ISETP.GE.AND P2, PT, R2, RZ, PT ;  /* 0x000000ff0200720c */ /* 0x000fe20003f46270 */
[----:B------:R-:W-:Y:S02]  /*13f0*/  IMAD.MOV.U32 R2, RZ, RZ, c[0x0][0x178] ;  /* 0x00005e00ff027624 */ /* 0x000fe400078e00ff */
[----:B------:R1:W-:Y:S03]  /*1400*/  STL [R1+0x6f4], RZ ;  /* 0x0006f4ff01007387 */ /* 0x0003e60000100800 */
[----:B------:R-:W-:Y:S01]  /*1410*/  IADD3 R2, R2, 0x7f, RZ ;  /* 0x0000007f02027810 */ /* 0x000fe20007ffe0ff */
[----:B------:R1:W-:Y:S01]  /*1420*/  STL [R1+0x6f8], RZ ;  /* 0x0006f8ff01007387 */ /* 0x0003e20000100800 */
[----:B------:R-:W-:-:S03]  /*1430*/  @P0 IADD3 R5, R5, 0x1, RZ ;  /* 0x0000000105050810 */ /* 0x000fc60007ffe0ff */
[----:B------:R1:W-:Y:S02]  /*1440*/  STL [R1+0x6fc], RZ ;  /* 0x0006fcff01007387 */ /* 0x0003e40000100800 */
[----:B------:R-:W-:Y:S01]  /*1450*/  IMAD.MOV.U32 R4, RZ, RZ, R5 ;  /* 0x000000ffff047224 */ /* 0x000fe200078e0005 */
[----:B------:R-:W-:Y:S01]  /*1460*/  SHF.R.S32.HI R5, RZ, 0x1f, R2 ;  /* 0x0000001fff057819 */ /* 0x000fe20000011402 */
[----:B------:R1:W-:Y:S02]  /*1470*/  STL [R1+0x700], RZ ;  /* 0x000700ff01007387 */ /* 0x0003e40000100800 */
[----:B------:R-:W-:Y:S01]  /*1480*/  @!P2 IMAD.MOV R4, RZ, RZ, -R4 ;  /* 0x000000ffff04a224 */ /* 0x000fe200078e0a04 */
[----:B------:R-:W-:Y:S01]  /*1490*/  @!P1 LOP3.LUT R4, RZ, R0, RZ, 0x33, !PT ;  /* 0x00000000ff049212 */ /* 0x000fe200078e33ff */
[----:B------:R1:W-:Y:S01]  /*14a0*/  STL [R1+0x704], RZ ;  /* 0x000704ff01007387 */ /* 0x0003e20000100800 */
[----:B------:R-:W-:-:S03]  /*14b0*/  LEA.HI R5, R5, R2, RZ, 0x7 ;  /* 0x0000000205057211 */ /* 0x000fc600078f38ff */
[----:B------:R1:W-:Y:S01]  /*14c0*/  STL [R1+0x708], RZ ;  /* 0x000708ff01007387 */ /* 0x0003e20000100800 */
[----:B------:R-:W-:Y:S02]  /*14d0*/  IMAD.SHL.U32 R28, R4, 0x8, RZ ;  /* 0x00000008041c7824 */ /* 0x000fe400078e00ff */
[----:B------:R-:W-:Y:S01]  /*14e0*/  IMAD.MOV R4, RZ, RZ, -R4 ;  /* 0x000000ffff047224 */ /* 0x000fe200078e0a04 */
[----:B------:R1:W-:Y:S02]  /*14f0*/  STL [R1+0x70c], RZ ;  /* 0x00070cff01007387 */ /* 0x0003e40000100800 */
[----:B------:R-:W-:Y:S01]  /*1500*/  LEA.HI.SX32 R5, R5, -R28, 0x19 ;  /* 0x8000001c05057211 */ /* 0x000fe200078fcaff */
[----:B------:R-:W-:Y:S01]  /*1510*/  IMAD R9, R0, R4, R3 ;  /* 0x0000000400097224 */ /* 0x000fe200078e0203 */
[----:B------:R1:W-:Y:S02]  /*1520*/  STL [R1+0x710], RZ ;  /* 0x000710ff01007387 */ /* 0x0003e40000100800 */
[----:B------:R-:W-:-:S02]  /*1530*/  IMNMX R6, R5, 0x8, PT ;  /* 0x0000000805067817 */ /* 0x000fc40003800200 */
[----:B------:R1:W-:Y:S01]  /*1540*/  STL [R1+0x714], RZ ;  /* 0x000714ff01007387 */ /* 0x0003e20000100800 */
[----:B------:R-:W-:Y:S02]  /*1550*/  IABS R4, R9 ;  /* 0x0000000900047213 */ /* 0x000fe40000000000 */
[----:B------:R-:W-:Y:S01]  /*1560*/  IABS R7, R6 ;  /* 0x0000000600077213 */ /* 0x000fe20000000000 */
[----:B------:R1:W-:Y:S03]  /*1570*/  STL [R1+0x718], RZ ;  /* 0x000718ff01007387 */ /* 0x0003e60000100800 */
        /* <DEDUP_REMOVED lines=11> */
[----:B------:R1:W-:Y:S04]  /*1630*/  STL [R1+0x73c], RZ ;  /* 0x00073cff01007387 */ /* 0x0003e80000100800 */
[----:B------:R1:W-:Y:S01]  /*1640*/  STL [R1+0x740], RZ ;  /* 0x000740ff01007387 */ /* 0x0003e20000100800 */
[----:B------:R-:W2:Y:S03]  /*1650*/  F2I.FTZ.U32.TRUNC.NTZ R5, R5 ;  /* 0x0000000500057305 */ /* 0x000ea6000021f000 */
[----:B------:R1:W-:Y:S04]  /*1660*/  STL [R1+0x744], RZ ;  /* 0x000744ff01007387 */ /* 0x0003e80000100800 */
[----:B------:R1:W-:Y:S04]  /*1670*/  STL [R1+0x748], RZ ;  /* 0x000748ff01007387 */ /* 0x0003e80000100800 */
[----:B------:R1:W-:Y:S04]  /*1680*/  STL [R1+0x74c], RZ ;  /* 0x00074cff01007387 */ /* 0x0003e80000100800 */
[----:B------:R1:W-:Y:S01]  /*1690*/  STL [R1+0x8a0], RZ ;  /* 0x0008a0ff01007387 */ /* 0x0003e20000100800 */
[----:B--2---:R-:W-:-:S03]  /*16a0*/  IMAD.MOV R8, RZ, RZ, -R5 ;  /* 0x000000ffff087224 */ /* 0x004fc600078e0a05 */
[----:B------:R1:W-:Y:S01]  /*16b0*/  STL [R1+0x8a4], RZ ;  /* 0x0008a4ff01007387 */ /* 0x0003e20000100800 */
[----:B------:R-:W-:Y:S01]  /*16c0*/  IMAD.MOV.U32 R0, RZ, RZ, R8 ;  /* 0x000000ffff007224 */ /* 0x000fe200078e0008 */
[----:B------:R-:W-:Y:S02]  /*16d0*/  IABS R8, R6 ;  /* 0x0000000600087213 */ /* 0x000fe40000000000 */
[----:B------:R1:W-:Y:S01]  /*16e0*/  STL [R1+0x8a8], RZ ;  /* 0x0008a8ff01007387 */ /* 0x0003e20000100800 */
[----:B------:R-:W-:Y:S02]  /*16f0*/  IMAD R3, R0, R7, RZ ;  /* 0x0000000700037224 */ /* 0x000fe400078e02ff */
[----:B------:R-:W-:Y:S01]  /*1700*/  IMAD.MOV.U32 R0, RZ, RZ, R4 ;  /* 0x000000ffff007224 */ /* 0x000fe200078e0004 */
[----:B------:R1:W-:Y:S01]  /*1710*/  STL [R1+0x8ac], RZ ;  /* 0x0008acff01007387 */ /* 0x0003e20000100800 */
[----:B------:R-:W-:Y:S02]  /*1720*/  IMAD.MOV.U32 R4, RZ, RZ, RZ ;  /* 0x000000ffff047224 */ /* 0x000fe400078e00ff */
[----:B------:R-:W-:Y:S01]  /*1730*/  IMAD.MOV R2, RZ, RZ, -R8 ;  /* 0x000000ffff027224 */ /* 0x000fe200078e0a08 */
[----:B------:R1:W-:Y:S01]  /*1740*/  STL [R1+0x8b0], RZ ;  /* 0x0008b0ff01007387 */ /* 0x0003e20000100800 */
[----:B------:R-:W-:-:S03]  /*1750*/  IMAD.HI.U32 R4, R5, R3, R4 ;  /* 0x0000000305047227 */ /* 0x000fc600078e0004 */
[----:B------:R1:W-:Y:S03]  /*1760*/  STL [R1+0x8b4], RZ ;  /* 0x0008b4ff01007387 */ /* 0x0003e60000100800 */
[----:B------:R-:W-:Y:S01]  /*1770*/  IMAD.HI.U32 R3, R4, R0, RZ ;  /* 0x0000000004037227 */ /* 0x000fe200078e00ff */
[----:B------:R1:W-:Y:S03]  /*1780*/  STL [R1+0x8b8], RZ ;  /* 0x0008b8ff01007387 */ /* 0x0003e60000100800 */
[----:B------:R-:W-:Y:S01]  /*1790*/  IMAD R0, R3, R2, R0 ;  /* 0x0000000203007224 */ /* 0x000fe200078e0200 */
[----:B------:R1:W-:Y:S01]  /*17a0*/  STL [R1+0x8bc], RZ ;  /* 0x0008bcff01007387 */ /* 0x0003e20000100800 */
[----:B0-----:R-:W-:-:S03]  /*17b0*/  LOP3.LUT R2, R29, 0x3f, RZ, 0xc0, !PT ;  /* 0x0000003f1d027812 */ /* 0x001fc600078ec0ff */
[----:B------:R1:W-:Y:S01]  /*17c0*/  STL [R1+0x8c0], RZ ;  /* 0x0008c0ff01007387 */ /* 0x0003e20000100800 */
[----:B------:R-:W-:-:S03]  /*17d0*/  ISETP.GT.U32.AND P1, PT, R7, R0, PT ;  /* 0x000000000700720c */ /* 0x000fc60003f24070 */
[----:B------:R1:W-:Y:S04]  /*17e0*/  STL [R1+0x8c4], RZ ;  /* 0x0008c4ff01007387 */ /* 0x0003e80000100800 */
[----:B------:R1:W-:Y:S04]  /*17f0*/  STL [R1+0x8c8], RZ ;  /* 0x0008c8ff01007387 */ /* 0x0003e80000100800 */
[----:B------:R1:W-:Y:S02]  /*1800*/  STL [R1+0x8cc], RZ ;  /* 0x0008ccff01007387 */ /* 0x0003e40000100800 */
[----:B------:R-:W-:Y:S01]  /*1810*/  @!P1 IMAD.IADD R0, R0, 0x1, -R7 ;  /* 0x0000000100009824 */ /* 0x000fe200078e0a07 */
[----:B------:R-:W-:Y:S01]  /*1820*/  @!P1 IADD3 R3, R3, 0x1, RZ ;  /* 0x0000000103039810 */ /* 0x000fe20007ffe0ff */
[----:B------:R1:W-:Y:S01]  /*1830*/  STL [R1+0x8d0], RZ ;  /* 0x0008d0ff01007387 */ /* 0x0003e20000100800 */
[----:B------:R-:W-:-:S02]  /*1840*/  ISETP.NE.AND P1, PT, R6, RZ, PT ;  /* 0x000000ff0600720c */ /* 0x000fc40003f25270 */
        /* <DEDUP_REMOVED lines=9> */
[----:B------:R-:W-:Y:S02]  /*18e0*/  @P0 IADD3 R3, R3, 0x1, RZ ;  /* 0x0000000103030810 */ /* 0x000fe40007ffe0ff */
[----:B------:R-:W-:Y:S01]  /*18f0*/  ISETP.GE.AND P0, PT, R0, 0x20, PT ;  /* 0x000000200000780c */ /* 0x000fe20003f06270 */
[----:B------:R1:W-:Y:S02]  /*1900*/  STL [R1+0x8e4], RZ ;  /* 0x0008e4ff01007387 */ /* 0x0003e40000100800 */
[----:B------:R-:W-:Y:S01]  /*1910*/  @!P2 IMAD.MOV R3, RZ, RZ, -R3 ;  /* 0x000000ffff03a224 */ /* 0x000fe200078e0a03 */
[----:B------:R-:W-:Y:S01]  /*1920*/  @!P1 LOP3.LUT R3, RZ, R6, RZ, 0x33, !PT ;  /* 0x00000006ff039212 */ /* 0x000fe200078e33ff */
[----:B------:R1:W-:Y:S04]  /*1930*/  STL [R1+0x8e8], RZ ;  /* 0x0008e8ff01007387 */ /* 0x0003e80000100800 */
[----:B------:R1:W-:Y:S01]  /*1940*/  STL [R1+0x8ec], RZ ;  /* 0x0008ecff01007387 */ /* 0x0003e20000100800 */
[----:B------:R-:W-:-:S02]  /*1950*/  IMAD.MOV R5, RZ, RZ, -R3 ;  /* 0x000000ffff057224 */ /* 0x000fc400078e0a03 */
[----:B------:R-:W-:Y:S01]  /*1960*/  IMAD.SHL.U32 R3, R3, 0x200, RZ ;  /* 0x0000020003037824 */ /* 0x000fe200078e00ff */
[----:B------:R1:W-:Y:S01]  /*1970*/  STL [R1+0x8f0], RZ ;  /* 0x0008f0ff01007387 */ /* 0x0003e20000100800 */
[----:B------:R-:W-:Y:S02]  /*1980*/  IMAD R5, R6, R5, R9 ;  /* 0x0000000506057224 */ /* 0x000fe400078e0209 */
[----:B------:R-:W-:Y:S01]  /*1990*/  CS2R R6, SRZ ;  /* 0x0000000000067805 */ /* 0x000fe2000001ff00 */
[----:B------:R1:W-:Y:S01]  /*19a0*/  STL [R1+0x8f4], RZ ;  /* 0x0008f4ff01007387 */ /* 0x0003e20000100800 */
[----:B------:R-:W-:Y:S01]  /*19b0*/  IMAD.IADD R28, R28, 0x1, R5 ;  /* 0x000000011c1c7824 */ /* 0x000fe200078e0205 */
[----:B------:R-:W-:Y:S01]  /*19c0*/  CS2R R8, SRZ ;  /* 0x0000000000087805 */ /* 0x000fe2000001ff00 */
[----:B------:R-:W-:Y:S01]  /*19d0*/  CS2R R4, SRZ ;  /* 0x0000000000047805 */ /* 0x000fe2000001ff00 */
[----:B------:R1:W-:Y:S01]  /*19e0*/  STL [R1+0x8f8], RZ ;  /* 0x0008f8ff01007387 */ /* 0x0003e20000100800 */
[----:B------:R-:W-:-:S03]  /*19f0*/  IMAD R28, R28, 0x80, R2 ;  /* 0x000000801c1c7824 */ /* 0x000fc600078e0202 */
[----:B------:R1:W-:Y:S02]  /*1a00*/  STL [R1+0x8fc], RZ ;  /* 0x0008fcff01007387 */ /* 0x0003e40000100800 */
[----:B------:R-:W-:Y:S02]  /*1a10*/  IADD3 R29, R28, 0x40, RZ ;  /* 0x000000401c1d7810 */ /* 0x000fe40007ffe0ff */
        /* <DEDUP_REMOVED lines=163> */
[----:B------:R1:W-:Y:S01]  /*2450*/  STL [R1+0x131c], RZ ;  /* 0x00131cff01007387 */ /* 0x0003e20000100800 */
[----:B------:R-:W-:Y:S05]  /*2460*/  @!P0 BRA `(.L_x_0) ;  /* 0x0005c5c000008947 */ /* 0x000fea0003800000 */
[----:B------:R-:W-:Y:S01]  /*2470*/  IABS R12, c[0x0][0x17c] ;  /* 0x00005f00000c7a13 */ /* 0x000fe20000000000 */
[----:B------:R-:W0:Y:S03]  /*2480*/  S2R R27, SR_TID.X ;  /* 0x00000000001b7919 */ /* 0x000e260000002100 */
[----:B------:R-:W2:Y:S01]  /*2490*/  I2F.RP R5, R12 ;  /* 0x0000000c00057306 */ /* 0x000ea20000209400 */
[----:B------:R-:W-:Y:S07]  /*24a0*/  STL [R1+0x205c], R3 ;  /* 0x00205c0301007387 */ /* 0x000fee0000100800 */
[----:B--2---:R-:W2:Y:S01]  /*24b0*/  MUFU.RCP R5, R5 ;  /* 0x0000000500057308 */ /* 0x004ea20000001000 */
[----:B0-----:R-:W-:-:S04]  /*24c0*/  SHF.R.U32.HI R10, RZ, 0x5, R27 ;  /* 0x00000005ff0a7819 */ /* 0x001fc8000001161b */
[----:B------:R-:W-:-:S04]  /*24d0*/  SGXT.U32 R10, R10, 0x1 ;  /* 0x000000010a0a781a */ /* 0x000fc80000000000 */
[----:B------:R-:W-:Y:S02]  /*24e0*/  LOP3.LUT R10, R3, R10, RZ, 0xfc, !PT ;  /* 0x0000000a030a7212 */ /* 0x000fe400078efcff */
[----:B--2---:R-:W-:Y:S02]  /*24f0*/  IADD3 R14, R5, 0xffffffe, RZ ;  /* 0x0ffffffe050e7810 */ /* 0x004fe40007ffe0ff */
[C---:B------:R-:W-:Y:S02]  /*2500*/  LOP3.LUT R4, R10.reuse, 0x1fe, RZ, 0xfc, !PT ;  /* 0x000001fe0a047812 */ /* 0x040fe400078efcff */
[----:B------:R0:W2:Y:S01]  /*2510*/  F2I.FTZ.U32.TRUNC.NTZ R15, R14 ;  /* 0x0000000e000f7305 */ /* 0x0000a2000021f000 */
[C---:B------:R-:W-:Y:S02]  /*2520*/  LOP3.LUT R8, R10.reuse, 0x1fa, RZ, 0xfc, !PT ;  /* 0x000001fa0a087812 */ /* 0x040fe400078efcff */
[----:B------:R-:W-:Y:S02]  /*2530*/  IABS R9, R4 ;  /* 0x0000000400097213 */ /* 0x000fe40000000000 */
[----:B------:R-:W-:-:S02]  /*2540*/  LOP3.LUT R2, R10, 0x1fc, RZ, 0xfc, !PT ;  /* 0x000001fc0a027812 */ /* 0x000fc400078efcff */
[----:B------:R-:W-:Y:S01]  /*2550*/  LOP3.LUT R17, R10, 0x1f8, RZ, 0xfc, !PT ;  /* 0x000001f80a117812 */ /* 0x000fe200078efcff */
[----:B0-----:R-:W-:Y:S01]  /*2560*/  IMAD.MOV.U32 R14, RZ, RZ, RZ ;  /* 0x000000ffff0e7224 */ /* 0x001fe200078e00ff */
[----:B------:R-:W-:Y:S02]  /*2570*/  IABS R13, R2 ;  /* 0x00000002000d7213 */ /* 0x000fe40000000000 */
[----:B------:R-:W-:Y:S02]  /*2580*/  ISETP.GE.AND P5, PT, R4, RZ, PT ;  /* 0x000000ff0400720c */ /* 0x000fe40003fa6270 */
[----:B------:R-:W-:Y:S01]  /*2590*/  ISETP.GE.AND P3, PT, R2, RZ, PT ;  /* 0x000000ff0200720c */ /* 0x000fe20003f66270 */
[----:B--2---:R-:W-:Y:S01]  /*25a0*/  IMAD.MOV R7, RZ, RZ, -R15 ;  /* 0x000000ffff077224 */ /* 0x004fe200078e0a0f */
[----:B------:R-:W-:Y:S02]  /*25b0*/  ISETP.GE.AND P6, PT, R17, RZ, PT ;  /* 0x000000ff1100720c */ /* 0x000fe40003fc6270 */
[C---:B------:R-:W-:Y:S01]  /*25c0*/  LOP3.LUT R4, R10.reuse, 0x1f0, RZ, 0xfc, !PT ;  /* 0x000001f00a047812 */ /* 0x040fe200078efcff */
[----:B------:R-:W-:Y:S01]  /*25d0*/  IMAD R7, R7, R12, RZ ;  /* 0x0000000c07077224 */ /* 0x000fe200078e02ff */
[----:B------:R-:W-:-:S03]  /*25e0*/  LOP3.LUT R19, R10, 0x1e8, RZ, 0xfc, !PT ;  /* 0x000001e80a137812 */ /* 0x000fc600078efcff */
[----:B------:R-:W-:Y:S01]  /*25f0*/  IMAD.HI.U32 R14, R15, R7, R14 ;  /* 0x000000070f0e7227 */ /* 0x000fe200078e000e */
[----:B------:R-:W-:Y:S02]  /*2600*/  IABS R15, R8 ;  /* 0x00000008000f7213 */ /* 0x000fe40000000000 */
[----:B------:R-:W-:-:S03]  /*2610*/  SHF.R.S32.HI R7, RZ, 0x1f, R0 ;  /* 0x0000001fff077819 */ /* 0x000fc60000011400 */
[----:B------:R-:W-:Y:S01]  /*2620*/  IMAD.HI.U32 R5, R14, R9, RZ ;  /* 0x000000090e057227 */ /* 0x000fe200078e00ff */
[----:B------:R-:W-:-:S03]  /*2630*/  LEA.HI R0, R7, R0, RZ, 0x5 ;  /* 0x0000000007007211 */ /* 0x000fc600078f28ff */
[----:B------:R-:W-:Y:S02]  /*2640*/  IMAD.MOV R11, RZ, RZ, -R5 ;  /* 0x000000ffff0b7224 */ /* 0x000fe400078e0a05 */
[----:B------:R-:W-:Y:S01]  /*2650*/  IMAD.HI.U32 R5, R14, R15, RZ ;  /* 0x0000000f0e057227 */ /* 0x000fe200078e00ff */
[----:B------:R0:W-:Y:S03]  /*2660*/  STL [R1+0xa60], R0 ;  /* 0x000a600001007387 */ /* 0x0001e60000100800 */
[----:B------:R-:W-:Y:S02]  /*2670*/  IMAD R9, R12, R11, R9 ;  /* 0x0000000b0c097224 */ /* 0x000fe400078e0209 */
[----:B------:R-:W-:Y:S02]  /*2680*/  IMAD.SHL.U32 R7, R27, 0x8, RZ ;  /* 0x000000081b077824 */ /* 0x000fe400078e00ff */
[----:B------:R-:W-:Y:S01]  /*2690*/  IMAD.HI.U32 R6, R14, R13, RZ ;  /* 0x0000000d0e067227 */ /* 0x000fe200078e00ff */
[----:B------:R-:W-:-:S02]  /*26a0*/  ISETP.GT.U32.AND P0, PT, R12, R9, PT ;  /* 0x000000090c00720c */ /* 0x000fc40003f04070 */
[----:B0-----:R-:W-:Y:S01]  /*26b0*/  LOP3.LUT R0, R27, 0x7, RZ, 0xc0, !PT ;  /* 0x000000071b007812 */ /* 0x001fe200078ec0ff */
[----:B------:R-:W-:Y:S01]  /*26c0*/  IMAD.MOV R16, RZ, RZ, -R5 ;  /* 0x000000ffff107224 */ /* 0x000fe200078e0a05 */
[----:B------:R-:W-:Y:S01]  /*26d0*/  LOP3.LUT R5, R7, 0x30, RZ, 0xc0, !PT ;  /* 0x0000003007057812 */ /* 0x000fe200078ec0ff */
[----:B------:R-:W-:Y:S02]  /*26e0*/  IMAD.MOV R6, RZ, RZ, -R6 ;  /* 0x000000ffff067224 */ /* 0x000fe400078e0a06 */
[----:B------:R-:W-:Y:S01]  /*26f0*/  IMAD R7, R12, R16, R15 ;  /* 0x000000100c077224 */ /* 0x000fe200078e020f */
[----:B------:R-:W-:Y:S01]  /*2700*/  LOP3.LUT R16, R10, 0x1f6, RZ, 0xfc, !PT ;  /* 0x000001f60a107812 */ /* 0x000fe200078efcff */
[----:B------:R-:W-:Y:S02]  /*2710*/  IMAD R11, R12, R6, R13 ;  /* 0x000000060c0b7224 */ /* 0x000fe400078e020d */
[C---:B------:R-:W-:Y:S01]  /*2720*/  IMAD R15, R0.reuse, 0x40, R5 ;  /* 0x00000040000f7824 */ /* 0x040fe200078e0205 */
[----:B------:R-:W-:Y:S01]  /*2730*/  IABS R18, R16 ;  /* 0x0000001000127213 */ /* 0x000fe20000000000 */
[----:B------:R-:W-:Y:S01]  /*2740*/  IMAD R13, R0, 0x110, RZ ;  /* 0x00000110000d7824 */ /* 0x000fe200078e02ff */
[C---:B------:R-:W-:Y:S01]  /*2750*/  ISETP.GT.U32.AND P1, PT, R12.reuse, R11, PT ;  /* 0x0000000b0c00720c */ /* 0x040fe20003f24070 */
[----:B------:R-:W-:Y:S01]  /*2760*/  IMAD.SHL.U32 R0, R27, 0x2, RZ ;  /* 0x000000021b007824 */ /* 0x000fe200078e00ff */
[----:B------:R-:W-:Y:S01]  /*2770*/  ISETP.GT.U32.AND P4, PT, R12, R7, PT ;  /* 0x000000070c00720c */ /* 0x000fe20003f84070 */
[----:B------:R-:W-:-:S02]  /*2780*/  @!P0 IMAD.IADD R9, R9, 0x1, -R12 ;  /* 0x0000000109098824 */ /* 0x000fc400078e0a0c */
[----:B------:R-:W-:Y:S01]  /*2790*/  IMAD.SHL.U32 R5, R27, 0x80, RZ ;  /* 0x000000801b057824 */ /* 0x000fe200078e00ff */
[--C-:B------:R-:W-:Y:S02]  /*27a0*/  LOP3.LUT R6, R13, 0x10, R0.reuse, 0x78, !PT ;  /* 0x000000100d067812 */ /* 0x100fe400078e7800 */
[----:B------:R-:W-:Y:S01]  /*27b0*/  LOP3.LUT R0, R15, 0x30, R0, 0x78, !PT ;  /* 0x000000300f007812 */ /* 0x000fe200078e7800 */
[----:B------:R-:W-:Y:S01]  /*27c0*/  IMAD.MOV.U32 R15, RZ, RZ, R18 ;  /* 0x000000ffff0f7224 */ /* 0x000fe200078e0012 */
[----:B------:R-:W-:Y:S02]  /*27d0*/  IABS R13, R17 ;  /* 0x00000011000d7213 */ /* 0x000fe40000000000 */
[----:B------:R-:W-:Y:S01]  /*27e0*/  ISETP.GT.U32.AND P2, PT, R12, R9, PT ;  /* 0x000000090c00720c */ /* 0x000fe20003f44070 */
[----:B------:R0:W-:Y:S01]  /*27f0*/  STL [R1+0x220], R0 ;  /* 0x0002200001007387 */ /* 0x0001e20000100800 */
[----:B------:R-:W-:Y:S01]  /*2800*/  IMAD.HI.U32 R2, R14, R15, RZ ;  /* 0x0000000f0e027227 */ /* 0x000fe200078e00ff */
[----:B------:R-:W-:-:S02]  /*2810*/  LOP3.LUT R3, R6, 0x800, R5, 0xf8, !PT ;  /* 0x0000080006037812 */ /* 0x000fc400078ef805 */
[----:B------:R-:W-:Y:S01]  /*2820*/  LOP3.LUT R6, R10, 0x1ec, RZ, 0xfc, !PT ;  /* 0x000001ec0a067812 */ /* 0x000fe200078efcff */
[----:B------:R-:W-:Y:S02]  /*2830*/  IMAD.MOV R2, RZ, RZ, -R2 ;  /* 0x000000ffff027224 */ /* 0x000fe400078e0a02 */
[----:B------:R2:W-:Y:S01]  /*2840*/  STL [R1+0x224], R3 ;  /* 0x0002240301007387 */ /* 0x0005e20000100800 */
[----:B------:R-:W-:Y:S01]  /*2850*/  @!P1 IMAD.IADD R11, R11, 0x1, -R12 ;  /* 0x000000010b0b9824 */ /* 0x000fe200078e0a0c */
[----:B------:R-:W-:Y:S01]  /*2860*/  ISETP.GE.AND P1, PT, R8, RZ, PT ;  /* 0x000000ff0800720c */ /* 0x000fe20003f26270 */
[----:B0-----:R-:W-:-:S03]  /*2870*/  IMAD.HI.U32 R0, R14, R13, RZ ;  /* 0x0000000d0e007227 */ /* 0x001fc600078e00ff */
[C---:B------:R-:W-:Y:S01]  /*2880*/  ISETP.GT.U32.AND P0, PT, R12.reuse, R11, PT ;  /* 0x0000000b0c00720c */ /* 0x040fe20003f04070 */
[----:B------:R-:W-:Y:S02]  /*2890*/  IMAD.MOV R0, RZ, RZ, -R0 ;  /* 0x000000ffff007224 */ /* 0x000fe400078e0a00 */
[--C-:B------:R-:W-:Y:S02]  /*28a0*/  @!P2 IMAD.IADD R9, R9, 0x1, -R12.reuse ;  /* 0x000000010909a824 */ /* 0x100fe400078e0a0c */
[----:B------:R-:W-:Y:S01]  /*28b0*/  IMAD R13, R12, R0, R13 ;  /* 0x000000000c0d7224 */ /* 0x000fe200078e020d */
[----:B------:R-:W-:Y:S01]  /*28c0*/  LOP3.LUT R0, R10, 0x1f4, RZ, 0xfc, !PT ;  /* 0x000001f40a007812 */ /* 0x000fe200078efcff */
[--C-:B------:R-:W-:Y:S02]  /*28d0*/  @!P4 IMAD.IADD R7, R7, 0x1, -R12.reuse ;  /* 0x000000010707c824 */ /* 0x100fe400078e0a0c */
[C---:B------:R-:W-:Y:S01]  /*28e0*/  IMAD R5, R12.reuse, R2, R15 ;  /* 0x000000020c057224 */ /* 0x040fe200078e020f */
[C---:B------:R-:W-:Y:S01]  /*28f0*/  ISETP.GT.U32.AND P2, PT, R12.reuse, R13, PT ;  /* 0x0000000d0c00720c */ /* 0x040fe20003f44070 */
[----:B--2---:R-:W-:Y:S01]  /*2900*/  IMAD.MOV.U32 R3, RZ, RZ, R9 ;  /* 0x000000ffff037224 */ /* 0x004fe200078e0009 */
[C---:B------:R-:W-:Y:S01]  /*2910*/  ISETP.GT.U32.AND P4, PT, R12.reuse, R7, PT ;  /* 0x000000070c00720c */ /* 0x040fe20003f84070 */
[----:B------:R-:W-:Y:S01]  /*2920*/  @!P0 IMAD.IADD R11, R11, 0x1, -R12 ;  /* 0x000000010b0b8824 */ /* 0x000fe200078e0a0c */
[----:B------:R-:W-:Y:S01]  /*2930*/  IABS R9, R0 ;  /* 0x0000000000097213 */ /* 0x000fe20000000000 */
[----:B------:R-:W-:Y:S01]  /*2940*/  @!P5 IMAD.MOV R3, RZ, RZ, -R3 ;  /* 0x000000ffff03d224 */ /* 0x000fe200078e0a03 */
[----:B------:R-:W-:-:S02]  /*2950*/  ISETP.GT.U32.AND P5, PT, R12, R5, PT ;  /* 0x000000050c00720c */ /* 0x000fc40003fa4070 */
[----:B------:R-:W-:Y:S02]  /*2960*/  LOP3.LUT R2, R10, 0x1f2, RZ, 0xfc, !PT ;  /* 0x000001f20a027812 */ /* 0x000fe400078efcff */
[----:B------:R0:W-:Y:S01]  /*2970*/  STL [R1+0x8c], R3 ;  /* 0x00008c0301007387 */ /* 0x0001e20000100800 */
[----:B------:R-:W-:Y:S02]  /*2980*/  ISETP.GE.AND P0, PT, R16, RZ, PT ;  /* 0x000000ff1000720c */ /* 0x000fe40003f06270 */
[--C-:B------:R-:W-:Y:S01]  /*2990*/  @!P2 IMAD.IADD R13, R13, 0x1, -R12.reuse ;  /* 0x000000010d0da824 */ /* 0x100fe200078e0a0c */
[----:B------:R-:W-:Y:S01]  /*29a0*/  IABS R15, R2 ;  /* 0x00000002000f7213 */ /* 0x000fe20000000000 */
[----:B------:R-:W-:Y:S01]  /*29b0*/  @!P4 IMAD.IADD R7, R7, 0x1, -R12 ;  /* 0x000000010707c824 */ /* 0x000fe200078e0a0c */
[----:B------:R-:W-:Y:S01]  /*29c0*/  ISETP.GE.AND P4, PT, R0, RZ, PT ;  /* 0x000000ff0000720c */ /* 0x000fe20003f86270 */
[----:B------:R-:W-:Y:S01]  /*29d0*/  IMAD.HI.U32 R0, R14, R9, RZ ;  /* 0x000000090e007227 */ /* 0x000fe200078e00ff */
[----:B------:R-:W-:-:S03]  /*29e0*/  ISETP.GE.AND P2, PT, R2, RZ, PT ;  /* 0x000000ff0200720c */ /* 0x000fc60003f46270 */
[----:B------:R-:W-:Y:S01]  /*29f0*/  @!P5 IMAD.IADD R5, R5, 0x1, -R12 ;  /* 0x000000010505d824 */ /* 0x000fe200078e0a0c */
[C---:B------:R-:W-:Y:S01]  /*2a00*/  ISETP.GT.U32.AND P5, PT, R12.reuse, R13, PT ;  /* 0x0000000d0c00720c */ /* 0x040fe20003fa4070 */
[----:B0-----:R-:W-:Y:S01]  /*2a10*/  IMAD.MOV.U32 R3, RZ, RZ, R11 ;  /* 0x000000ffff037224 */ /* 0x001fe200078e000b */
[----:B------:R-:W-:Y:S01]  /*2a20*/  IABS R11, R4 ;  /* 0x00000004000b7213 */ /* 0x000fe20000000000 */
[----:B------:R-:W-:Y:S02]  /*2a30*/  IMAD.MOV R0, RZ, RZ, -R0 ;  /* 0x000000ffff007224 */ /* 0x000fe400078e0a00 */
[----:B------:R-:W-:Y:S01]  /*2a40*/  @!P3 IMAD.MOV R3, RZ, RZ, -R3 ;  /* 0x000000ffff03b224 */ /* 0x000fe200078e0a03 */
[C---:B------:R-:W-:Y:S01]  /*2a50*/  ISETP.GT.U32.AND P3, PT, R12.reuse, R5, PT ;  /* 0x000000050c00720c */ /* 0x040fe20003f64070 */
[----:B------:R-:W-:Y:S01]  /*2a60*/  IMAD R9, R12, R0, R9 ;  /* 0x000000000c097224 */ /* 0x000fe200078e0209 */
[----:B------:R-:W-:Y:S01]  /*2a70*/  LOP3.LUT R0, R10, 0x1ee, RZ, 0xfc, !PT ;  /* 0x000001ee0a007812 */ /* 0x000fe200078efcff */
[----:B------:R-:W-:Y:S01]  /*2a80*/  IMAD.HI.U32 R2, R14, R15, RZ ;  /* 0x0000000f0e027227 */ /* 0x000fe200078e00ff */
[----:B------:R0:W-:Y:S03]  /*2a90*/  STL [R1+0x7c], R3 ;  /* 0x00007c0301007387 */ /* 0x0001e60000100800 */
[----:B------:R-:W-:Y:S01]  /*2aa0*/  @!P5 IMAD.IADD R13, R13, 0x1, -R12 ;  /* 0x000000010d0dd824 */ /* 0x000fe200078e0a0c */
[----:B------:R-:W-:Y:S01]  /*2ab0*/  ISETP.GT.U32.AND P5, PT, R12, R9, PT ;  /* 0x000000090c00720c */ /* 0x000fe20003fa4070 */
[----:B------:R-:W-:-:S02]  /*2ac0*/  IMAD.MOV R2, RZ, RZ, -R2 ;  /* 0x000000ffff027224 */ /* 0x000fc400078e0a02 */
[----:B------:R-:W-:Y:S02]  /*2ad0*/  IMAD.MOV.U32 R16, RZ, RZ, R13 ;  /* 0x000000ffff107224 */ /* 0x000fe400078e000d */
[----:B------:R-:W-:Y:S01]  /*2ae0*/  @!P3 IMAD.IADD R5, R5, 0x1, -R12 ;  /* 0x000000010505b824 */ /* 0x000fe200078e0a0c */
[----:B------:R-:W-:Y:S01]  /*2af0*/  ISETP.GE.AND P3, PT, R0, RZ, PT ;  /* 0x000000ff0000720c */ /* 0x000fe20003f66270 */
[----:B0-----:R-:W-:Y:S01]  /*2b00*/  IMAD.MOV.U32 R3, RZ, RZ, R7 ;  /* 0x000000ffff037224 */ /* 0x001fe200078e0007 */
[----:B------:R-:W-:Y:S01]  /*2b10*/  IABS R7, R0 ;  /* 0x0000000000077213 */ /* 0x000fe20000000000 */
[----:B------:R-:W-:Y:S01]  /*2b20*/  @!P6 IMAD.MOV R16, RZ, RZ, -R16 ;  /* 0x000000ffff10e224 */ /* 0x000fe200078e0a10 */
[----:B------:R-:W-:Y:S01]  /*2b30*/  LOP3.LUT R0, R10, 0x1ea, RZ, 0xfc, !PT ;  /* 0x000001ea0a007812 */ /* 0x000fe200078efcff */
[----:B------:R-:W-:Y:S01]  /*2b40*/  @!P1 IMAD.MOV R3, RZ, RZ, -R3 ;  /* 0x000000ffff039224 */ /* 0x000fe200078e0a03 */
[----:B------:R-:W-:Y:S01]  /*2b50*/  ISETP.GE.AND P1, PT, R4, RZ, PT ;  /* 0x000000ff0400720c */ /* 0x000fe20003f26270 */
[----:B------:R-:W-:Y:S01]  /*2b60*/  IMAD R4, R12, R2, R15 ;  /* 0x000000020c047224 */ /* 0x000fe200078e020f */
[----:B------:R-:W-:Y:S01]  /*2b70*/  IABS R15, R6 ;  /* 0x00000006000f7213 */ /* 0x000fe20000000000 */
[----:B------:R-:W-:Y:S01]  /*2b80*/  @!P5 IMAD.IADD R9, R9, 0x1, -R12 ;  /* 0x000000010909d824 */ /* 0x000fe200078e0a0c */
[----:B------:R0:W-:Y:S01]  /*2b90*/  STL [R1+0x78], R3 ;  /* 0x0000780301007387 */ /* 0x0001e20000100800 */
[----:B------:R-:W-:Y:S01]  /*2ba0*/  IMAD.HI.U32 R2, R14, R11, RZ ;  /* 0x0000000b0e027227 */ /* 0x000fe200078e00ff */
[----:B------:R-:W-:-:S02]  /*2bb0*/  ISETP.GT.U32.AND P6, PT, R12, R4, PT ;  /* 0x000000040c00720c */ /* 0x000fc40003fc4070 */
[----:B------:R-:W-:Y:S01]  /*2bc0*/  ISETP.GT.U32.AND P5, PT, R12, R9, PT ;  /* 0x000000090c00720c */ /* 0x000fe20003fa4070 */
[----:B------:R-:W-:Y:S01]  /*2bd0*/  IMAD.MOV R8, RZ, RZ, -R2 ;  /* 0x000000ffff087224 */ /* 0x000fe200078e0a02 */
[----:B------:R-:W-:Y:S01]  /*2be0*/  IABS R13, R0 ;  /* 0x00000000000d7213 */ /* 0x000fe20000000000 */
[----:B------:R-:W-:Y:S01]  /*2bf0*/  IMAD.HI.U32 R2, R14, R7, RZ ;  /* 0x000000070e027227 */ /* 0x000fe200078e00ff */
[----:B------:R2:W-:Y:S03]  /*2c00*/  STL [R1+0x60], R16 ;  /* 0x0000601001007387 */ /* 0x0005e60000100800 */
[----:B0-----:R-:W-:Y:S01]  /*2c10*/  IMAD.MOV.U32 R3, RZ, RZ, R5 ;  /* 0x000000ffff037224 */ /* 0x001fe200078e0005 */
[----:B------:R-:W-:Y:S01]  /*2c20*/  IABS R5, R19 ;  /* 0x0000001300057213 */ /* 0x000fe20000000000 */
[----:B------:R-:W-:Y:S02]  /*2c30*/  IMAD R11, R12, R8, R11 ;  /* 0x000000080c0b7224 */ /* 0x000fe400078e020b */
[----:B------:R-:W-:-:S02]  /*2c40*/  @!P6 IMAD.IADD R4, R4, 0x1, -R12 ;  /* 0x000000010404e824 */ /* 0x000fc400078e0a0c */
[----:B------:R-:W-:Y:S01]  /*2c50*/  @!P0 IMAD.MOV R3, RZ, RZ, -R3 ;  /* 0x000000ffff038224 */ /* 0x000fe200078e0a03 */
[----:B------:R-:W-:Y:S01]  /*2c60*/  ISETP.GE.AND P0, PT, R6, RZ, PT ;  /* 0x000000ff0600720c */ /* 0x000fe20003f06270 */
[----:B------:R-:W-:Y:S01]  /*2c70*/  IMAD.MOV R2, RZ, RZ, -R2 ;  /* 0x000000ffff027224 */ /* 0x000fe200078e0a02 */
[----:B------:R-:W-:Y:S01]  /*2c80*/  ISETP.GT.U32.AND P6, PT, R12, R4, PT ;  /* 0x000000040c00720c */ /* 0x000fe20003fc4070 */
[----:B------:R-:W-:Y:S01]  /*2c90*/  IMAD.HI.U32 R6, R14, R15, RZ ;  /* 0x0000000f0e067227 */ /* 0x000fe200078e00ff */
[----:B------:R0:W-:Y:S01]  /*2ca0*/  STL [R1+0x54], R3 ;  /* 0x0000540301007387 */ /* 0x0001e20000100800 */
[----:B--2---:R-:W-:Y:S02]  /*2cb0*/  LOP3.LUT R16, R10, 0x1e6, RZ, 0xfc, !PT ;  /* 0x000001e60a107812 */ /* 0x004fe400078efcff */
[----:B------:R-:W-:Y:S01]  /*2cc0*/  @!P5 IMAD.IADD R9, R9, 0x1, -R12 ;  /* 0x000000010909d824 */ /* 0x000fe200078e0a0c */
[C---:B------:R-:W-:Y:S01]  /*2cd0*/  ISETP.GT.U32.AND P5, PT, R12.reuse, R11, PT ;  /* 0x0000000b0c00720c */ /* 0x040fe20003fa4070 */
[----:B------:R-:W-:-:S02]  /*2ce0*/  IMAD R7, R12, R2, R7 ;  /* 0x000000020c077224 */ /* 0x000fc400078e0207 */
[----:B------:R-:W-:-:S04]  /*2cf0*/  IMAD.HI.U32 R2, R14, R13, RZ ;  /* 0x0000000d0e027227 */ /* 0x000fc800078e00ff */
[----:B------:R-:W-:Y:S02]  /*2d00*/  IMAD.MOV R6, RZ, RZ, -R6 ;  /* 0x000000ffff067224 */ /* 0x000fe400078e0a06 */
[----:B0-----:R-:W-:Y:S02]  /*2d10*/  IMAD.MOV.U32 R3, RZ, RZ, R9 ;  /* 0x000000ffff037224 */ /* 0x001fe400078e0009 */
[----:B------:R-:W-:Y:S02]  /*2d20*/  IMAD.MOV R8, RZ, RZ, -R2 ;  /* 0x000000ffff087224 */ /* 0x000fe400078e0a02 */
[C---:B------:R-:W-:Y:S01]  /*2d30*/  IMAD R9, R12.reuse, R6, R15 ;  /* 0x000000060c097224 */ /* 0x040fe200078e020f */
[----:B------:R-:W-:Y:S01]  /*2d40*/  IABS R15, R16 ;  /* 0x00000010000f7213 */ /* 0x000fe20000000000 */
[----:B------:R-:W-:Y:S01]  /*2d50*/  IMAD R8, R12, R8, R13 ;  /* 0x000000080c087224 */ /* 0x000fe200078e020d */
[----:B------:R-:W-:Y:S01]  /*2d60*/  LOP3.LUT R6, R10, 0x1e4, RZ, 0xfc, !PT ;  /* 0x000001e40a067812 */ /* 0x000fe200078efcff */
[--C-:B------:R-:W-:Y:S01]  /*2d70*/  @!P6 IMAD.IADD R4, R4, 0x1, -R12.reuse ;  /* 0x000000010404e824 */ /* 0x100fe200078e0a0c */
[C---:B------:R-:W-:Y:S01]  /*2d80*/  ISETP.GT.U32.AND P6, PT, R12.reuse, R9, PT ;  /* 0x000000090c00720c */ /* 0x040fe20003fc4070 */
[----:B------:R-:W-:Y:S01]  /*2d90*/  @!P4 IMAD.MOV R3, RZ, RZ, -R3 ;  /* 0x000000ffff03c224 */ /* 0x000fe200078e0a03 */
[C---:B------:R-:W-:Y:S01]  /*2da0*/  ISETP.GT.U32.AND P4, PT, R12.reuse, R7, PT ;  /* 0x000000070c00720c */ /* 0x040fe20003f84070 */
[----:B------:R-:W-:Y:S01]  /*2db0*/  @!P5 IMAD.IADD R11, R11, 0x1, -R12 ;  /* 0x000000010b0bd824 */ /* 0x000fe200078e0a0c */
[----:B------:R-:W-:Y:S01]  /*2dc0*/  ISETP.GT.U32.AND P5, PT, R12, R8, PT ;  /* 0x000000080c00720c */ /* 0x000fe20003fa4070 */
[----:B------:R-:W-:Y:S01]  /*2dd0*/  IMAD.HI.U32 R2, R14, R5, RZ ;  /* 0x000000050e027227 */ /* 0x000fe200078e00ff */
[----:B------:R0:W-:Y:S01]  /*2de0*/  STL [R1+0x33c], R3 ;  /* 0x00033c0301007387 */ /* 0x0001e20000100800 */
[----:B------:R-:W-:-:S02]  /*2df0*/  IABS R18, R6 ;  /* 0x0000000600127213 */ /* 0x000fc40000000000 */
[----:B------:R-:W-:-:S03]  /*2e00*/  IMAD.MOV R2, RZ, RZ, -R2 ;  /* 0x000000ffff027224 */ /* 0x000fc600078e0a02 */
[----:B------:R-:W-:-:S04]  /*2e10*/  IMAD.HI.U32 R13, R14, R18, RZ ;  /* 0x000000120e0d7227 */ /* 0x000fc800078e00ff */
[--C-:B------:R-:W-:Y:S02]  /*2e20*/  @!P6 IMAD.IADD R9, R9, 0x1, -R12.reuse ;  /* 0x000000010909e824 */ /* 0x100fe400078e0a0c */
[--C-:B------:R-:W-:Y:S01]  /*2e30*/  @!P4 IMAD.IADD R7, R7, 0x1, -R12.reuse ;  /* 0x000000010707c824 */ /* 0x100fe200078e0a0c */
[----:B------:R-:W-:Y:S01]  /*2e40*/  ISETP.GT.U32.AND P4, PT, R12, R11, PT ;  /* 0x0000000b0c00720c */ /* 0x000fe20003f84070 */
[----:B------:R-:W-:Y:S01]  /*2e50*/  @!P5 IMAD.IADD R8, R8, 0x1, -R12 ;  /* 0x000000010808d824 */ /* 0x000fe200078e0a0c */
[C---:B------:R-:W-:Y:S01]  /*2e60*/  ISETP.GT.U32.AND P5, PT, R12.reuse, R9, PT ;  /* 0x000000090c00720c */ /* 0x040fe20003fa4070 */
[----:B0-----:R-:W-:Y:S01]  /*2e70*/  IMAD.MOV.U32 R3, RZ, RZ, R4 ;  /* 0x000000ffff037224 */ /* 0x001fe200078e0004 */
[----:B------:R-:W-:Y:S01]  /*2e80*/  ISETP.GT.U32.AND P6, PT, R12, R7, PT ;  /* 0x000000070c00720c */ /* 0x000fe20003fc4070 */
[----:B------:R-:W-:-:S04]  /*2e90*/  IMAD.HI.U32 R4, R14, R15, RZ ;  /* 0x0000000f0e047227 */ /* 0x000fc800078e00ff */
[----:B------:R-:W-:Y:S02]  /*2ea0*/  IMAD.MOV R4, RZ, RZ, -R4 ;  /* 0x000000ffff047224 */ /* 0x000fe400078e0a04 */
[----:B------:R-:W-:Y:S01]  /*2eb0*/  @!P2 IMAD.MOV R3, RZ, RZ, -R3 ;  /* 0x000000ffff03a224 */ /* 0x000fe200078e0a03 */
[C---:B------:R-:W-:Y:S01]  /*2ec0*/  ISETP.GT.U32.AND P2, PT, R12.reuse, R8, PT ;  /* 0x000000080c00720c */ /* 0x040fe20003f44070 */
[----:B------:R-:W-:Y:S01]  /*2ed0*/  IMAD R2, R12, R2, R5 ;  /* 0x000000020c027224 */ /* 0x000fe200078e0205 */
[----:B------:R-:W-:Y:S01]  /*2ee0*/  LOP3.LUT R5, R10, 0x1e2, RZ, 0xfc, !PT ;  /* 0x000001e20a057812 */ /* 0x000fe200078efcff */
[----:B------:R-:W-:Y:S01]  /*2ef0*/  IMAD R15, R12, R4, R15 ;  /* 0x000000040c0f7224 */ /* 0x000fe200078e020f */
[----:B------:R-:W-:Y:S01]  /*2f00*/  LOP3.LUT R4, R10, 0x1e0, RZ, 0xfc, !PT ;  /* 0x000001e00a047812 */ /* 0x000fe200078efcff */
[--C-:B------:R-:W-:Y:S01]  /*2f10*/  @!P4 IMAD.IADD R11, R11, 0x1, -R12.reuse ;  /* 0x000000010b0bc824 */ /* 0x100fe200078e0a0c */
[C---:B------:R-:W-:Y:S01]  /*2f20*/  ISETP.GT.U32.AND P4, PT, R12.reuse, R2, PT ;  /* 0x000000020c00720c */ /* 0x040fe20003f84070 */
[--C-:B------:R-:W-:Y:S01]  /*2f30*/  @!P5 IMAD.IADD R9, R9, 0x1, -R12.reuse ;  /* 0x000000010909d824 */ /* 0x100fe200078e0a0c */
[----:B------:R-:W-:Y:S01]  /*2f40*/  ISETP.GT.U32.AND P5, PT, R12, R15, PT ;  /* 0x0000000f0c00720c */ /* 0x000fe20003fa4070 */
[--C-:B------:R-:W-:Y:S01]  /*2f50*/  @!P6 IMAD.IADD R7, R7, 0x1, -R12.reuse ;  /* 0x000000010707e824 */ /* 0x100fe200078e0a0c */
[----:B------:R0:W-:Y:S01]  /*2f60*/  STL [R1+0x354], R3 ;  /* 0x0003540301007387 */ /* 0x0001e20000100800 */
[----:B------:R-:W-:Y:S01]  /*2f70*/  IMAD.MOV.U32 R20, RZ, RZ, R11 ;  /* 0x000000ffff147224 */ /* 0x000fe200078e000b */
[----:B------:R-:W-:Y:S01]  /*2f80*/  IABS R17, R5 ;  /* 0x0000000500117213 */ /* 0x000fe20000000000 */
[----:B------:R-:W-:Y:S01]  /*2f90*/  @!P2 IMAD.IADD R8, R8, 0x1, -R12 ;  /* 0x000000010808a824 */ /* 0x000fe200078e0a0c */
[----:B------:R-:W-:Y:S01]  /*2fa0*/  ISETP.GE.AND P2, PT, R19, RZ, PT ;  /* 0x000000ff1300720c */ /* 0x000fe20003f46270 */
[----:B------:R-:W-:Y:S01]  /*2fb0*/  IMAD.MOV R13, RZ, RZ, -R13 ;  /* 0x000000ffff0d7224 */ /* 0x000fe200078e0a0d */
[----:B------:R-:W-:Y:S01]  /*2fc0*/  IABS R19, R4 ;  /* 0x0000000400137213 */ /* 0x000fe20000000000 */
[----:B------:R-:W-:Y:S01]  /*2fd0*/  @!P1 IMAD.MOV R20, RZ, RZ, -R20 ;  /* 0x000000ffff149224 */ /* 0x000fe200078e0a14 */
[----:B------:R-:W-:Y:S01]  /*2fe0*/  ISETP.GE.AND P6, PT, R0, RZ, PT ;  /* 0x000000ff0000720c */ /* 0x000fe20003fc6270 */
[--C-:B------:R-:W-:Y:S01]  /*2ff0*/  @!P4 IMAD.IADD R2, R2, 0x1, -R12.reuse ;  /* 0x000000010202c824 */ /* 0x100fe200078e0a0c */
[----:B------:R-:W-:Y:S01]  /*3000*/  ISETP.GE.AND P4, PT, R16, RZ, PT ;  /* 0x000000ff1000720c */ /* 0x000fe20003f86270 */
[----:B------:R-:W-:Y:S01]  /*3010*/  @!P5 IMAD.IADD R15, R15, 0x1, -R12 ;  /* 0x000000010f0fd824 */ /* 0x000fe200078e0a0c */
[----:B------:R2:W-:Y:S01]  /*3020*/  STL [R1+0x3c4], R20 ;  /* 0x0003c41401007387 */ /* 0x0005e20000100800 */
[----:B------:R-:W-:Y:S01]  /*3030*/  IMAD.MOV.U32 R16, RZ, RZ, R19 ;  /* 0x000000ffff107224 */ /* 0x000fe200078e0013 */
[C---:B------:R-:W-:Y:S01]  /*3040*/  ISETP.GT.U32.AND P1, PT, R12.reuse, R2, PT ;  /* 0x000000020c00720c */ /* 0x040fe20003f24070 */
[----:B0-----:R-:W-:Y:S01]  /*3050*/  IMAD.MOV.U32 R3, RZ, RZ, R7 ;  /* 0x000000ffff037224 */ /* 0x001fe200078e0007 */
[----:B------:R-:W-:Y:S01]  /*3060*/  ISETP.GT.U32.AND P5, PT, R12, R15, PT ;  /* 0x0000000f0c00720c */ /* 0x000fe20003fa4070 */
[----:B------:R-:W-:-:S04]  /*3070*/  IMAD.HI.U32 R11, R14, R16, RZ ;  /* 0x000000100e0b7227 */ /* 0x000fc800078e00ff */
[----:B------:R-:W-:Y:S02]  /*3080*/  IMAD.MOV R7, RZ, RZ, -R11 ;  /* 0x000000ffff077224 */ /* 0x000fe400078e0a0b */
[C---:B------:R-:W-:Y:S02]  /*3090*/  IMAD R18, R12.reuse, R13, R18 ;  /* 0x0000000d0c127224 */ /* 0x040fe400078e0212 */
[----:B------:R-:W-:Y:S02]  /*30a0*/  IMAD R16, R12, R7, R16 ;  /* 0x000000070c107224 */ /* 0x000fe400078e0210 */
[----:B------:R-:W-:-:S04]  /*30b0*/  IMAD.HI.U32 R0, R14, R17, RZ ;  /* 0x000000110e007227 */ /* 0x000fc800078e00ff */
[----:B------:R-:W-:Y:S01]  /*30c0*/  @!P3 IMAD.MOV R3, RZ, RZ, -R3 ;  /* 0x000000ffff03b224 */ /* 0x000fe200078e0a03 */
[C---:B------:R-:W-:Y:S01]  /*30d0*/  ISETP.GT.U32.AND P3, PT, R12.reuse, R18, PT ;  /* 0x000000120c00720c */ /* 0x040fe20003f64070 */
[----:B------:R-:W-:Y:S01]  /*30e0*/  @!P5 IMAD.IADD R15, R15, 0x1, -R12 ;  /* 0x000000010f0fd824 */ /* 0x000fe200078e0a0c */
[----:B------:R-:W-:Y:S01]  /*30f0*/  ISETP.GT.U32.AND P5, PT, R12, R16, PT ;  /* 0x000000100c00720c */ /* 0x000fe20003fa4070 */
[----:B------:R-:W-:Y:S01]  /*3100*/  IMAD.MOV R0, RZ, RZ, -R0 ;  /* 0x000000ffff007224 */ /* 0x000fe200078e0a00 */
[----:B------:R0:W-:Y:S01]  /*3110*/  STL [R1+0x3c8], R3 ;  /* 0x0003c80301007387 */ /* 0x0001e20000100800 */
[--C-:B------:R-:W-:Y:S01]  /*3120*/  @!P1 IMAD.IADD R2, R2, 0x1, -R12.reuse ;  /* 0x0000000102029824 */ /* 0x100fe200078e0a0c */
[----:B------:R-:W-:Y:S01]  /*3130*/  ISETP.GE.AND P1, PT, R5, RZ, PT ;  /* 0x000000ff0500720c */ /* 0x000fe20003f26270 */
[----:B------:R-:W-:Y:S01]  /*3140*/  IMAD R17, R12, R0, R17 ;  /* 0x000000000c117224 */ /* 0x000fe200078e0211 */
[C---:B------:R-:W-:Y:S01]  /*3150*/  LOP3.LUT R5, R10.reuse, 0x1dc, RZ, 0xfc, !PT ;  /* 0x000001dc0a057812 */ /* 0x040fe200078efcff */
[----:B------:R-:W-:Y:S01]  /*3160*/  @!P0 IMAD.MOV R9, RZ, RZ, -R9 ;  /* 0x000000ffff098224 */ /* 0x000fe200078e0a09 */
[----:B------:R-:W-:Y:S01]  /*3170*/  LOP3.LUT R0, R10, 0x1de, RZ, 0xfc, !PT ;  /* 0x000001de0a007812 */ /* 0x000fe200078efcff */
[----:B--2---:R-:W-:Y:S01]  /*3180*/  IMAD.MOV.U32 R20, RZ, RZ, R15 ;  /* 0x000000ffff147224 */ /* 0x004fe200078e000f */
[----:B------:R-:W-:Y:S01]  /*3190*/  ISETP.GE.AND P0, PT, R6, RZ, PT ;  /* 0x000000ff0600720c */ /* 0x000fe20003f06270 */
[----:B------:R-:W-:Y:S01]  /*31a0*/  @!P3 IMAD.IADD R18, R18, 0x1, -R12 ;  /* 0x000000011212b824 */ /* 0x000fe200078e0a0c */
[----:B------:R-:W-:Y:S01]  /*31b0*/  ISETP.GE.AND P3, PT, R4, RZ, PT ;  /* 0x000000ff0400720c */ /* 0x000fe20003f66270 */
[----:B0-----:R-:W-:Y:S01]  /*31c0*/  IMAD.MOV.U32 R3, RZ, RZ, R8 ;  /* 0x000000ffff037224 */ /* 0x001fe200078e0008 */
[----:B------:R-:W-:Y:S01]  /*31d0*/  IABS R4, R5 ;  /* 0x0000000500047213 */ /* 0x000fe20000000000 */
[----:B------:R-:W-:Y:S01]  /*31e0*/  @!P5 IMAD.IADD R16, R16, 0x1, -R12 ;  /* 0x000000011010d824 */ /* 0x000fe200078e0a0c */
[----:B------:R-:W-:Y:S01]  /*31f0*/  IABS R11, R0 ;  /* 0x00000000000b7213 */ /* 0x000fe20000000000 */
[----:B------:R-:W-:Y:S01]  /*3200*/  @!P6 IMAD.MOV R3, RZ, RZ, -R3 ;  /* 0x000000ffff03e224 */ /* 0x000fe200078e0a03 */
[----:B------:R-:W-:Y:S01]  /*3210*/  ISETP.GT.U32.AND P6, PT, R12, R17, PT ;  /* 0x000000110c00720c */ /* 0x000fe20003fc4070 */
[----:B------:R-:W-:Y:S01]  /*3220*/  IMAD.HI.U32 R6, R14, R4, RZ ;  /* 0x000000040e067227 */ /* 0x000fe200078e00ff */
[----:B------:R-:W-:Y:S01]  /*3230*/  ISETP.GT.U32.AND P5, PT, R12, R16, PT ;  /* 0x000000100c00720c */ /* 0x000fe20003fa4070 */
[----:B------:R0:W-:Y:S01]  /*3240*/  STL [R1+0x3cc], R9 ;  /* 0x0003cc0901007387 */ /* 0x0001e20000100800 */
[----:B------:R-:W-:Y:S01]  /*3250*/  LOP3.LUT R8, R10, 0x1da, RZ, 0xfc, !PT ;  /* 0x000001da0a087812 */ /* 0x000fe200078efcff */
[----:B------:R-:W-:-:S02]  /*3260*/  IMAD.MOV R6, RZ, RZ, -R6 ;  /* 0x000000ffff067224 */ /* 0x000fc400078e0a06 */
[----:B------:R-:W-:Y:S01]  /*3270*/  IMAD.HI.U32 R7, R14, R11, RZ ;  /* 0x0000000b0e077227 */ /* 0x000fe200078e00ff */
[----:B------:R2:W-:Y:S01]  /*3280*/  STL [R1+0x3d0], R3 ;  /* 0x0003d00301007387 */ /* 0x0005e20000100800 */
[----:B------:R-:W-:Y:S02]  /*3290*/  IABS R13, R8 ;  /* 0x00000008000d7213 */ /* 0x000fe40000000000 */
[----:B------:R-:W-:Y:S01]  /*32a0*/  IMAD R4, R12, R6, R4 ;  /* 0x000000060c047224 */ /* 0x000fe200078e0204 */
[----:B------:R-:W-:Y:S01]  /*32b0*/  LOP3.LUT R6, R10, 0x1d6, RZ, 0xfc, !PT ;  /* 0x000001d60a067812 */ /* 0x000fe200078efcff */
[--C-:B------:R-:W-:Y:S01]  /*32c0*/  @!P6 IMAD.IADD R17, R17, 0x1, -R12.reuse ;  /* 0x000000011111e824 */ /* 0x100fe200078e0a0c */
[----:B------:R-:W-:Y:S01]  /*32d0*/  ISETP.GT.U32.AND P6, PT, R12, R18, PT ;  /* 0x000000120c00720c */ /* 0x000fe20003fc4070 */
[----:B------:R-:W-:Y:S01]  /*32e0*/  IMAD.MOV R7, RZ, RZ, -R7 ;  /* 0x000000ffff077224 */ /* 0x000fe200078e0a07 */
[----:B0-----:R-:W-:Y:S01]  /*32f0*/  IABS R9, R6 ;  /* 0x0000000600097213 */ /* 0x001fe20000000000 */
[----:B------:R-:W-:Y:S01]  /*3300*/  @!P5 IMAD.IADD R16, R16, 0x1, -R12 ;  /* 0x000000011010d824 */ /* 0x000fe200078e0a0c */
[C---:B------:R-:W-:Y:S01]  /*3310*/  ISETP.GT.U32.AND P5, PT, R12.reuse, R4, PT ;  /* 0x000000040c00720c */ /* 0x040fe20003fa4070 */
[----:B------:R-:W-:-:S02]  /*3320*/  IMAD R11, R12, R7, R11 ;  /* 0x000000070c0b7224 */ /* 0x000fc400078e020b */
[----:B--2---:R-:W-:Y:S01]  /*3330*/  IMAD.MOV.U32 R3, RZ, RZ, R2 ;  /* 0x000000ffff037224 */ /* 0x004fe200078e0002 */
[----:B------:R-:W-:Y:S01]  /*3340*/  LOP3.LUT R2, R10, 0x1d8, RZ, 0xfc, !PT ;  /* 0x000001d80a027812 */ /* 0x000fe200078efcff */
[----:B------:R-:W-:-:S03]  /*3350*/  IMAD.HI.U32 R15, R14, R9, RZ ;  /* 0x000000090e0f7227 */ /* 0x000fc600078e00ff */
[----:B------:R-:W-:Y:S01]  /*3360*/  IABS R7, R2 ;  /* 0x0000000200077213 */ /* 0x000fe20000000000 */
[--C-:B------:R-:W-:Y:S01]  /*3370*/  @!P6 IMAD.IADD R18, R18, 0x1, -R12.reuse ;  /* 0x000000011212e824 */ /* 0x100fe200078e0a0c */
[C---:B------:R-:W-:Y:S01]  /*3380*/  ISETP.GT.U32.AND P6, PT, R12.reuse, R11, PT ;  /* 0x0000000b0c00720c */ /* 0x040fe20003fc4070 */
[----:B------:R-:W-:Y:S01]  /*3390*/  @!P2 IMAD.MOV R3, RZ, RZ, -R3 ;  /* 0x000000ffff03a224 */ /* 0x000fe200078e0a03 */
[----:B------:R-:W-:Y:S01]  /*33a0*/  ISETP.GT.U32.AND P2, PT, R12, R17, PT ;  /* 0x000000110c00720c */ /* 0x000fe20003f44070 */
[----:B------:R-:W-:Y:S02]  /*33b0*/  @!P5 IMAD.IADD R4, R4, 0x1, -R12 ;  /* 0x000000010404d824 */ /* 0x000fe400078e0a0c */
[----:B------:R-:W-:Y:S01]  /*33c0*/  IMAD.HI.U32 R19, R14, R13, RZ ;  /* 0x0000000d0e137227 */ /* 0x000fe200078e00ff */
[----:B------:R0:W-:Y:S02]  /*33d0*/  STL [R1+0x3d4], R3 ;  /* 0x0003d40301007387 */ /* 0x0001e40000100800 */
[----:B------:R-:W-:Y:S01]  /*33e0*/  ISETP.GT.U32.AND P5, PT, R12, R4, PT ;  /* 0x000000040c00720c */ /* 0x000fe20003fa4070 */
[----:B------:R-:W-:-:S02]  /*33f0*/  @!P4 IMAD.MOV R20, RZ, RZ, -R20 ;  /* 0x000000ffff14c224 */ /* 0x000fc400078e0a14 */
[----:B------:R-:W-:Y:S02]  /*3400*/  IMAD.MOV R15, RZ, RZ, -R15 ;  /* 0x000000ffff0f7224 */ /* 0x000fe400078e0a0f */
[--C-:B------:R-:W-:Y:S01]  /*3410*/  @!P6 IMAD.IADD R11, R11, 0x1, -R12.reuse ;  /* 0x000000010b0be824 */ /* 0x100fe200078e0a0c */
[----:B------:R-:W-:Y:S01]  /*3420*/  STL [R1+0x358], R20 ;  /* 0x0003581401007387 */ /* 0x000fe20000100800 */
[----:B------:R-:W-:Y:S01]  /*3430*/  @!P2 IMAD.IADD R17, R17, 0x1, -R12 ;  /* 0x000000011111a824 */ /* 0x000fe200078e0a0c */
[----:B------:R-:W-:Y:S01]  /*3440*/  ISETP.GE.AND P2, PT, R0, RZ, PT ;  /* 0x000000ff0000720c */ /* 0x000fe20003f46270 */
[----:B0-----:R-:W-:Y:S01]  /*3450*/  IMAD.MOV.U32 R3, RZ, RZ, R18 ;  /* 0x000000ffff037224 */ /* 0x001fe200078e0012 */
[----:B------:R-:W-:Y:S01]  /*3460*/  ISETP.GT.U32.AND P4, PT, R12, R11, PT ;  /* 0x0000000b0c00720c */ /* 0x000fe20003f84070 */
[----:B------:R-:W-:Y:S01]  /*3470*/  IMAD.MOV R19, RZ, RZ, -R19 ;  /* 0x000000ffff137224 */ /* 0x000fe200078e0a13 */
[----:B------:R-:W-:Y:S01]  /*3480*/  ISETP.GE.AND P6, PT, R5, RZ, PT ;  /* 0x000000ff0500720c */ /* 0x000fe20003fc6270 */
[----:B------:R-:W-:Y:S01]  /*3490*/  @!P0 IMAD.MOV R3, RZ, RZ, -R3 ;  /* 0x000000ffff038224 */ /* 0x000fe200078e0a03 */
[----:B------:R-:W-:Y:S01]  /*34a0*/  LOP3.LUT R5, R10, 0x1d4, RZ, 0xfc, !PT ;  /* 0x000001d40a057812 */ /* 0x000fe200078efcff */
[----:B------:R-:W-:Y:S01]  /*34b0*/  @!P1 IMAD.MOV R17, RZ, RZ, -R17 ;  /* 0x000000ffff119224 */ /* 0x000fe200078e0a11 */
[----:B------:R-:W-:Y:S01]  /*34c0*/  ISETP.GE.AND P1, PT, R8, RZ, PT ;  /* 0x000000ff0800720c */ /* 0x000fe20003f26270 */
[----:B------:R-:W-:Y:S01]  /*34d0*/  IMAD R8, R12, R15, R9 ;  /* 0x0000000f0c087224 */ /* 0x000fe200078e0209 */
[----:B------:R0:W-:Y:S01]  /*34e0*/  STL [R1+0x35c], R3 ;  /* 0x00035c0301007387 */ /* 0x0001e20000100800 */
[----:B------:R-:W-:-:S03]  /*34f0*/  IMAD.HI.U32 R0, R14, R7, RZ ;  /* 0x000000070e007227 */ /* 0x000fc600078e00ff */
[----:B------:R-:W-:Y:S01]  /*3500*/  STL [R1+0x370], R17 ;  /* 0x0003701101007387 */ /* 0x000fe20000100800 */
[----:B------:R-:W-:Y:S01]  /*3510*/  IMAD R13, R12, R19, R13 ;  /* 0x000000130c0d7224 */ /* 0x000fe200078e020d */
[----:B------:R-:W-:Y:S01]  /*3520*/  LOP3.LUT R19, R10, 0x1aa, RZ, 0xfc, !PT ;  /* 0x000001aa0a137812 */ /* 0x000fe200078efcff */
[----:B------:R-:W-:Y:S01]  /*3530*/  @!P5 IMAD.IADD R4, R4, 0x1, -R12 ;  /* 0x000000010404d824 */ /* 0x000fe200078e0a0c */
[C---:B------:R-:W-:Y:S01]  /*3540*/  ISETP.GT.U32.AND P5, PT, R12.reuse, R8, PT ;  /* 0x000000080c00720c */ /* 0x040fe20003fa4070 */
[----:B------:R-:W-:Y:S01]  /*3550*/  IMAD.MOV R0, RZ, RZ, -R0 ;  /* 0x000000ffff007224 */ /* 0x000fe200078e0a00 */
[C---:B------:R-:W-:Y:S01]  /*3560*/  ISETP.GT.U32.AND P0, PT, R12.reuse, R13, PT ;  /* 0x0000000d0c00720c */ /* 0x040fe20003f04070 */
[----:B0-----:R-:W-:Y:S01]  /*3570*/  IMAD.MOV.U32 R3, RZ, RZ, R16 ;  /* 0x000000ffff037224 */ /* 0x001fe200078e0010 */
[----:B------:R-:W-:Y:S01]  /*3580*/  IABS R20, R19 ;  /* 0x0000001300147213 */ /* 0x000fe20000000000 */
[----:B------:R-:W-:Y:S01]  /*3590*/  IMAD R7, R12, R0, R7 ;  /* 0x000000000c077224 */ /* 0x000fe200078e0207 */
[----:B------:R-:W-:Y:S01]  /*35a0*/  IABS R0, R5 ;  /* 0x0000000500007213 */ /* 0x000fe20000000000 */
[----:B------:R-:W-:-:S02]  /*35b0*/  @!P3 IMAD.MOV R3, RZ, RZ, -R3 ;  /* 0x000000ffff03b224 */ /* 0x000fc400078e0a03 */
[--C-:B------:R-:W-:Y:S01]  /*35c0*/  @!P4 IMAD.IADD R11, R11, 0x1, -R12.reuse ;  /* 0x000000010b0bc824 */ /* 0x100fe200078e0a0c */
[----:B------:R-:W-:Y:S01]  /*35d0*/  ISETP.GT.U32.AND P3, PT, R12, R7, PT ;  /* 0x000000070c00720c */ /* 0x000fe20003f64070 */
[----:B------:R-:W-:Y:S01]  /*35e0*/  IMAD.HI.U32 R9, R14, R0, RZ ;  /* 0x000000000e097227 */ /* 0x000fe200078e00ff */
[----:B------:R0:W-:Y:S01]  /*35f0*/  STL [R1+0x3b4], R3 ;  /* 0x0003b40301007387 */ /* 0x0001e20000100800 */
[----:B------:R-:W-:Y:S02]  /*3600*/  ISETP.GE.AND P4, PT, R2, RZ, PT ;  /* 0x000000ff0200720c */ /* 0x000fe40003f86270 */
[----:B------:R-:W-:Y:S01]  /*3610*/  LOP3.LUT R2, R10, 0x1d2, RZ, 0xfc, !PT ;  /* 0x000001d20a027812 */ /* 0x000fe200078efcff */
[--C-:B------:R-:W-:Y:S02]  /*3620*/  @!P5 IMAD.IADD R8, R8, 0x1, -R12.reuse ;  /* 0x000000010808d824 */ /* 0x100fe400078e0a0c */
[--C-:B------:R-:W-:Y:S01]  /*3630*/  @!P0 IMAD.IADD R13, R13, 0x1, -R12.reuse ;  /* 0x000000010d0d8824 */ /* 0x100fe200078e0a0c */
[----:B------:R-:W-:Y:S01]  /*3640*/  ISETP.GE.AND P0, PT, R6, RZ, PT ;  /* 0x000000ff0600720c */ /* 0x000fe20003f06270 */
[----:B------:R-:W-:Y:S01]  /*3650*/  IMAD.MOV R9, RZ, RZ, -R9 ;  /* 0x000000ffff097224 */ /* 0x000fe200078e0a09 */
[----:B------:R-:W-:Y:S01]  /*3660*/  ISETP.GT.U32.AND P5, PT, R12, R8, PT ;  /* 0x000000080c00720c */ /* 0x000fe20003fa4070 */
[----:B0-----:R-:W-:Y:S01]  /*3670*/  IMAD.MOV.U32 R3, RZ, RZ, R11 ;  /* 0x000000ffff037224 */ /* 0x001fe200078e000b */
[----:B------:R-:W-:Y:S01]  /*3680*/  IABS R11, R2 ;  /* 0x00000002000b7213 */ /* 0x000fe20000000000 */
[----:B------:R-:W-:Y:S01]  /*3690*/  @!P3 IMAD.IADD R7, R7, 0x1, -R12 ;  /* 0x000000010707b824 */ /* 0x000fe200078e0a0c */
[----:B------:R-:W-:Y:S01]  /*36a0*/  LOP3.LUT R6, R10, 0x1d0, RZ, 0xfc, !PT ;  /* 0x000001d00a067812 */ /* 0x000fe200078efcff */
[----:B------:R-:W-:Y:S01]  /*36b0*/  @!P2 IMAD.MOV R3, RZ, RZ, -R3 ;  /* 0x000000ffff03a224 */ /* 0x000fe200078e0a03 */
[C---:B------:R-:W-:Y:S01]  /*36c0*/  ISETP.GT.U32.AND P2, PT, R12.reuse, R13, PT ;  /* 0x0000000d0c00720c */ /* 0x040fe20003f44070 */
[C---:B------:R-:W-:Y:S01]  /*36d0*/  IMAD R0, R12.reuse, R9, R0 ;  /* 0x000000090c007224 */ /* 0x040fe200078e0200 */
[----:B------:R-:W-:Y:S01]  /*36e0*/  ISETP.GT.U32.AND P3, PT, R12, R7, PT ;  /* 0x000000070c00720c */ /* 0x000fe20003f64070 */
[----:B------:R-:W-:Y:S01]  /*36f0*/  IMAD.HI.U32 R23, R14, R20, RZ ;  /* 0x000000140e177227 */ /* 0x000fe200078e00ff */
[----:B------:R0:W-:Y:S01]  /*3700*/  STL [R1+0x3b8], R3 ;  /* 0x0003b80301007387 */ /* 0x0001e20000100800 */
[----:B------:R-:W-:-:S02]  /*3710*/  IABS R9, R6 ;  /* 0x0000000600097213 */ /* 0x000fc40000000000 */
[----:B------:R-:W-:Y:S02]  /*3720*/  @!P5 IMAD.IADD R8, R8, 0x1, -R12 ;  /* 0x000000010808d824 */ /* 0x000fe400078e0a0c */
[----:B------:R-:W-:Y:S02]  /*3730*/  IMAD.MOV R23, RZ, RZ, -R23 ;  /* 0x000000ffff177224 */ /* 0x000fe400078e0a17 */
[----:B------:R-:W-:-:S04]  /*3740*/  IMAD.HI.U32 R16, R14, R9, RZ ;  /* 0x000000090e107227 */ /* 0x000fc800078e00ff */
[----:B0-----:R-:W-:Y:S02]  /*3750*/  IMAD.MOV.U32 R3, RZ, RZ, R4 ;  /* 0x000000ffff037224 */ /* 0x001fe400078e0004 */
[----:B------:R-:W-:-:S04]  /*3760*/  IMAD.HI.U32 R4, R14, R11, RZ ;  /* 0x0000000b0e047227 */ /* 0x000fc800078e00ff */
[----:B------:R-:W-:Y:S02]  /*3770*/  IMAD.MOV R4, RZ, RZ, -R4 ;  /* 0x000000ffff047224 */ /* 0x000fe400078e0a04 */
[--C-:B------:R-:W-:Y:S01]  /*3780*/  @!P2 IMAD.IADD R13, R13, 0x1, -R12.reuse ;  /* 0x000000010d0da824 */ /* 0x100fe200078e0a0c */
[C---:B------:R-:W-:Y:S01]  /*3790*/  ISETP.GT.U32.AND P2, PT, R12.reuse, R0, PT ;  /* 0x000000000c00720c */ /* 0x040fe20003f44070 */
[----:B------:R-:W-:Y:S01]  /*37a0*/  IMAD R11, R12, R4, R11 ;  /* 0x000000040c0b7224 */ /* 0x000fe200078e020b */
[----:B------:R-:W-:Y:S01]  /*37b0*/  LOP3.LUT R4, R10, 0x1cc, RZ, 0xfc, !PT ;  /* 0x000001cc0a047812 */ /* 0x000fe200078efcff */
[----:B------:R-:W-:Y:S01]  /*37c0*/  @!P3 IMAD.IADD R7, R7, 0x1, -R12 ;  /* 0x000000010707b824 */ /* 0x000fe200078e0a0c */
[----:B------:R-:W-:Y:S01]  /*37d0*/  ISETP.GE.AND P3, PT, R2, RZ, PT ;  /* 0x000000ff0200720c */ /* 0x000fe20003f66270 */
[----:B------:R-:W-:Y:S01]  /*37e0*/  @!P6 IMAD.MOV R3, RZ, RZ, -R3 ;  /* 0x000000ffff03e224 */ /* 0x000fe200078e0a03 */
[----:B------:R-:W-:Y:S01]  /*37f0*/  ISETP.GT.U32.AND P5, PT, R12, R11, PT ;  /* 0x0000000b0c00720c */ /* 0x000fe20003fa4070 */
[----:B------:R-:W-:Y:S01]  /*3800*/  IMAD.MOV R16, RZ, RZ, -R16 ;  /* 0x000000ffff107224 */ /* 0x000fe200078e0a10 */
[----:B------:R-:W-:Y:S01]  /*3810*/  LOP3.LUT R2, R10, 0x1ce, RZ, 0xfc, !PT ;  /* 0x000001ce0a027812 */ /* 0x000fe200078efcff */
[----:B------:R-:W-:Y:S01]  /*3820*/  IMAD R20, R12, R23, R20 ;  /* 0x000000170c147224 */ /* 0x000fe200078e0214 */
[----:B------:R-:W-:Y:S01]  /*3830*/  ISETP.GE.AND P6, PT, R5, RZ, PT ;  /* 0x000000ff0500720c */ /* 0x000fe20003fc6270 */
[----:B------:R0:W-:Y:S01]  /*3840*/  STL [R1+0x3c0], R3 ;  /* 0x0003c00301007387 */ /* 0x0001e20000100800 */
[----:B------:R-:W-:Y:S01]  /*3850*/  IABS R5, R2 ;  /* 0x0000000200057213 */ /* 0x000fe20000000000 */
[----:B------:R-:W-:Y:S01]  /*3860*/  @!P2 IMAD.IADD R0, R0, 0x1, -R12 ;  /* 0x000000010000a824 */ /* 0x000fe200078e0a0c */
[----:B------:R-:W-:Y:S01]  /*3870*/  ISETP.GE.AND P2, PT, R6, RZ, PT ;  /* 0x000000ff0600720c */ /* 0x000fe20003f46270 */
[----:B------:R-:W-:Y:S01]  /*3880*/  IMAD R9, R12, R16, R9 ;  /* 0x000000100c097224 */ /* 0x000fe200078e0209 */
[----:B------:R-:W-:Y:S01]  /*3890*/  IABS R15, R4 ;  /* 0x00000004000f7213 */ /* 0x000fe20000000000 */
[----:B------:R-:W-:-:S04]  /*38a0*/  IMAD.HI.U32 R6, R14, R5, RZ ;  /* 0x000000050e067227 */ /* 0x000fc800078e00ff */
[----:B------:R-:W-:Y:S02]  /*38b0*/  @!P5 IMAD.IADD R11, R11, 0x1, -R12 ;  /* 0x000000010b0bd824 */ /* 0x000fe400078e0a0c */
[----:B0-----:R-:W-:Y:S02]  /*38c0*/  IMAD.MOV.U32 R3, RZ, RZ, R13 ;  /* 0x000000ffff037224 */ /* 0x001fe400078e000d */
[----:B------:R-:W-:Y:S01]  /*38d0*/  IMAD.MOV.U32 R13, RZ, RZ, R7 ;  /* 0x000000ffff0d7224 */ /* 0x000fe200078e0007 */
[C---:B------:R-:W-:Y:S01]  /*38e0*/  ISETP.GT.U32.AND P5, PT, R12.reuse, R11, PT ;  /* 0x0000000b0c00720c */ /* 0x040fe20003fa4070 */
[----:B------:R-:W-:Y:S01]  /*38f0*/  @!P1 IMAD.MOV R3, RZ, RZ, -R3 ;  /* 0x000000ffff039224 */ /* 0x000fe200078e0a03 */
[C---:B------:R-:W-:Y:S01]  /*3900*/  ISETP.GT.U32.AND P1, PT, R12.reuse, R0, PT ;  /* 0x000000000c00720c */ /* 0x040fe20003f24070 */
[----:B------:R-:W-:Y:S01]  /*3910*/  @!P4 IMAD.MOV R13, RZ, RZ, -R13 ;  /* 0x000000ffff0dc224 */ /* 0x000fe200078e0a0d */
[----:B------:R-:W-:Y:S01]  /*3920*/  ISETP.GT.U32.AND P4, PT, R12, R9, PT ;  /* 0x000000090c00720c */ /* 0x000fe20003f84070 */
[----:B------:R-:W-:Y:S01]  /*3930*/  IMAD.MOV R6, RZ, RZ, -R6 ;  /* 0x000000ffff067224 */ /* 0x000fe200078e0a06 */
[----:B------:R0:W-:Y:S01]  /*3940*/  STL [R1+0x3bc], R3 ;  /* 0x0003bc0301007387 */ /* 0x0001e20000100800 */
[----:B------:R-:W-:-:S03]  /*3950*/  IMAD.HI.U32 R7, R14, R15, RZ ;  /* 0x0000000f0e077227 */ /* 0x000fc600078e00ff */
[----:B------:R2:W-:Y:S01]  /*3960*/  STL [R1+0x398], R13 ;  /* 0x0003980d01007387 */ /* 0x0005e20000100800 */
[C---:B------:R-:W-:Y:S02]  /*3970*/  IMAD R5, R12.reuse, R6, R5 ;  /* 0x000000060c057224 */ /* 0x040fe400078e0205 */
[--C-:B------:R-:W-:Y:S02]  /*3980*/  @!P5 IMAD.IADD R11, R11, 0x1, -R12.reuse ;  /* 0x000000010b0bd824 */ /* 0x100fe400078e0a0c */
[----:B------:R-:W-:Y:S01]  /*3990*/  IMAD.MOV R7, RZ, RZ, -R7 ;  /* 0x000000ffff077224 */ /* 0x000fe200078e0a07 */
[----:B------:R-:W-:Y:S01]  /*39a0*/  ISETP.GT.U32.AND P5, PT, R12, R5, PT ;  /* 0x000000050c00720c */ /* 0x000fe20003fa4070 */
[--C-:B------:R-:W-:Y:S01]  /*39b0*/  @!P1 IMAD.IADD R0, R0, 0x1, -R12.reuse ;  /* 0x0000000100009824 */ /* 0x100fe200078e0a0c */
[----:B------:R-:W-:Y:S01]  /*39c0*/  ISETP.GE.AND P1, PT, R4, RZ, PT ;  /* 0x000000ff0400720c */ /* 0x000fe20003f26270 */
[----:B------:R-:W-:Y:S02]  /*39d0*/  @!P4 IMAD.IADD R9, R9, 0x1, -R12 ;  /* 0x000000010909c824 */ /* 0x000fe400078e0a0c */
[----:B0-----:R-:W-:Y:S01]  /*39e0*/  IMAD.MOV.U32 R3, RZ, RZ, R8 ;  /* 0x000000ffff037224 */ /* 0x001fe200078e0008 */
[----:B------:R-:W-:Y:S01]  /*39f0*/  LOP3.LUT R8, R10, 0x1ca, RZ, 0xfc, !PT ;  /* 0x000001ca0a087812 */ /* 0x000fe200078efcff */
[C---:B------:R-:W-:Y:S01]  /*3a00*/  IMAD R15, R12.reuse, R7, R15 ;  /* 0x000000070c0f7224 */ /* 0x040fe200078e020f */
[----:B------:R-:W-:Y:S01]  /*3a10*/  ISETP.GT.U32.AND P4, PT, R12, R9, PT ;  /* 0x000000090c00720c */ /* 0x000fe20003f84070 */
[----:B--2---:R-:W-:Y:S01]  /*3a20*/  IMAD.MOV.U32 R13, RZ, RZ, R0 ;  /* 0x000000ffff0d7224 */ /* 0x004fe200078e0000 */
[----:B------:R-:W-:Y:S01]  /*3a30*/  LOP3.LUT R7, R10, 0x1c8, RZ, 0xfc, !PT ;  /* 0x000001c80a077812 */ /* 0x000fe200078efcff */
[----:B------:R-:W-:Y:S01]  /*3a40*/  @!P0 IMAD.MOV R3, RZ, RZ, -R3 ;  /* 0x000000ffff038224 */ /* 0x000fe200078e0a03 */
[----:B------:R-:W-:Y:S01]  /*3a50*/  IABS R4, R8 ;  /* 0x0000000800047213 */ /* 0x000fe20000000000 */
[----:B------:R-:W-:Y:S01]  /*3a60*/  @!P6 IMAD.MOV R13, RZ, RZ, -R13 ;  /* 0x000000ffff0de224 */ /* 0x000fe200078e0a0d */
[----:B------:R-:W-:Y:S01]  /*3a70*/  ISETP.GT.U32.AND P6, PT, R12, R15, PT ;  /* 0x0000000f0c00720c */ /* 0x000fe20003fc4070 */
[----:B------:R-:W-:Y:S01]  /*3a80*/  @!P5 IMAD.IADD R5, R5, 0x1, -R12 ;  /* 0x000000010505d824 */ /* 0x000fe200078e0a0c */
[----:B------:R0:W-:Y:S01]  /*3a90*/  STL [R1+0x39c], R3 ;  /* 0x00039c0301007387 */ /* 0x0001e20000100800 */
[----:B------:R-:W-:-:S02]  /*3aa0*/  IABS R6, R7 ;  /* 0x0000000700067213 */ /* 0x000fc40000000000 */
[----:B------:R-:W-:Y:S01]  /*3ab0*/  ISETP.GE.AND P0, PT, R2, RZ, PT ;  /* 0x000000ff0200720c */ /* 0x000fe20003f06270 */
[----:B------:R-:W-:Y:S01]  /*3ac0*/  STL [R1+0x3b0], R13 ;  /* 0x0003b00d01007387 */ /* 0x000fe20000100800 */
[----:B------:R-:W-:Y:S01]  /*3ad0*/  ISETP.GT.U32.AND P5, PT, R12, R5, PT ;  /* 0x000000050c00720c */ /* 0x000fe20003fa4070 */
[----:B------:R-:W-:Y:S01]  /*3ae0*/  @!P4 IMAD.IADD R9, R9, 0x1, -R12 ;  /* 0x000000010909c824 */ /* 0x000fe200078e0a0c */
[----:B------:R-:W-:Y:S01]  /*3af0*/  ISETP.GE.AND P4, PT, R7, RZ, PT ;  /* 0x000000ff0700720c */ /* 0x000fe20003f86270 */
[----:B------:R-:W-:Y:S01]  /*3b00*/  IMAD.HI.U32 R7, R14, R6, RZ ;  /* 0x000000060e077227 */ /* 0x000fe200078e00ff */
[----:B------:R-:W-:-:S03]  /*3b10*/  LOP3.LUT R2, R10, 0x1c6, RZ, 0xfc, !PT ;  /* 0x000001c60a027812 */ /* 0x000fc600078efcff */
[----:B0-----:R-:W-:Y:S01]  /*3b20*/  IMAD.MOV.U32 R3, RZ, RZ, R11 ;  /* 0x000000ffff037224 */ /* 0x001fe200078e000b */
[----:B------:R-:W-:Y:S01]  /*3b30*/  IABS R0, R2 ;  /* 0x0000000200007213 */ /* 0x000fe20000000000 */
[----:B------:R-:W-:Y:S02]  /*3b40*/  @!P6 IMAD.IADD R15, R15, 0x1, -R12 ;  /* 0x000000010f0fe824 */ /* 0x000fe400078e0a0c */
[----:B------:R-:W-:Y:S01]  /*3b50*/  @!P3 IMAD.MOV R3, RZ, RZ, -R3 ;  /* 0x000000ffff03b224 */ /* 0x000fe200078e0a03 */
[----:B------:R-:W-:Y:S01]  /*3b60*/  ISETP.GE.AND P3, PT, R8, RZ, PT ;  /* 0x000000ff0800720c */ /* 0x000fe20003f66270 */
[----:B------:R-:W-:Y:S01]  /*3b70*/  IMAD.HI.U32 R11, R14, R4, RZ ;  /* 0x000000040e0b7227 */ /* 0x000fe200078e00ff */
[----:B------:R-:W-:Y:S02]  /*3b80*/  ISETP.GT.U32.AND P6, PT, R12, R15, PT ;  /* 0x0000000f0c00720c */ /* 0x000fe40003fc4070 */
[----:B------:R0:W-:Y:S01]  /*3b90*/  STL [R1+0x3ac], R3 ;  /* 0x0003ac0301007387 */ /* 0x0001e20000100800 */
[----:B------:R-:W-:-:S02]  /*3ba0*/  IMAD.MOV R11, RZ, RZ, -R11 ;  /* 0x000000ffff0b7224 */ /* 0x000fc400078e0a0b */
[----:B------:R-:W-:Y:S02]  /*3bb0*/  IMAD.MOV R7, RZ, RZ, -R7 ;  /* 0x000000ffff077224 */ /* 0x000fe400078e0a07 */
[----:B------:R-:W-:Y:S02]  /*3bc0*/  @!P5 IMAD.IADD R5, R5, 0x1, -R12 ;  /* 0x000000010505d824 */ /* 0x000fe400078e0a0c */
[----:B------:R-:W-:Y:S02]  /*3bd0*/  IMAD R4, R12, R11, R4 ;  /* 0x0000000b0c047224 */ /* 0x000fe400078e0204 */
[----:B------:R-:W-:-:S03]  /*3be0*/  IMAD.HI.U32 R8, R14, R0, RZ ;  /* 0x000000000e087227 */ /* 0x000fc600078e00ff */
[----:B------:R-:W-:Y:S01]  /*3bf0*/  ISETP.GT.U32.AND P5, PT, R12, R4, PT ;  /* 0x000000040c00720c */ /* 0x000fe20003fa4070 */
[----:B0-----:R-:W-:Y:S02]  /*3c00*/  IMAD.MOV.U32 R3, RZ, RZ, R9 ;  /* 0x000000ffff037224 */ /* 0x001fe400078e0009 */
[----:B------:R-:W-:Y:S02]  /*3c10*/  IMAD.MOV R8, RZ, RZ, -R8 ;  /* 0x000000ffff087224 */ /* 0x000fe400078e0a08 */
[----:B------:R-:W-:Y:S01]  /*3c20*/  @!P2 IMAD.MOV R3, RZ, RZ, -R3 ;  /* 0x000000ffff03a224 */ /* 0x000fe200078e0a03 */
[----:B------:R-:W-:Y:S01]  /*3c30*/  ISETP.GE.AND P2, PT, R2, RZ, PT ;  /* 0x000000ff0200720c */ /* 0x000fe20003f46270 */
[----:B------:R-:W-:Y:S01]  /*3c40*/  IMAD R2, R12, R7, R6 ;  /* 0x000000070c027224 */ /* 0x000fe200078e0206 */
[----:B------:R-:W-:Y:S01]  /*3c50*/  LOP3.LUT R7, R10, 0x1be, RZ, 0xfc, !PT ;  /* 0x000001be0a077812 */ /* 0x000fe200078efcff */
[----:B------:R-:W-:Y:S01]  /*3c60*/  @!P6 IMAD.IADD R15, R15, 0x1, -R12 ;  /* 0x000000010f0fe824 */ /* 0x000fe200078e0a0c */
[----:B------:R0:W-:Y:S01]  /*3c70*/  STL [R1+0x3a4], R3 ;  /* 0x0003a40301007387 */ /* 0x0001e20000100800 */
[----:B------:R-:W-:Y:S01]  /*3c80*/  IMAD R0, R12, R8, R0 ;  /* 0x000000080c007224 */ /* 0x000fe200078e0200 */
[----:B------:R-:W-:Y:S01]  /*3c90*/  LOP3.LUT R8, R10, 0x1c4, RZ, 0xfc, !PT ;  /* 0x000001c40a087812 */ /* 0x000fe200078efcff */
[----:B------:R-:W-:Y:S01]  /*3ca0*/  @!P5 IMAD.IADD R4, R4, 0x1, -R12 ;  /* 0x000000010404d824 */ /* 0x000fe200078e0a0c */
[----:B------:R-:W-:-:S02]  /*3cb0*/  IABS R13, R7 ;  /* 0x00000007000d7213 */ /* 0x000fc40000000000 */
[----:B------:R-:W-:Y:S02]  /*3cc0*/  ISETP.GE.AND P6, PT, R8, RZ, PT ;  /* 0x000000ff0800720c */ /* 0x000fe40003fc6270 */
[----:B------:R-:W-:Y:S01]  /*3cd0*/  ISETP.GT.U32.AND P5, PT, R12, R4, PT ;  /* 0x000000040c00720c */ /* 0x000fe20003fa4070 */
[----:B0-----:R-:W-:Y:S01]  /*3ce0*/  IMAD.MOV.U32 R3, RZ, RZ, R5 ;  /* 0x000000ffff037224 */ /* 0x001fe200078e0005 */
[----:B------:R-:W-:Y:S02]  /*3cf0*/  IABS R8, R8 ;  /* 0x0000000800087213 */ /* 0x000fe40000000000 */
[----:B------:R-:W-:Y:S01]  /*3d00*/  LOP3.LUT R5, R10, 0x1c2, RZ, 0xfc, !PT ;  /* 0x000001c20a057812 */ /* 0x000fe200078efcff */
[----:B------:R-:W-:Y:S01]  /*3d10*/  @!P0 IMAD.MOV R3, RZ, RZ, -R3 ;  /* 0x000000ffff038224 */ /* 0x000fe200078e0a03 */
[----:B------:R-:W-:Y:S02]  /*3d20*/  ISETP.GT.U32.AND P0, PT, R12, R2, PT ;  /* 0x000000020c00720c */ /* 0x000fe40003f04070 */
[----:B------:R-:W-:-:S02]  /*3d30*/  IABS R9, R5 ;  /* 0x0000000500097213 */ /* 0x000fc40000000000 */
[----:B------:R0:W-:Y:S01]  /*3d40*/  STL [R1+0x3a8], R3 ;  /* 0x0003a80301007387 */ /* 0x0001e20000100800 */
[----:B------:R-:W-:Y:S02]  /*3d50*/  LOP3.LUT R6, R10, 0x1c0, RZ, 0xfc, !PT ;  /* 0x000001c00a067812 */ /* 0x000fe400078efcff */
[----:B------:R-:W-:Y:S01]  /*3d60*/  @!P5 IMAD.IADD R4, R4, 0x1, -R12 ;  /* 0x000000010404d824 */ /* 0x000fe200078e0a0c */
[----:B------:R-:W-:Y:S01]  /*3d70*/  ISETP.GE.AND P5, PT, R5, RZ, PT ;  /* 0x000000ff0500720c */ /* 0x000fe20003fa6270 */
[----:B------:R-:W-:Y:S01]  /*3d80*/  IMAD.HI.U32 R16, R14, R9, RZ ;  /* 0x000000090e107227 */ /* 0x000fe200078e00ff */
[----:B------:R-:W-:-:S03]  /*3d90*/  IABS R11, R6 ;  /* 0x00000006000b7213 */ /* 0x000fc60000000000 */
[----:B------:R-:W-:Y:S02]  /*3da0*/  IMAD.MOV R16, RZ, RZ, -R16 ;  /* 0x000000ffff107224 */ /* 0x000fe400078e0a10 */
[----:B0-----:R-:W-:Y:S02]  /*3db0*/  IMAD.MOV.U32 R3, RZ, RZ, R15 ;  /* 0x000000ffff037224 */ /* 0x001fe400078e000f */
[----:B------:R-:W-:Y:S02]  /*3dc0*/  @!P0 IMAD.IADD R2, R2, 0x1, -R12 ;  /* 0x0000000102028824 */ /* 0x000fe400078e0a0c */
[----:B------:R-:W-:Y:S01]  /*3dd0*/  @!P1 IMAD.MOV R3, RZ, RZ, -R3 ;  /* 0x000000ffff039224 */ /* 0x000fe200078e0a03 */
[----:B------:R-:W-:Y:S01]  /*3de0*/  ISETP.GT.U32.AND P1, PT, R12, R0, PT ;  /* 0x000000000c00720c */ /* 0x000fe20003f24070 */
[----:B------:R-:W-:Y:S01]  /*3df0*/  IMAD.HI.U32 R15, R14, R8, RZ ;  /* 0x000000080e0f7227 */ /* 0x000fe200078e00ff */
[----:B------:R-:W-:Y:S02]  /*3e00*/  ISETP.GT.U32.AND P0, PT, R12, R2, PT ;  /* 0x000000020c00720c */ /* 0x000fe40003f04070 */
[----:B------:R0:W-:Y:S01]  /*3e10*/  STL [R1+0x3a0], R3 ;  /* 0x0003a00301007387 */ /* 0x0001e20000100800 */
[----:B------:R-:W-:-:S02]  /*3e20*/  IMAD.MOV R15, RZ, RZ, -R15 ;  /* 0x000000ffff0f7224 */ /* 0x000fc400078e0a0f */
[----:B------:R-:W-:Y:S01]  /*3e30*/  IMAD.MOV.U32 R18, RZ, RZ, R4 ;  /* 0x000000ffff127224 */ /* 0x000fe200078e0004 */
[----:B------:R-:W-:Y:S01]  /*3e40*/  LOP3.LUT R4, R10, 0x1bc, RZ, 0xfc, !PT ;  /* 0x000001bc0a047812 */ /* 0x000fe200078efcff */
[C---:B------:R-:W-:Y:S02]  /*3e50*/  IMAD R8, R12.reuse, R15, R8 ;  /* 0x0000000f0c087224 */ /* 0x040fe400078e0208 */
[----:B------:R-:W-:Y:S02]  /*3e60*/  IMAD R9, R12, R16, R9 ;  /* 0x000000100c097224 */ /* 0x000fe400078e0209 */
[--C-:B------:R-:W-:Y:S02]  /*3e70*/  @!P1 IMAD.IADD R0, R0, 0x1, -R12.reuse ;  /* 0x0000000100009824 */ /* 0x100fe400078e0a0c */
[----:B------:R-:W-:Y:S01]  /*3e80*/  @!P0 IMAD.IADD R2, R2, 0x1, -R12 ;  /* 0x0000000102028824 */ /* 0x000fe200078e0a0c */
[----:B------:R-:W-:Y:S01]  /*3e90*/  ISETP.GT.U32.AND P0, PT, R12, R8, PT ;  /* 0x000000080c00720c */ /* 0x000fe20003f04070 */
[----:B------:R-:W-:Y:S01]  /*3ea0*/  IMAD.HI.U32 R5, R14, R13, RZ ;  /* 0x0000000d0e057227 */ /* 0x000fe200078e00ff */
[----:B------:R-:W-:-:S03]  /*3eb0*/  ISETP.GT.U32.AND P1, PT, R12, R0, PT ;  /* 0x000000000c00720c */ /* 0x000fc60003f24070 */
[----:B0-----:R-:W-:Y:S02]  /*3ec0*/  IMAD.MOV.U32 R3, RZ, RZ, R2 ;  /* 0x000000ffff037224 */ /* 0x001fe400078e0002 */
[----:B------:R-:W-:Y:S01]  /*3ed0*/  @!P3 IMAD.MOV R18, RZ, RZ, -R18 ;  /* 0x000000ffff12b224 */ /* 0x000fe200078e0a12 */
[----:B------:R-:W-:Y:S01]  /*3ee0*/  ISETP.GT.U32.AND P3, PT, R12, R9, PT ;  /* 0x000000090c00720c */ /* 0x000fe20003f64070 */
[----:B------:R-:W-:Y:S01]  /*3ef0*/  @!P4 IMAD.MOV R3, RZ, RZ, -R3 ;  /* 0x000000ffff03c224 */ /* 0x000fe200078e0a03 */
[----:B------:R-:W-:Y:S01]  /*3f00*/  ISETP.GE.AND P4, PT, R6, RZ, PT ;  /* 0x000000ff0600720c */ /* 0x000fe20003f86270 */
[----:B------:R-:W-:Y:S01]  /*3f10*/  IMAD.MOV R5, RZ, RZ, -R5 ;  /* 0x000000ffff057224 */ /* 0x000fe200078e0a05 */
[----:B------:R-:W-:Y:S01]  /*3f20*/  STL [R1+0x394], R18 ;  /* 0x0003941201007387 */ /* 0x000fe20000100800 */
[----:B------:R-:W-:Y:S01]  /*3f30*/  IMAD.HI.U32 R17, R14, R11, RZ ;  /* 0x0000000b0e117227 */ /* 0x000fe200078e00ff */
[----:B------:R-:W-:Y:S02]  /*3f40*/  LOP3.LUT R6, R10, 0x1b8, RZ, 0xfc, !PT ;  /* 0x000001b80a067812 */ /* 0x000fe400078efcff */
[----:B------:R0:W-:Y:S01]  /*3f50*/  STL [R1+0x390], R3 ;  /* 0x0003900301007387 */ /* 0x0001e20000100800 */
[--C-:B------:R-:W-:Y:S01]  /*3f60*/  @!P1 IMAD.IADD R0, R0, 0x1, -R12.reuse ;  /* 0x0000000100009824 */ /* 0x100fe200078e0a0c */
[----:B------:R-:W-:Y:S01]  /*3f70*/  IABS R16, R6 ;  /* 0x0000000600107213 */ /* 0x000fe20000000000 */
[----:B------:R-:W-:Y:S01]  /*3f80*/  IMAD R2, R12, R5, R13 ;  /* 0x000000050c027224 */ /* 0x000fe200078e020d */
[----:B------:R-:W-:Y:S01]  /*3f90*/  IABS R13, R4 ;  /* 0x00000004000d7213 */ /* 0x000fe20000000000 */
[----:B------:R-:W-:Y:S01]  /*3fa0*/  @!P0 IMAD.IADD R8, R8, 0x1, -R12 ;  /* 0x0000000108088824 */ /* 0x000fe200078e0a0c */
[----:B------:R-:W-:Y:S01]  /*3fb0*/  LOP3.LUT R5, R10, 0x1ba, RZ, 0xfc, !PT ;  /* 0x000001ba0a057812 */ /* 0x000fe200078efcff */
[----:B------:R-:W-:-:S02]  /*3fc0*/  IMAD.MOV R17, RZ, RZ, -R17 ;  /* 0x000000ffff117224 */ /* 0x000fc400078e0a11 */
[----:B------:R-:W-:Y:S01]  /*3fd0*/  @!P3 IMAD.IADD R9, R9, 0x1, -R12 ;  /* 0x000000010909b824 */ /* 0x000fe200078e0a0c */
[C---:B------:R-:W-:Y:S01]  /*3fe0*/  ISETP.GT.U32.AND P0, PT, R12.reuse, R8, PT ;  /* 0x000000080c00720c */ /* 0x040fe20003f04070 */
[----:B0-----:R-:W-:Y:S01]  /*3ff0*/  IMAD.MOV.U32 R3, RZ, RZ, R0 ;  /* 0x000000ffff037224 */ /* 0x001fe200078e0000 */
[----:B------:R-:W-:Y:S01]  /*4000*/  IABS R0, R5 ;  /* 0x0000000500007213 */ /* 0x000fe20000000000 */
[C---:B------:R-:W-:Y:S01]  /*4010*/  IMAD R11, R12.reuse, R17, R11 ;  /* 0x000000110c0b7224 */ /* 0x040fe200078e020b */
[C---:B------:R-:W-:Y:S01]  /*4020*/  ISETP.GT.U32.AND P3, PT, R12.reuse, R9, PT ;  /* 0x000000090c00720c */ /* 0x040fe20003f64070 */
[----:B------:R-:W-:Y:S01]  /*4030*/  @!P2 IMAD.MOV R3, RZ, RZ, -R3 ;  /* 0x000000ffff03a224 */ /* 0x000fe200078e0a03 */
[----:B------:R-:W-:Y:S01]  /*4040*/  ISETP.GT.U32.AND P2, PT, R12, R2, PT ;  /* 0x000000020c00720c */ /* 0x000fe20003f44070 */
[----:B------:R-:W-:Y:S01]  /*4050*/  IMAD.HI.U32 R15, R14, R13, RZ ;  /* 0x0000000d0e0f7227 */ /* 0x000fe200078e00ff */
[----:B------:R-:W-:Y:S02]  /*4060*/  ISETP.GT.U32.AND P1, PT, R12, R11, PT ;  /* 0x0000000b0c00720c */ /* 0x000fe40003f24070 */
[----:B------:R0:W-:Y:S01]  /*4070*/  STL [R1+0x38c], R3 ;  /* 0x00038c0301007387 */ /* 0x0001e20000100800 */
[----:B------:R-:W-:-:S02]  /*4080*/  IMAD.MOV R15, RZ, RZ, -R15 ;  /* 0x000000ffff0f7224 */ /* 0x000fc400078e0a0f */
[----:B------:R-:W-:Y:S01]  /*4090*/  @!P0 IMAD.IADD R8, R8, 0x1, -R12 ;  /* 0x0000000108088824 */ /* 0x000fe200078e0a0c */
[----:B------:R-:W-:Y:S01]  /*40a0*/  ISETP.GE.AND P0, PT, R7, RZ, PT ;  /* 0x000000ff0700720c */ /* 0x000fe20003f06270 */
[----:B------:R-:W-:Y:S02]  /*40b0*/  IMAD R13, R12, R15, R13 ;  /* 0x0000000f0c0d7224 */ /* 0x000fe400078e020d */
[----:B------:R-:W-:-:S04]  /*40c0*/  IMAD.HI.U32 R7, R14, R0, RZ ;  /* 0x000000000e077227 */ /* 0x000fc800078e00ff */
[--C-:B------:R-:W-:Y:S02]  /*40d0*/  @!P2 IMAD.IADD R2, R2, 0x1, -R12.reuse ;  /* 0x000000010202a824 */ /* 0x100fe400078e0a0c */
[--C-:B------:R-:W-:Y:S01]  /*40e0*/  @!P3 IMAD.IADD R9, R9, 0x1, -R12.reuse ;  /* 0x000000010909b824 */ /* 0x100fe200078e0a0c */
[C---:B------:R-:W-:Y:S01]  /*40f0*/  ISETP.GT.U32.AND P3, PT, R12.reuse, R13, PT ;  /* 0x0000000d0c00720c */ /* 0x040fe20003f64070 */
[----:B------:R-:W-:Y:S01]  /*4100*/  @!P1 IMAD.IADD R11, R11, 0x1, -R12 ;  /* 0x000000010b0b9824 */ /* 0x000fe200078e0a0c */
[C---:B------:R-:W-:Y:S01]  /*4110*/  ISETP.GT.U32.AND P2, PT, R12.reuse, R2, PT ;  /* 0x000000020c00720c */ /* 0x040fe20003f44070 */
[----:B------:R-:W-:Y:S02]  /*4120*/  IMAD.MOV R7, RZ, RZ, -R7 ;  /* 0x000000ffff077224 */ /* 0x000fe400078e0a07 */
[----:B0-----:R-:W-:Y:S01]  /*4130*/  IMAD.MOV.U32 R3, RZ, RZ, R9 ;  /* 0x000000ffff037224 */ /* 0x001fe200078e0009 */
[C---:B------:R-:W-:Y:S01]  /*4140*/  ISETP.GT.U32.AND P1, PT, R12.reuse, R11, PT ;  /* 0x0000000b0c00720c */ /* 0x040fe20003f24070 */
[----:B------:R-:W-:Y:S01]  /*4150*/  IMAD R9, R12, R7, R0 ;  /* 0x000000070c097224 */ /* 0x000fe200078e0200 */
[C---:B------:R-:W-:Y:S01]  /*4160*/  LOP3.LUT R0, R10.reuse, 0x1b6, RZ, 0xfc, !PT ;  /* 0x000001b60a007812 */ /* 0x040fe200078efcff */
[----:B------:R-:W-:Y:S01]  /*4170*/  IMAD.MOV.U32 R17, RZ, RZ, R8 ;  /* 0x000000ffff117224 */ /* 0x000fe200078e0008 */
[----:B------:R-:W-:Y:S01]  /*4180*/  LOP3.LUT R7, R10, 0x1b0, RZ, 0xfc, !PT ;  /* 0x000001b00a077812 */ /* 0x000fe200078efcff */
[----:B------:R-:W-:-:S04]  /*4190*/  IMAD.HI.U32 R8, R14, R16, RZ ;  /* 0x000000100e087227 */ /* 0x000fc800078e00ff */
[--C-:B------:R-:W-:Y:S01]  /*41a0*/  @!P2 IMAD.IADD R2, R2, 0x1, -R12.reuse ;  /* 0x000000010202a824 */ /* 0x100fe200078e0a0c */
[----:B------:R-:W-:Y:S01]  /*41b0*/  ISETP.GT.U32.AND P2, PT, R12, R9, PT ;  /* 0x000000090c00720c */ /* 0x000fe20003f44070 */
[--C-:B------:R-:W-:Y:S02]  /*41c0*/  @!P3 IMAD.IADD R13, R13, 0x1, -R12.reuse ;  /* 0x000000010d0db824 */ /* 0x100fe400078e0a0c */
[----:B------:R-:W-:Y:S01]  /*41d0*/  @!P1 IMAD.IADD R11, R11, 0x1, -R12 ;  /* 0x000000010b0b9824 */ /* 0x000fe200078e0a0c */
[----:B------:R-:W-:Y:S01]  /*41e0*/  ISETP.GE.AND P1, PT, R6, RZ, PT ;  /* 0x000000ff0600720c */ /* 0x000fe20003f26270 */
[----:B------:R-:W-:Y:S01]  /*41f0*/  IMAD.MOV R8, RZ, RZ, -R8 ;  /* 0x000000ffff087224 */ /* 0x000fe200078e0a08 */
[----:B------:R-:W-:Y:S01]  /*4200*/  ISETP.GT.U32.AND P3, PT, R12, R13, PT ;  /* 0x0000000d0c00720c */ /* 0x000fe20003f64070 */
[----:B------:R-:W-:Y:S01]  /*4210*/  IMAD.MOV.U32 R15, RZ, RZ, R11 ;  /* 0x000000ffff0f7224 */ /* 0x000fe200078e000b */
[----:B------:R-:W-:Y:S01]  /*4220*/  IABS R11, R0 ;  /* 0x00000000000b7213 */ /* 0x000fe20000000000 */
[----:B------:R-:W-:Y:S01]  /*4230*/  @!P6 IMAD.MOV R17, RZ, RZ, -R17 ;  /* 0x000000ffff11e224 */ /* 0x000fe200078e0a11 */
[----:B------:R-:W-:Y:S01]  /*4240*/  ISETP.GE.AND P6, PT, R4, RZ, PT ;  /* 0x000000ff0400720c */ /* 0x000fe20003fc6270 */
[----:B------:R-:W-:Y:S01]  /*4250*/  @!P5 IMAD.MOV R3, RZ, RZ, -R3 ;  /* 0x000000ffff03d224 */ /* 0x000fe200078e0a03 */
[----:B------:R-:W-:Y:S01]  /*4260*/  LOP3.LUT R4, R10, 0x1b4, RZ, 0xfc, !PT ;  /* 0x000001b40a047812 */ /* 0x000fe200078efcff */
[----:B------:R-:W-:Y:S01]  /*4270*/  @!P2 IMAD.IADD R9, R9, 0x1, -R12 ;  /* 0x000000010909a824 */ /* 0x000fe200078e0a0c */
[----:B------:R-:W-:Y:S01]  /*4280*/  STL [R1+0x388], R17 ;  /* 0x0003881101007387 */ /* 0x000fe20000100800 */
[----:B------:R-:W-:Y:S01]  /*4290*/  IMAD R16, R12, R8, R16 ;  /* 0x000000080c107224 */ /* 0x000fe200078e0210 */
[----:B------:R-:W-:Y:S01]  /*42a0*/  ISETP.GE.AND P5, PT, R5, RZ, PT ;  /* 0x000000ff0500720c */ /* 0x000fe20003fa6270 */
[----:B------:R-:W-:Y:S01]  /*42b0*/  IMAD.HI.U32 R8, R14, R11, RZ ;  /* 0x0000000b0e087227 */ /* 0x000fe200078e00ff */
[C---:B------:R-:W-:Y:S01]  /*42c0*/  ISETP.GT.U32.AND P2, PT, R12.reuse, R9, PT ;  /* 0x000000090c00720c */ /* 0x040fe20003f44070 */
[----:B------:R0:W-:Y:S01]  /*42d0*/  STL [R1+0x374], R3 ;  /* 0x0003740301007387 */ /* 0x0001e20000100800 */
[----:B------:R-:W-:Y:S01]  /*42e0*/  IABS R5, R7 ;  /* 0x0000000700057213 */ /* 0x000fe20000000000 */
[----:B------:R-:W-:Y:S01]  /*42f0*/  @!P3 IMAD.IADD R13, R13, 0x1, -R12 ;  /* 0x000000010d0db824 */ /* 0x000fe200078e0a0c */
[----:B------:R-:W-:Y:S01]  /*4300*/  ISETP.GT.U32.AND P3, PT, R12, R16, PT ;  /* 0x000000100c00720c */ /* 0x000fe20003f64070 */
[----:B------:R-:W-:-:S02]  /*4310*/  IMAD.MOV R8, RZ, RZ, -R8 ;  /* 0x000000ffff087224 */ /* 0x000fc400078e0a08 */
[----:B------:R-:W-:Y:S01]  /*4320*/  @!P4 IMAD.MOV R15, RZ, RZ, -R15 ;  /* 0x000000ffff0fc224 */ /* 0x000fe200078e0a0f */
[----:B------:R-:W-:Y:S01]  /*4330*/  ISETP.GE.AND P4, PT, R0, RZ, PT ;  /* 0x000000ff0000720c */ /* 0x000fe20003f86270 */
[----:B------:R-:W-:Y:S01]  /*4340*/  IMAD R11, R12, R8, R11 ;  /* 0x000000080c0b7224 */ /* 0x000fe200078e020b */
[----:B------:R-:W-:Y:S01]  /*4350*/  LOP3.LUT R0, R10, 0x1b2, RZ, 0xfc, !PT ;  /* 0x000001b20a007812 */ /* 0x000fe200078efcff */
[----:B0-----:R-:W-:Y:S01]  /*4360*/  IMAD.MOV.U32 R3, RZ, RZ, R2 ;  /* 0x000000ffff037224 */ /* 0x001fe200078e0002 */
[----:B------:R-:W-:Y:S01]  /*4370*/  IABS R2, R4 ;  /* 0x0000000400027213 */ /* 0x000fe20000000000 */
[----:B------:R-:W-:Y:S01]  /*4380*/  @!P2 IMAD.IADD R9, R9, 0x1, -R12 ;  /* 0x000000010909a824 */ /* 0x000fe200078e0a0c */
[----:B------:R-:W-:Y:S01]  /*4390*/  ISETP.GT.U32.AND P2, PT, R12, R11, PT ;  /* 0x0000000b0c00720c */ /* 0x000fe20003f44070 */
[----:B------:R-:W-:Y:S01]  /*43a0*/  @!P0 IMAD.MOV R3, RZ, RZ, -R3 ;  /* 0x000000ffff038224 */ /* 0x000fe200078e0a03 */
[----:B------:R-:W-:Y:S01]  /*43b0*/  ISETP.GE.AND P0, PT, R4, RZ, PT ;  /* 0x000000ff0400720c */ /* 0x000fe20003f06270 */
[----:B------:R-:W-:Y:S01]  /*43c0*/  IMAD.HI.U32 R4, R14, R2, RZ ;  /* 0x000000020e047227 */ /* 0x000fe200078e00ff */
[----:B------:R0:W-:Y:S01]  /*43d0*/  STL [R1+0x380], R15 ;  /* 0x0003800f01007387 */ /* 0x0001e20000100800 */
[----:B------:R-:W-:-:S02]  /*43e0*/  IABS R6, R0 ;  /* 0x0000000000067213 */ /* 0x000fc40000000000 */
[----:B------:R-:W-:Y:S01]  /*43f0*/  IMAD.MOV R4, RZ, RZ, -R4 ;  /* 0x000000ffff047224 */ /* 0x000fe200078e0a04 */
[----:B------:R2:W-:Y:S01]  /*4400*/  STL [R1+0x384], R3 ;  /* 0x0003840301007387 */ /* 0x0005e20000100800 */
[----:B------:R-:W-:Y:S02]  /*4410*/  @!P3 IMAD.IADD R16, R16, 0x1, -R12 ;  /* 0x000000011010b824 */ /* 0x000fe400078e0a0c */
[C---:B------:R-:W-:Y:S02]  /*4420*/  IMAD R2, R12.reuse, R4, R2 ;  /* 0x000000040c027224 */ /* 0x040fe400078e0202 */
[----:B------:R-:W-:Y:S01]  /*4430*/  @!P2 IMAD.IADD R11, R11, 0x1, -R12 ;  /* 0x000000010b0ba824 */ /* 0x000fe200078e0a0c */
[----:B------:R-:W-:Y:S01]  /*4440*/  ISETP.GT.U32.AND P3, PT, R12, R16, PT ;  /* 0x000000100c00720c */ /* 0x000fe20003f64070 */
[----:B0-----:R-:W-:Y:S01]  /*4450*/  IMAD.MOV.U32 R15, RZ, RZ, R13 ;  /* 0x000000ffff0f7224 */ /* 0x001fe200078e000d */
[----:B------:R-:W-:Y:S01]  /*4460*/  LOP3.LUT R13, R10, 0x1a6, RZ, 0xfc, !PT ;  /* 0x000001a60a0d7812 */ /* 0x000fe200078efcff */
[----:B------:R-:W-:Y:S01]  /*4470*/  IMAD.HI.U32 R8, R14, R6, RZ ;  /* 0x000000060e087227 */ /* 0x000fe200078e00ff */
[----:B------:R-:W-:-:S03]  /*4480*/  ISETP.GT.U32.AND P2, PT, R12, R11, PT ;  /* 0x0000000b0c00720c */ /* 0x000fc60003f44070 */
[----:B------:R-:W-:Y:S01]  /*4490*/  @!P6 IMAD.MOV R15, RZ, RZ, -R15 ;  /* 0x000000ffff0fe224 */ /* 0x000fe200078e0a0f */
[----:B------:R-:W-:Y:S01]  /*44a0*/  ISETP.GT.U32.AND P6, PT, R12, R2, PT ;  /* 0x000000020c00720c */ /* 0x000fe20003fc4070 */
[----:B--2---:R-:W-:Y:S01]  /*44b0*/  IMAD.MOV.U32 R3, RZ, RZ, R9 ;  /* 0x000000ffff037224 */ /* 0x004fe200078e0009 */
[----:B------:R-:W-:Y:S01]  /*44c0*/  IABS R9, R13 ;  /* 0x0000000d00097213 */ /* 0x000fe20000000000 */
[----:B------:R-:W-:Y:S02]  /*44d0*/  IMAD.MOV R8, RZ, RZ, -R8 ;  /* 0x000000ffff087224 */ /* 0x000fe400078e0a08 */
[----:B------:R-:W-:Y:S01]  /*44e0*/  @!P3 IMAD.IADD R16, R16, 0x1, -R12 ;  /* 0x000000011010b824 */ /* 0x000fe200078e0a0c */
[----:B------:R-:W-:Y:S01]  /*44f0*/  ISETP.GE.AND P3, PT, R7, RZ, PT ;  /* 0x000000ff0700720c */ /* 0x000fe20003f66270 */
[----:B------:R-:W-:Y:S01]  /*4500*/  IMAD.HI.U32 R4, R14, R5, RZ ;  /* 0x000000050e047227 */ /* 0x000fe200078e00ff */
[----:B------:R-:W-:-:S03]  /*4510*/  LOP3.LUT R7, R10, 0x1ae, RZ, 0xfc, !PT ;  /* 0x000001ae0a077812 */ /* 0x000fc600078efcff */
[----:B------:R-:W-:Y:S01]  /*4520*/  @!P5 IMAD.MOV R3, RZ, RZ, -R3 ;  /* 0x000000ffff03d224 */ /* 0x000fe200078e0a03 */
[----:B------:R-:W-:Y:S01]  /*4530*/  ISETP.GE.AND P5, PT, R0, RZ, PT ;  /* 0x000000ff0000720c */ /* 0x000fe20003fa6270 */
[----:B------:R-:W-:Y:S02]  /*4540*/  @!P6 IMAD.IADD R2, R2, 0x1, -R12 ;  /* 0x000000010202e824 */ /* 0x000fe400078e0a0c */
[C---:B------:R-:W-:Y:S01]  /*4550*/  IMAD R0, R12.reuse, R8, R6 ;  /* 0x000000080c007224 */ /* 0x040fe200078e0206 */
[----:B------:R-:W-:Y:S01]  /*4560*/  IABS R8, R7 ;  /* 0x0000000700087213 */ /* 0x000fe20000000000 */
[----:B------:R-:W-:Y:S01]  /*4570*/  IMAD.MOV R4, RZ, RZ, -R4 ;  /* 0x000000ffff047224 */ /* 0x000fe200078e0a04 */
[C---:B------:R-:W-:Y:S01]  /*4580*/  ISETP.GT.U32.AND P6, PT, R12.reuse, R2, PT ;  /* 0x000000020c00720c */ /* 0x040fe20003fc4070 */
[----:B------:R0:W-:Y:S01]  /*4590*/  STL [R1+0x37c], R3 ;  /* 0x00037c0301007387 */ /* 0x0001e20000100800 */
[----:B------:R-:W-:Y:S01]  /*45a0*/  @!P2 IMAD.IADD R11, R11, 0x1, -R12 ;  /* 0x000000010b0ba824 */ /* 0x000fe200078e0a0c */
[C---:B------:R-:W-:Y:S01]  /*45b0*/  ISETP.GT.U32.AND P2, PT, R12.reuse, R0, PT ;  /* 0x000000000c00720c */ /* 0x040fe20003f44070 */
[----:B------:R-:W-:Y:S01]  /*45c0*/  IMAD R5, R12, R4, R5 ;  /* 0x000000040c057224 */ /* 0x000fe200078e0205 */
[----:B------:R2:W-:Y:S01]  /*45d0*/  STL [R1+0x378], R15 ;  /* 0x0003780f01007387 */ /* 0x0005e20000100800 */
[----:B------:R-:W-:-:S02]  /*45e0*/  LOP3.LUT R4, R10, 0x1ac, RZ, 0xfc, !PT ;  /* 0x000001ac0a047812 */ /* 0x000fc400078efcff */
[----:B------:R-:W-:Y:S02]  /*45f0*/  LOP3.LUT R6, R10, 0x1a8, RZ, 0xfc, !PT ;  /* 0x000001a80a067812 */ /* 0x000fe400078efcff */
[----:B------:R-:W-:Y:S01]  /*4600*/  IABS R22, R4 ;  /* 0x0000000400167213 */ /* 0x000fe20000000000 */
[----:B0-----:R-:W-:Y:S01]  /*4610*/  IMAD.MOV.U32 R3, RZ, RZ, R16 ;  /* 0x000000ffff037224 */ /* 0x001fe200078e0010 */
[----:B------:R-:W-:Y:S01]  /*4620*/  IABS R17, R6 ;  /* 0x0000000600117213 */ /* 0x000fe20000000000 */
[----:B------:R-:W-:Y:S01]  /*4630*/  @!P6 IMAD.IADD R2, R2, 0x1, -R12 ;  /* 0x000000010202e824 */ /* 0x000fe200078e0a0c */
[----:B------:R-:W-:Y:S01]  /*4640*/  ISETP.GT.U32.AND P6, PT, R12, R5, PT ;  /* 0x000000050c00720c */ /* 0x000fe20003fc4070 */
[----:B--2---:R-:W-:-:S04]  /*4650*/  IMAD.HI.U32 R15, R14, R8, RZ ;  /* 0x000000080e0f7227 */ /* 0x004fc800078e00ff */
[----:B------:R-:W-:Y:S02]  /*4660*/  IMAD.MOV R15, RZ, RZ, -R15 ;  /* 0x000000ffff0f7224 */ /* 0x000fe400078e0a0f */
[----:B------:R-:W-:-:S04]  /*4670*/  IMAD.HI.U32 R21, R14, R22, RZ ;  /* 0x000000160e157227 */ /* 0x000fc800078e00ff */
[----:B------:R-:W-:Y:S02]  /*4680*/  IMAD R8, R12, R15, R8 ;  /* 0x0000000f0c087224 */ /* 0x000fe400078e0208 */
[--C-:B------:R-:W-:Y:S02]  /*4690*/  @!P2 IMAD.IADD R0, R0, 0x1, -R12.reuse ;  /* 0x000000010000a824 */ /* 0x100fe400078e0a0c */
[----:B------:R-:W-:Y:S01]  /*46a0*/  IMAD.MOV R21, RZ, RZ, -R21 ;  /* 0x000000ffff157224 */ /* 0x000fe200078e0a15 */
[C---:B------:R-:W-:Y:S01]  /*46b0*/  ISETP.GT.U32.AND P2, PT, R12.reuse, R8, PT ;  /* 0x000000080c00720c */ /* 0x040fe20003f44070 */
[----:B------:R-:W-:Y:S02]  /*46c0*/  @!P6 IMAD.IADD R5, R5, 0x1, -R12 ;  /* 0x000000010505e824 */ /* 0x000fe400078e0a0c */
[----:B------:R-:W-:Y:S02]  /*46d0*/  IMAD R21, R12, R21, R22 ;  /* 0x000000150c157224 */ /* 0x000fe400078e0216 */
[----:B------:R-:W-:-:S03]  /*46e0*/  IMAD.HI.U32 R18, R14, R17, RZ ;  /* 0x000000110e127227 */ /* 0x000fc600078e00ff */
[C---:B------:R-:W-:Y:S01]  /*46f0*/  ISETP.GT.U32.AND P6, PT, R12.reuse, R21, PT ;  /* 0x000000150c00720c */ /* 0x040fe20003fc4070 */
[----:B------:R-:W-:Y:S02]  /*4700*/  IMAD.MOV R18, RZ, RZ, -R18 ;  /* 0x000000ffff127224 */ /* 0x000fe400078e0a12 */
[----:B------:R-:W-:Y:S01]  /*4710*/  @!P1 IMAD.MOV R3, RZ, RZ, -R3 ;  /* 0x000000ffff039224 */ /* 0x000fe200078e0a03 */
[----:B------:R-:W-:Y:S01]  /*4720*/  ISETP.GT.U32.AND P1, PT, R12, R5, PT ;  /* 0x000000050c00720c */ /* 0x000fe20003f24070 */
[----:B------:R-:W-:Y:S01]  /*4730*/  @!P2 IMAD.IADD R8, R8, 0x1, -R12 ;  /* 0x000000010808a824 */ /* 0x000fe200078e0a0c */
[C---:B------:R-:W-:Y:S01]  /*4740*/  ISETP.GT.U32.AND P2, PT, R12.reuse, R0, PT ;  /* 0x000000000c00720c */ /* 0x040fe20003f44070 */
[----:B------:R-:W-:Y:S01]  /*4750*/  IMAD R17, R12, R18, R17 ;  /* 0x000000120c117224 */ /* 0x000fe200078e0211 */
[----:B------:R0:W-:Y:S01]  /*4760*/  STL [R1+0x36c], R3 ;  /* 0x00036c0301007387 */ /* 0x0001e20000100800 */
[----:B------:R-:W-:Y:S01]  /*4770*/  IMAD.HI.U32 R15, R14, R9, RZ ;  /* 0x000000090e0f7227 */ /* 0x000fe200078e00ff */
[----:B------:R-:W-:-:S03]  /*4780*/  LOP3.LUT R18, R10, 0x1a4, RZ, 0xfc, !PT ;  /* 0x000001a40a127812 */ /* 0x000fc600078efcff */
[----:B------:R-:W-:Y:S01]  /*4790*/  @!P6 IMAD.IADD R21, R21, 0x1, -R12 ;  /* 0x000000011515e824 */ /* 0x000fe200078e0a0c */
[C---:B------:R-:W-:Y:S01]  /*47a0*/  ISETP.GT.U32.AND P6, PT, R12.reuse, R8, PT ;  /* 0x000000080c00720c */ /* 0x040fe20003fc4070 */
[----:B------:R-:W-:Y:S01]  /*47b0*/  @!P0 IMAD.MOV R2, RZ, RZ, -R2 ;  /* 0x000000ffff028224 */ /* 0x000fe200078e0a02 */
[----:B------:R-:W-:Y:S01]  /*47c0*/  ISETP.GT.U32.AND P0, PT, R12, R20, PT ;  /* 0x000000140c00720c */ /* 0x000fe20003f04070 */
[----:B------:R-:W-:Y:S01]  /*47d0*/  IMAD.MOV R15, RZ, RZ, -R15 ;  /* 0x000000ffff0f7224 */ /* 0x000fe200078e0a0f */
[----:B------:R-:W-:Y:S01]  /*47e0*/  IABS R16, R18 ;  /* 0x0000001200107213 */ /* 0x000fe20000000000 */
[----:B0-----:R-:W-:Y:S02]  /*47f0*/  IMAD.MOV.U32 R3, RZ, RZ, R11 ;  /* 0x000000ffff037224 */ /* 0x001fe400078e000b */
[--C-:B------:R-:W-:Y:S01]  /*4800*/  @!P2 IMAD.IADD R0, R0, 0x1, -R12.reuse ;  /* 0x000000010000a824 */ /* 0x100fe200078e0a0c */
[C---:B------:R-:W-:Y:S01]  /*4810*/  ISETP.GT.U32.AND P2, PT, R12.reuse, R17, PT ;  /* 0x000000110c00720c */ /* 0x040fe20003f44070 */
[----:B------:R-:W-:Y:S01]  /*4820*/  @!P4 IMAD.MOV R3, RZ, RZ, -R3 ;  /* 0x000000ffff03c224 */ /* 0x000fe200078e0a03 */
[C---:B------:R-:W-:Y:S01]  /*4830*/  ISETP.GT.U32.AND P4, PT, R12.reuse, R21, PT ;  /* 0x000000150c00720c */ /* 0x040fe20003f84070 */
[----:B------:R-:W-:Y:S01]  /*4840*/  IMAD R9, R12, R15, R9 ;  /* 0x0000000f0c097224 */ /* 0x000fe200078e0209 */
[----:B------:R-:W-:Y:S01]  /*4850*/  LOP3.LUT R15, R10, 0x1a2, RZ, 0xfc, !PT ;  /* 0x000001a20a0f7812 */ /* 0x000fe200078efcff */
[--C-:B------:R-:W-:Y:S01]  /*4860*/  @!P1 IMAD.IADD R5, R5, 0x1, -R12.reuse ;  /* 0x0000000105059824 */ /* 0x100fe200078e0a0c */
[----:B------:R0:W-:Y:S01]  /*4870*/  STL [R1+0x368], R3 ;  /* 0x0003680301007387 */ /* 0x0001e20000100800 */
[--C-:B------:R-:W-:Y:S01]  /*4880*/  @!P6 IMAD.IADD R8, R8, 0x1, -R12.reuse ;  /* 0x000000010808e824 */ /* 0x100fe200078e0a0c */
[----:B------:R-:W-:Y:S01]  /*4890*/  ISETP.GT.U32.AND P6, PT, R12, R9, PT ;  /* 0x000000090c00720c */ /* 0x000fe20003fc4070 */
[----:B------:R-:W-:Y:S01]  /*48a0*/  @!P0 IMAD.IADD R20, R20, 0x1, -R12 ;  /* 0x0000000114148824 */ /* 0x000fe200078e0a0c */
[----:B------:R-:W-:Y:S01]  /*48b0*/  IABS R11, R15 ;  /* 0x0000000f000b7213 */ /* 0x000fe20000000000 */
[----:B------:R-:W-:Y:S01]  /*48c0*/  IMAD.MOV.U32 R22, RZ, RZ, R0 ;  /* 0x000000ffff167224 */ /* 0x000fe200078e0000 */
[----:B------:R-:W-:Y:S01]  /*48d0*/  ISETP.GE.AND P1, PT, R7, RZ, PT ;  /* 0x000000ff0700720c */ /* 0x000fe20003f26270 */
[----:B------:R-:W-:Y:S01]  /*48e0*/  @!P2 IMAD.IADD R17, R17, 0x1, -R12 ;  /* 0x000000011111a824 */ /* 0x000fe200078e0a0c */
[----:B------:R2:W-:Y:S01]  /*48f0*/  STL [R1+0x364], R2 ;  /* 0x0003640201007387 */ /* 0x0005e20000100800 */
[----:B------:R-:W-:Y:S01]  /*4900*/  IMAD.HI.U32 R7, R14, R16, RZ ;  /* 0x000000100e077227 */ /* 0x000fe200078e00ff */
[----:B------:R-:W-:-:S02]  /*4910*/  ISETP.GE.AND P2, PT, R6, RZ, PT ;  /* 0x000000ff0600720c */ /* 0x000fc40003f46270 */
[----:B------:R-:W-:Y:S01]  /*4920*/  ISETP.GE.AND P0, PT, R19, RZ, PT ;  /* 0x000000ff1300720c */ /* 0x000fe20003f06270 */
[----:B0-----:R-:W-:Y:S01]  /*4930*/  IMAD.MOV.U32 R3, RZ, RZ, R5 ;  /* 0x000000ffff037224 */ /* 0x001fe200078e0005 */
[----:B------:R-:W-:Y:S01]  /*4940*/  LOP3.LUT R0, R10, 0x1a0, RZ, 0xfc, !PT ;  /* 0x000001a00a007812 */ /* 0x000fe200078efcff */
[----:B------:R-:W-:Y:S01]  /*4950*/  @!P4 IMAD.IADD R21, R21, 0x1, -R12 ;  /* 0x000000011515c824 */ /* 0x000fe200078e0a0c */
[----:B------:R-:W-:Y:S01]  /*4960*/  ISETP.GE.AND P4, PT, R4, RZ, PT ;  /* 0x000000ff0400720c */ /* 0x000fe20003f86270 */
[----:B------:R-:W-:Y:S01]  /*4970*/  @!P5 IMAD.MOV R22, RZ, RZ, -R22 ;  /* 0x000000ffff16d224 */ /* 0x000fe200078e0a16 */
[----:B------:R-:W-:Y:S01]  /*4980*/  ISETP.GT.U32.AND P5, PT, R12, R20, PT ;  /* 0x000000140c00720c */ /* 0x000fe20003fa4070 */
[----:B--2---:R-:W-:Y:S01]  /*4990*/  IMAD.HI.U32 R2, R14, R11, RZ ;  /* 0x0000000b0e027227 */ /* 0x004fe200078e00ff */
[----:B------:R-:W-:Y:S02]  /*49a0*/  LOP3.LUT R5, R10, 0x19e, RZ, 0xfc, !PT ;  /* 0x0000019e0a057812 */ /* 0x000fe400078efcff */
[----:B------:R-:W-:Y:S01]  /*49b0*/  STL [R1+0x350], R22 ;  /* 0x0003501601007387 */ /* 0x000fe20000100800 */
[----:B------:R-:W-:Y:S01]  /*49c0*/  @!P3 IMAD.MOV R3, RZ, RZ, -R3 ;  /* 0x000000ffff03b224 */ /* 0x000fe200078e0a03 */
[----:B------:R-:W-:Y:S01]  /*49d0*/  ISETP.GT.U32.AND P3, PT, R12, R17, PT ;  /* 0x000000110c00720c */ /* 0x000fe20003f64070 */
[----:B------:R-:W-:-:S02]  /*49e0*/  IMAD.MOV R7, RZ, RZ, -R7 ;  /* 0x000000ffff077224 */ /* 0x000fc400078e0a07 */
[----:B------:R-:W-:Y:S01]  /*49f0*/  IMAD.MOV R2, RZ, RZ, -R2 ;  /* 0x000000ffff027224 */ /* 0x000fe200078e0a02 */
[----:B------:R0:W-:Y:S01]  /*4a00*/  STL [R1+0x34c], R3 ;  /* 0x00034c0301007387 */ /* 0x0001e20000100800 */
[C---:B------:R-:W-:Y:S02]  /*4a10*/  IMAD R4, R12.reuse, R7, R16 ;  /* 0x000000070c047224 */ /* 0x040fe400078e0210 */
[----:B------:R-:W-:Y:S02]  /*4a20*/  @!P6 IMAD.IADD R9, R9, 0x1, -R12 ;  /* 0x000000010909e824 */ /* 0x000fe400078e0a0c */
[----:B------:R-:W-:Y:S02]  /*4a30*/  IMAD.MOV.U32 R6, RZ, RZ, R8 ;  /* 0x000000ffff067224 */ /* 0x000fe400078e0008 */
[C---:B------:R-:W-:Y:S01]  /*4a40*/  IMAD R2, R12.reuse, R2, R11 ;  /* 0x000000020c027224 */ /* 0x040fe200078e020b */
[C---:B------:R-:W-:Y:S01]  /*4a50*/  ISETP.GT.U32.AND P6, PT, R12.reuse, R9, PT ;  /* 0x000000090c00720c */ /* 0x040fe20003fc4070 */
[----:B------:R-:W-:Y:S01]  /*4a60*/  @!P1 IMAD.MOV R6, RZ, RZ, -R6 ;  /* 0x000000ffff069224 */ /* 0x000fe200078e0a06 */
[----:B------:R-:W-:Y:S01]  /*4a70*/  ISETP.GT.U32.AND P1, PT, R12, R4, PT ;  /* 0x000000040c00720c */ /* 0x000fe20003f24070 */
[----:B0-----:R-:W-:-:S02]  /*4a80*/  IMAD.MOV.U32 R3, RZ, RZ, R21 ;  /* 0x000000ffff037224 */ /* 0x001fc400078e0015 */
[--C-:B------:R-:W-:Y:S01]  /*4a90*/  @!P5 IMAD.IADD R20, R20, 0x1, -R12.reuse ;  /* 0x000000011414d824 */ /* 0x100fe200078e0a0c */
[----:B------:R-:W-:Y:S01]  /*4aa0*/  ISETP.GT.U32.AND P5, PT, R12, R2, PT ;  /* 0x000000020c00720c */ /* 0x000fe20003fa4070 */
[----:B------:R-:W-:Y:S01]  /*4ab0*/  @!P4 IMAD.MOV R3, RZ, RZ, -R3 ;  /* 0x000000ffff03c224 */ /* 0x000fe200078e0a03 */
[----:B------:R-:W-:Y:S01]  /*4ac0*/  ISETP.GE.AND P4, PT, R13, RZ, PT ;  /* 0x000000ff0d00720c */ /* 0x000fe20003f86270 */
[----:B------:R-:W-:Y:S01]  /*4ad0*/  @!P3 IMAD.IADD R17, R17, 0x1, -R12 ;  /* 0x000000011111b824 */ /* 0x000fe200078e0a0c */
[----:B------:R-:W-:Y:S01]  /*4ae0*/  IABS R13, R0 ;  /* 0x00000000000d7213 */ /* 0x000fe20000000000 */
[----:B------:R0:W-:Y:S01]  /*4af0*/  STL [R1+0x348], R6 ;  /* 0x0003480601007387 */ /* 0x0001e20000100800 */
[----:B------:R-:W-:Y:S01]  /*4b00*/  IMAD.MOV.U32 R8, RZ, RZ, R20 ;  /* 0x000000ffff087224 */ /* 0x000fe200078e0014 */
[----:B------:R-:W-:Y:S01]  /*4b10*/  ISETP.GE.AND P3, PT, R18, RZ, PT ;  /* 0x000000ff1200720c */ /* 0x000fe20003f66270 */
[----:B------:R-:W-:Y:S01]  /*4b20*/  @!P6 IMAD.IADD R9, R9, 0x1, -R12 ;  /* 0x000000010909e824 */ /* 0x000fe200078e0a0c */
[----:B------:R2:W-:Y:S01]  /*4b30*/  STL [R1+0x344], R3 ;  /* 0x0003440301007387 */ /* 0x0005e20000100800 */
[----:B------:R-:W-:Y:S01]  /*4b40*/  IMAD.HI.U32 R7, R14, R13, RZ ;  /* 0x0000000d0e077227 */ /* 0x000fe200078e00ff */
[----:B------:R-:W-:-:S02]  /*4b50*/  ISETP.GE.AND P6, PT, R15, RZ, PT ;  /* 0x000000ff0f00720c */ /* 0x000fc40003fc6270 */
[----:B------:R-:W-:Y:S01]  /*4b60*/  LOP3.LUT R15, R10, 0x19c, RZ, 0xfc, !PT ;  /* 0x0000019c0a0f7812 */ /* 0x000fe200078efcff */
[----:B------:R-:W-:Y:S01]  /*4b70*/  @!P0 IMAD.MOV R8, RZ, RZ, -R8 ;  /* 0x000000ffff088224 */ /* 0x000fe200078e0a08 */
[----:B0-----:R-:W-:Y:S01]  /*4b80*/  IABS R6, R5 ;  /* 0x0000000500067213 */ /* 0x001fe20000000000 */
[--C-:B------:R-:W-:Y:S01]  /*4b90*/  @!P1 IMAD.IADD R4, R4, 0x1, -R12.reuse ;  /* 0x0000000104049824 */ /* 0x100fe200078e0a0c */
[----:B------:R-:W-:Y:S01]  /*4ba0*/  ISETP.GE.AND P1, PT, R0, RZ, PT ;  /* 0x000000ff0000720c */ /* 0x000fe20003f26270 */
[----:B------:R-:W-:Y:S01]  /*4bb0*/  IMAD.MOV R7, RZ, RZ, -R7 ;  /* 0x000000ffff077224 */ /* 0x000fe200078e0a07 */
[----:B------:R-:W-:Y:S01]  /*4bc0*/  STL [R1+0x2dc], R8 ;  /* 0x0002dc0801007387 */ /* 0x000fe20000100800 */
[----:B--2---:R-:W-:Y:S01]  /*4bd0*/  IMAD.MOV.U32 R3, RZ, RZ, R17 ;  /* 0x000000ffff037224 */ /* 0x004fe200078e0011 */
[----:B------:R-:W-:Y:S01]  /*4be0*/  ISETP.GT.U32.AND P0, PT, R12, R4, PT ;  /* 0x000000040c00720c */ /* 0x000fe20003f04070 */
[----:B------:R-:W-:Y:S02]  /*4bf0*/  @!P5 IMAD.IADD R2, R2, 0x1, -R12 ;  /* 0x000000010202d824 */ /* 0x000fe400078e0a0c */
[----:B------:R-:W-:Y:S01]  /*4c00*/  @!P2 IMAD.MOV R3, RZ, RZ, -R3 ;  /* 0x000000ffff03a224 */ /* 0x000fe200078e0a03 */
[----:B------:R-:W-:Y:S01]  /*4c10*/  ISETP.GE.AND P2, PT, R5, RZ, PT ;  /* 0x000000ff0500720c */ /* 0x000fe20003f46270 */
[C---:B------:R-:W-:Y:S01]  /*4c20*/  IMAD R13, R12.reuse, R7, R13 ;  /* 0x000000070c0d7224 */ /* 0x040fe200078e020d */
[----:B------:R-:W-:Y:S01]  /*4c30*/  ISETP.GT.U32.AND P5, PT, R12, R2, PT ;  /* 0x000000020c00720c */ /* 0x000fe20003fa4070 */
[----:B------:R-:W-:Y:S01]  /*4c40*/  IMAD.HI.U32 R0, R14, R6, RZ ;  /* 0x000000060e007227 */ /* 0x000fe200078e00ff */
[----:B------:R0:W-:Y:S01]  /*4c50*/  STL [R1+0x48], R3 ;  /* 0x0000480301007387 */ /* 0x0001e20000100800 */
[----:B------:R-:W-:-:S02]  /*4c60*/  LOP3.LUT R5, R10, 0x19a, RZ, 0xfc, !PT ;  /* 0x0000019a0a057812 */ /* 0x000fc400078efcff */
[----:B------:R-:W-:Y:S01]  /*4c70*/  IMAD.MOV R0, RZ, RZ, -R0 ;  /* 0x000000ffff007224 */ /* 0x000fe200078e0a00 */
[----:B------:R-:W-:Y:S01]  /*4c80*/  LOP3.LUT R7, R10, 0x194, RZ, 0xfc, !PT ;  /* 0x000001940a077812 */ /* 0x000fe200078efcff */
[----:B------:R-:W-:Y:S01]  /*4c90*/  @!P0 IMAD.IADD R4, R4, 0x1, -R12 ;  /* 0x0000000104048824 */ /* 0x000fe200078e0a0c */
[----:B------:R-:W-:Y:S01]  /*4ca0*/  ISETP.GE.AND P0, PT, R15, RZ, PT ;  /* 0x000000ff0f00720c */ /* 0x000fe20003f06270 */
[----:B------:R-:W-:Y:S01]  /*4cb0*/  IMAD R17, R12, R0, R6 ;  /* 0x000000000c117224 */ /* 0x000fe200078e0206 */
[----:B------:R-:W-:Y:S01]  /*4cc0*/  IABS R15, R15 ;  /* 0x0000000f000f7213 */ /* 0x000fe20000000000 */
[----:B0-----:R-:W-:Y:S01]  /*4cd0*/  IMAD.MOV.U32 R3, RZ, RZ, R9 ;  /* 0x000000ffff037224 */ /* 0x001fe200078e0009 */
[----:B------:R-:W-:Y:S01]  /*4ce0*/  LOP3.LUT R0, R10, 0x198, RZ, 0xfc, !PT ;  /* 0x000001980a007812 */ /* 0x000fe200078efcff */
[----:B------:R-:W-:Y:S01]  /*4cf0*/  @!P5 IMAD.IADD R2, R2, 0x1, -R12 ;  /* 0x000000010202d824 */ /* 0x000fe200078e0a0c */
[C---:B------:R-:W-:Y:S01]  /*4d00*/  ISETP.GT.U32.AND P5, PT, R12.reuse, R17, PT ;  /* 0x000000110c00720c */ /* 0x040fe20003fa4070 */
[----:B------:R-:W-:Y:S01]  /*4d10*/  @!P4 IMAD.MOV R3, RZ, RZ, -R3 ;  /* 0x000000ffff03c224 */ /* 0x000fe200078e0a03 */
[----:B------:R-:W-:Y:S01]  /*4d20*/  ISETP.GT.U32.AND P4, PT, R12, R13, PT ;  /* 0x0000000d0c00720c */ /* 0x000fe20003f84070 */
[----:B------:R-:W-:Y:S01]  /*4d30*/  IMAD.HI.U32 R6, R14, R15, RZ ;  /* 0x0000000f0e067227 */ /* 0x000fe200078e00ff */
[----:B------:R-:W-:-:S02]  /*4d40*/  IABS R9, R0 ;  /* 0x0000000000097213 */ /* 0x000fc40000000000 */
[----:B------:R0:W-:Y:S01]  /*4d50*/  STL [R1+0x44], R3 ;  /* 0x0000440301007387 */ /* 0x0001e20000100800 */
[----:B------:R-:W-:Y:S01]  /*4d60*/  IMAD.MOV R6, RZ, RZ, -R6 ;  /* 0x000000ffff067224 */ /* 0x000fe200078e0a06 */
[----:B------:R-:W-:Y:S01]  /*4d70*/  IABS R8, R5 ;  /* 0x0000000500087213 */ /* 0x000fe20000000000 */
[----:B------:R-:W-:Y:S01]  /*4d80*/  @!P6 IMAD.MOV R2, RZ, RZ, -R2 ;  /* 0x000000ffff02e224 */ /* 0x000fe200078e0a02 */
[----:B------:R-:W-:Y:S01]  /*4d90*/  ISETP.GE.AND P6, PT, R0, RZ, PT ;  /* 0x000000ff0000720c */ /* 0x000fe20003fc6270 */
[----:B------:R-:W-:Y:S01]  /*4da0*/  IMAD R15, R12, R6, R15 ;  /* 0x000000060c0f7224 */ /* 0x000fe200078e020f */
[----:B------:R-:W-:Y:S01]  /*4db0*/  LOP3.LUT R0, R10, 0x196, RZ, 0xfc, !PT ;  /* 0x000001960a007812 */ /* 0x000fe200078efcff */
[--C-:B------:R-:W-:Y:S01]  /*4dc0*/  @!P5 IMAD.IADD R17, R17, 0x1, -R12.reuse ;  /* 0x000000011111d824 */ /* 0x100fe200078e0a0c */
[----:B------:R-:W-:Y:S01]  /*4dd0*/  IABS R16, R7 ;  /* 0x0000000700107213 */ /* 0x000fe20000000000 */
[----:B------:R-:W-:Y:S01]  /*4de0*/  @!P4 IMAD.IADD R13, R13, 0x1, -R12 ;  /* 0x000000010d0dc824 */ /* 0x000fe200078e0a0c */
[----:B------:R-:W-:Y:S01]  /*4df0*/  ISETP.GE.AND P4, PT, R5, RZ, PT ;  /* 0x000000ff0500720c */ /* 0x000fe20003f86270 */
[----:B0-----:R-:W-:Y:S01]  /*4e00*/  IMAD.MOV.U32 R3, RZ, RZ, R4 ;  /* 0x000000ffff037224 */ /* 0x001fe200078e0004 */
[----:B------:R-:W-:Y:S01]  /*4e10*/  ISETP.GT.U32.AND P5, PT, R12, R17, PT ;  /* 0x000000110c00720c */ /* 0x000fe20003fa4070 */
[----:B------:R-:W-:Y:S01]  /*4e20*/  IMAD.HI.U32 R4, R14, R9, RZ ;  /* 0x000000090e047227 */ /* 0x000fe200078e00ff */
[----:B------:R-:W-:-:S03]  /*4e30*/  IABS R6, R0 ;  /* 0x0000000000067213 */ /* 0x000fc60000000000 */
[----:B------:R-:W-:Y:S01]  /*4e40*/  @!P3 IMAD.MOV R3, RZ, RZ, -R3 ;  /* 0x000000ffff03b224 */ /* 0x000fe200078e0a03 */
[----:B------:R-:W-:Y:S01]  /*4e50*/  ISETP.GT.U32.AND P3, PT, R12, R13, PT ;  /* 0x0000000d0c00720c */ /* 0x000fe20003f64070 */
[----:B------:R-:W-:-:S03]  /*4e60*/  IMAD.HI.U32 R5, R14, R8, RZ ;  /* 0x000000080e057227 */ /* 0x000fc600078e00ff */
[----:B------:R0:W-:Y:S01]  /*4e70*/  STL [R1+0x2f0], R3 ;  /* 0x0002f00301007387 */ /* 0x0001e20000100800 */
[----:B------:R-:W-:Y:S02]  /*4e80*/  IMAD.MOV R4, RZ, RZ, -R4 ;  /* 0x000000ffff047224 */ /* 0x000fe400078e0a04 */
[----:B------:R-:W-:Y:S01]  /*4e90*/  IMAD.MOV R5, RZ, RZ, -R5 ;  /* 0x000000ffff057224 */ /* 0x000fe200078e0a05 */
[----:B------:R2:W-:Y:S01]  /*4ea0*/  STL [R1+0x338], R2 ;  /* 0x0003380201007387 */ /* 0x0005e20000100800 */
[----:B------:R-:W-:Y:S01]  /*4eb0*/  IMAD R9, R12, R4, R9 ;  /* 0x000000040c097224 */ /* 0x000fe200078e0209 */
[----:B------:R-:W-:Y:S01]  /*4ec0*/  LOP3.LUT R4, R10, 0x192, RZ, 0xfc, !PT ;  /* 0x000001920a047812 */ /* 0x000fe200078efcff */
[C---:B------:R-:W-:Y:S02]  /*4ed0*/  IMAD R8, R12.reuse, R5, R8 ;  /* 0x000000050c087224 */ /* 0x040fe400078e0208 */
[--C-:B------:R-:W-:Y:S01]  /*4ee0*/  @!P3 IMAD.IADD R13, R13, 0x1, -R12.reuse ;  /* 0x000000010d0db824 */ /* 0x100fe200078e0a0c */
[C---:B------:R-:W-:Y:S01]  /*4ef0*/  ISETP.GT.U32.AND P3, PT, R12.reuse, R15, PT ;  /* 0x0000000f0c00720c */ /* 0x040fe20003f64070 */
[----:B------:R-:W-:Y:S01]  /*4f00*/  @!P5 IMAD.IADD R17, R17, 0x1, -R12 ;  /* 0x000000011111d824 */ /* 0x000fe200078e0a0c */
[----:B------:R-:W-:Y:S01]  /*4f10*/  ISETP.GT.U32.AND P5, PT, R12, R8, PT ;  /* 0x000000080c00720c */ /* 0x000fe20003fa4070 */
[----:B0-----:R-:W-:Y:S01]  /*4f20*/  IMAD.MOV.U32 R3, RZ, RZ, R13 ;  /* 0x000000ffff037224 */ /* 0x001fe200078e000d */
[----:B--2---:R-:W-:Y:S01]  /*4f30*/  LOP3.LUT R2, R10, 0x190, RZ, 0xfc, !PT ;  /* 0x000001900a027812 */ /* 0x004fe200078efcff */
[----:B------:R-:W-:Y:S01]  /*4f40*/  IMAD.HI.U32 R13, R14, R6, RZ ;  /* 0x000000060e0d7227 */ /* 0x000fe200078e00ff */
[----:B------:R-:W-:-:S02]  /*4f50*/  IABS R11, R4 ;  /* 0x00000004000b7213 */ /* 0x000fc40000000000 */
[----:B------:R-:W-:Y:S01]  /*4f60*/  IABS R5, R2 ;  /* 0x0000000200057213 */ /* 0x000fe20000000000 */
[----:B------:R-:W-:Y:S01]  /*4f70*/  @!P1 IMAD.MOV R3, RZ, RZ, -R3 ;  /* 0x000000ffff039224 */ /* 0x000fe200078e0a03 */
[----:B------:R-:W-:Y:S01]  /*4f80*/  ISETP.GT.U32.AND P1, PT, R12, R9, PT ;  /* 0x000000090c00720c */ /* 0x000fe20003f24070 */
[----:B------:R-:W-:Y:S02]  /*4f90*/  IMAD.MOV R13, RZ, RZ, -R13 ;  /* 0x000000ffff0d7224 */ /* 0x000fe400078e0a0d */
[--C-:B------:R-:W-:Y:S01]  /*4fa0*/  @!P3 IMAD.IADD R15, R15, 0x1, -R12.reuse ;  /* 0x000000010f0fb824 */ /* 0x100fe200078e0a0c */
[----:B------:R0:W-:Y:S01]  /*4fb0*/  STL [R1+0x334], R3 ;  /* 0x0003340301007387 */ /* 0x0001e20000100800 */
[----:B------:R-:W-:-:S03]  /*4fc0*/  @!P5 IMAD.IADD R8, R8, 0x1, -R12 ;  /* 0x000000010808d824 */ /* 0x000fc600078e0a0c */
[C---:B------:R-:W-:Y:S02]  /*4fd0*/  ISETP.GT.U32.AND P3, PT, R12.reuse, R15, PT ;  /* 0x0000000f0c00720c */ /* 0x040fe40003f64070 */
[----:B------:R-:W-:-:S03]  /*4fe0*/  ISETP.GT.U32.AND P5, PT, R12, R8, PT ;  /* 0x000000080c00720c */ /* 0x000fc60003fa4070 */
[----:B------:R-:W-:Y:S02]  /*4ff0*/  @!P1 IMAD.IADD R9, R9, 0x1, -R12 ;  /* 0x0000000109099824 */ /* 0x000fe400078e0a0c */
[----:B0-----:R-:W-:Y:S02]  /*5000*/  IMAD.MOV.U32 R3, RZ, RZ, R17 ;  /* 0x000000ffff037224 */ /* 0x001fe400078e0011 */
[----:B------:R-:W-:Y:S01]  /*5010*/  IMAD.HI.U32 R17, R14, R16, RZ ;  /* 0x000000100e117227 */ /* 0x000fe200078e00ff */
[----:B------:R-:W-:-:S03]  /*5020*/  ISETP.GT.U32.AND P1, PT, R12, R9, PT ;  /* 0x000000090c00720c */ /* 0x000fc60003f24070 */
[----:B------:R-:W-:Y:S01]  /*5030*/  @!P2 IMAD.MOV R3, RZ, RZ, -R3 ;  /* 0x000000ffff03a224 */ /* 0x000fe200078e0a03 */
[----:B------:R-:W-:Y:S01]  /*5040*/  ISETP.GE.AND P2, PT, R0, RZ, PT ;  /* 0x000000ff0000720c */ /* 0x000fe20003f46270 */
[----:B------:R-:W-:Y:S02]  /*5050*/  IMAD R0, R12, R13, R6 ;  /* 0x0000000d0c007224 */ /* 0x000fe400078e0206 */
[----:B------:R-:W-:Y:S01]  /*5060*/  @!P3 IMAD.IADD R15, R15, 0x1, -R12 ;  /* 0x000000010f0fb824 */ /* 0x000fe200078e0a0c */
[----:B------:R0:W-:Y:S01]  /*5070*/  STL [R1+0x330], R3 ;  /* 0x0003300301007387 */ /* 0x0001e20000100800 */
[----:B------:R-:W-:Y:S01]  /*5080*/  IMAD.HI.U32 R6, R14, R11, RZ ;  /* 0x0000000b0e067227 */ /* 0x000fe200078e00ff */
[----:B------:R-:W-:-:S03]  /*5090*/  ISETP.GT.U32.AND P3, PT, R12, R0, PT ;  /* 0x000000000c00720c */ /* 0x000fc60003f64070 */
[----:B------:R-:W-:-:S04]  /*50a0*/  IMAD.HI.U32 R13, R14, R5, RZ ;  /* 0x000000050e0d7227 */ /* 0x000fc800078e00ff */
[----:B------:R-:W-:Y:S02]  /*50b0*/  IMAD.MOV R6, RZ, RZ, -R6 ;  /* 0x000000ffff067224 */ /* 0x000fe400078e0a06 */
[----:B0-----:R-:W-:Y:S02]  /*50c0*/  IMAD.MOV.U32 R3, RZ, RZ, R15 ;  /* 0x000000ffff037224 */ /* 0x001fe400078e000f */
[----:B------:R-:W-:Y:S02]  /*50d0*/  IMAD.MOV R17, RZ, RZ, -R17 ;  /* 0x000000ffff117224 */ /* 0x000fe400078e0a11 */
[----:B------:R-:W-:Y:S02]  /*50e0*/  @!P0 IMAD.MOV R3, RZ, RZ, -R3 ;  /* 0x000000ffff038224 */ /* 0x000fe400078e0a03 */
[----:B------:R-:W-:Y:S02]  /*50f0*/  IMAD.MOV R13, RZ, RZ, -R13 ;  /* 0x000000ffff0d7224 */ /* 0x000fe400078e0a0d */
[----:B------:R-:W-:Y:S01]  /*5100*/  IMAD R11, R12, R6, R11 ;  /* 0x000000060c0b7224 */ /* 0x000fe200078e020b */
[----:B------:R-:W-:Y:S01]  /*5110*/  LOP3.LUT R6, R10, 0x18e, RZ, 0xfc, !PT ;  /* 0x0000018e0a067812 */ /* 0x000fe200078efcff */
[--C-:B------:R-:W-:Y:S01]  /*5120*/  @!P1 IMAD.IADD R9, R9, 0x1, -R12.reuse ;  /* 0x0000000109099824 */ /* 0x100fe200078e0a0c */
[----:B------:R0:W-:Y:S01]  /*5130*/  STL [R1+0x314], R3 ;  /* 0x0003140301007387 */ /* 0x0001e20000100800 */
[----:B------:R-:W-:Y:S01]  /*5140*/  @!P5 IMAD.IADD R8, R8, 0x1, -R12 ;  /* 0x000000010808d824 */ /* 0x000fe200078e0a0c */
[----:B------:R-:W-:Y:S01]  /*5150*/  ISETP.GE.AND P5, PT, R7, RZ, PT ;  /* 0x000000ff0700720c */ /* 0x000fe20003fa6270 */
[C---:B------:R-:W-:Y:S01]  /*5160*/  IMAD R7, R12.reuse, R17, R16 ;  /* 0x000000110c077224 */ /* 0x040fe200078e0210 */
[C---:B------:R-:W-:Y:S01]  /*5170*/  ISETP.GT.U32.AND P1, PT, R12.reuse, R11, PT ;  /* 0x0000000b0c00720c */ /* 0x040fe20003f24070 */
[----:B------:R-:W-:Y:S01]  /*5180*/  IMAD R5, R12, R13, R5 ;  /* 0x0000000d0c057224 */ /* 0x000fe200078e0205 */
[----:B------:R-:W-:Y:S01]  /*5190*/  IABS R13, R6 ;  /* 0x00000006000d7213 */ /* 0x000fe20000000000 */
[----:B------:R-:W-:Y:S01]  /*51a0*/  @!P3 IMAD.IADD R0, R0, 0x1, -R12 ;  /* 0x000000010000b824 */ /* 0x000fe200078e0a0c */
[----:B------:R-:W-:Y:S01]  /*51b0*/  ISETP.GT.U32.AND P0, PT, R12, R7, PT ;  /* 0x000000070c00720c */ /* 0x000fe20003f04070 */
[----:B------:R-:W-:-:S02]  /*51c0*/  IMAD.MOV.U32 R15, RZ, RZ, R8 ;  /* 0x000000ffff0f7224 */ /* 0x000fc400078e0008 */
[----:B0-----:R-:W-:Y:S01]  /*51d0*/  IMAD.MOV.U32 R3, RZ, RZ, R9 ;  /* 0x000000ffff037224 */ /* 0x001fe200078e0009 */
[C---:B------:R-:W-:Y:S01]  /*51e0*/  ISETP.GT.U32.AND P3, PT, R12.reuse, R0, PT ;  /* 0x000000000c00720c */ /* 0x040fe20003f64070 */
[----:B------:R-:W-:Y:S02]  /*51f0*/  IMAD.MOV.U32 R8, RZ, RZ, R13 ;  /* 0x000000ffff087224 */ /* 0x000fe400078e000d */
[----:B------:R-:W-:Y:S01]  /*5200*/  @!P6 IMAD.MOV R3, RZ, RZ, -R3 ;  /* 0x000000ffff03e224 */ /* 0x000fe200078e0a03 */
[----:B------:R-:W-:Y:S01]  /*5210*/  ISETP.GT.U32.AND P6, PT, R12, R5, PT ;  /* 0x000000050c00720c */ /* 0x000fe20003fc4070 */
[----:B------:R-:W-:Y:S01]  /*5220*/  @!P4 IMAD.MOV R15, RZ, RZ, -R15 ;  /* 0x000000ffff0fc224 */ /* 0x000fe200078e0a0f */
[----:B------:R-:W-:Y:S01]  /*5230*/  ISETP.GE.AND P4, PT, R4, RZ, PT ;  /* 0x000000ff0400720c */ /* 0x000fe20003f86270 */
[----:B------:R-:W-:Y:S01]  /*5240*/  IMAD.HI.U32 R9, R14, R8, RZ ;  /* 0x000000080e097227 */ /* 0x000fe200078e00ff */
[----:B------:R-:W-:Y:S02]  /*5250*/  LOP3.LUT R4, R10, 0x18c, RZ, 0xfc, !PT ;  /* 0x0000018c0a047812 */ /* 0x000fe400078efcff */
[----:B------:R-:W-:Y:S01]  /*5260*/  STL [R1+0x324], R15 ;  /* 0x0003240f01007387 */ /* 0x000fe20000100800 */
[--C-:B------:R-:W-:Y:S01]  /*5270*/  @!P1 IMAD.IADD R11, R11, 0x1, -R12.reuse ;  /* 0x000000010b0b9824 */ /* 0x100fe200078e0a0c */
[----:B------:R-:W-:Y:S01]  /*5280*/  IABS R13, R4 ;  /* 0x00000004000d7213 */ /* 0x000fe20000000000 */
[----:B------:R-:W-:Y:S01]  /*5290*/  IMAD.MOV R9, RZ, RZ, -R9 ;  /* 0x000000ffff097224 */ /* 0x000fe200078e0a09 */
[----:B------:R0:W-:Y:S01]  /*52a0*/  STL [R1+0x328], R3 ;  /* 0x0003280301007387 */ /* 0x0001e20000100800 */
[--C-:B------:R-:W-:Y:S01]  /*52b0*/  @!P0 IMAD.IADD R7, R7, 0x1, -R12.reuse ;  /* 0x0000000107078824 */ /* 0x100fe200078e0a0c */
[----:B------:R-:W-:Y:S01]  /*52c0*/  ISETP.GE.AND P0, PT, R6, RZ, PT ;  /* 0x000000ff0600720c */ /* 0x000fe20003f06270 */
[--C-:B------:R-:W-:Y:S01]  /*52d0*/  @!P6 IMAD.IADD R5, R5, 0x1, -R12.reuse ;  /* 0x000000010505e824 */ /* 0x100fe200078e0a0c */
[----:B------:R-:W-:Y:S01]  /*52e0*/  ISETP.GT.U32.AND P6, PT, R12, R11, PT ;  /* 0x0000000b0c00720c */ /* 0x000fe20003fc4070 */
[----:B------:R-:W-:Y:S01]  /*52f0*/  @!P3 IMAD.IADD R0, R0, 0x1, -R12 ;  /* 0x000000010000b824 */ /* 0x000fe200078e0a0c */
[C---:B------:R-:W-:Y:S01]  /*5300*/  ISETP.GT.U32.AND P1, PT, R12.reuse, R7, PT ;  /* 0x000000070c00720c */ /* 0x040fe20003f24070 */
[----:B------:R-:W-:Y:S01]  /*5310*/  IMAD R8, R12, R9, R8 ;  /* 0x000000090c087224 */ /* 0x000fe200078e0208 */
[----:B------:R-:W-:Y:S01]  /*5320*/  ISETP.GE.AND P3, PT, R2, RZ, PT ;  /* 0x000000ff0200720c */ /* 0x000fe20003f66270 */
[----:B------:R-:W-:Y:S01]  /*5330*/  IMAD.HI.U32 R9, R14, R13, RZ ;  /* 0x0000000d0e097227 */ /* 0x000fe200078e00ff */
[----:B------:R-:W-:-:S02]  /*5340*/  LOP3.LUT R6, R10, 0x186, RZ, 0xfc, !PT ;  /* 0x000001860a067812 */ /* 0x000fc400078efcff */
[C---:B------:R-:W-:Y:S01]  /*5350*/  LOP3.LUT R2, R10.reuse, 0x18a, RZ, 0xfc, !PT ;  /* 0x0000018a0a027812 */ /* 0x040fe200078efcff */
[----:B0-----:R-:W-:Y:S01]  /*5360*/  IMAD.MOV.U32 R3, RZ, RZ, R0 ;  /* 0x000000ffff037224 */ /* 0x001fe200078e0000 */
[----:B------:R-:W-:Y:S01]  /*5370*/  IABS R16, R6 ;  /* 0x0000000600107213 */ /* 0x000fe20000000000 */
[----:B------:R-:W-:Y:S01]  /*5380*/  IMAD.MOV R9, RZ, RZ, -R9 ;  /* 0x000000ffff097224 */ /* 0x000fe200078e0a09 */
[----:B------:R-:W-:Y:S01]  /*5390*/  LOP3.LUT R0, R10, 0x188, RZ, 0xfc, !PT ;  /* 0x000001880a007812 */ /* 0x000fe200078efcff */
[----:B------:R-:W-:Y:S01]  /*53a0*/  @!P2 IMAD.MOV R3, RZ, RZ, -R3 ;  /* 0x000000ffff03a224 */ /* 0x000fe200078e0a03 */
[C---:B------:R-:W-:Y:S01]  /*53b0*/  ISETP.GT.U32.AND P2, PT, R12.reuse, R5, PT ;  /* 0x000000050c00720c */ /* 0x040fe20003f44070 */
[C---:B------:R-:W-:Y:S01]  /*53c0*/  IMAD R13, R12.reuse, R9, R13 ;  /* 0x000000090c0d7224 */ /* 0x040fe200078e020d */
[----:B------:R-:W-:Y:S01]  /*53d0*/  IABS R15, R2 ;  /* 0x00000002000f7213 */ /* 0x000fe20000000000 */
[--C-:B------:R-:W-:Y:S01]  /*53e0*/  @!P6 IMAD.IADD R11, R11, 0x1, -R12.reuse ;  /* 0x000000010b0be824 */ /* 0x100fe200078e0a0c */
[----:B------:R-:W-:Y:S01]  /*53f0*/  IABS R9, R0 ;  /* 0x0000000000097213 */ /* 0x000fe20000000000 */
[----:B------:R-:W-:Y:S01]  /*5400*/  @!P1 IMAD.IADD R7, R7, 0x1, -R12 ;  /* 0x0000000107079824 */ /* 0x000fe200078e0a0c */
[C---:B------:R-:W-:Y:S01]  /*5410*/  ISETP.GT.U32.AND P6, PT, R12.reuse, R13, PT ;  /* 0x0000000d0c00720c */ /* 0x040fe20003fc4070 */
[----:B------:R0:W-:Y:S01]  /*5420*/  STL [R1+0x32c], R3 ;  /* 0x00032c0301007387 */ /* 0x0001e20000100800 */
[----:B------:R-:W-:Y:S01]  /*5430*/  ISETP.GT.U32.AND P1, PT, R12, R8, PT ;  /* 0x000000080c00720c */ /* 0x000fe20003f24070 */
[----:B------:R-:W-:-:S04]  /*5440*/  IMAD.HI.U32 R17, R14, R9, RZ ;  /* 0x000000090e117227 */ /* 0x000fc800078e00ff */
[----:B------:R-:W-:Y:S01]  /*5450*/  @!P2 IMAD.IADD R5, R5, 0x1, -R12 ;  /* 0x000000010505a824 */ /* 0x000fe200078e0a0c */
[----:B------:R-:W-:Y:S01]  /*5460*/  ISETP.GE.AND P2, PT, R4, RZ, PT ;  /* 0x000000ff0400720c */ /* 0x000fe20003f46270 */
[----:B------:R-:W-:Y:S02]  /*5470*/  IMAD.MOV.U32 R4, RZ, RZ, R16 ;  /* 0x000000ffff047224 */ /* 0x000fe400078e0010 */
[----:B------:R-:W-:-:S04]  /*5480*/  IMAD.HI.U32 R16, R14, R15, RZ ;  /* 0x0000000f0e107227 */ /* 0x000fc800078e00ff */
[----:B0-----:R-:W-:Y:S02]  /*5490*/  IMAD.MOV.U32 R3, RZ, RZ, R7 ;  /* 0x000000ffff037224 */ /* 0x001fe400078e0007 */
[----:B------:R-:W-:Y:S02]  /*54a0*/  @!P6 IMAD.IADD R13, R13, 0x1, -R12 ;  /* 0x000000010d0de824 */ /* 0x000fe400078e0a0c */
[----:B------:R-:W-:Y:S02]  /*54b0*/  IMAD.MOV R16, RZ, RZ, -R16 ;  /* 0x000000ffff107224 */ /* 0x000fe400078e0a10 */
[----:B------:R-:W-:Y:S01]  /*54c0*/  @!P1 IMAD.IADD R8, R8, 0x1, -R12 ;  /* 0x0000000108089824 */ /* 0x000fe200078e0a0c */
[----:B------:R-:W-:Y:S01]  /*54d0*/  ISETP.GE.AND P1, PT, R2, RZ, PT ;  /* 0x000000ff0200720c */ /* 0x000fe20003f26270 */
[----:B------:R-:W-:Y:S01]  /*54e0*/  @!P5 IMAD.MOV R3, RZ, RZ, -R3 ;  /* 0x000000ffff03d224 */ /* 0x000fe200078e0a03 */
[----:B------:R-:W-:Y:S01]  /*54f0*/  ISETP.GT.U32.AND P6, PT, R12, R13, PT ;  /* 0x0000000d0c00720c */ /* 0x000fe20003fc4070 */
[----:B------:R-:W-:Y:S01]  /*5500*/  IMAD.HI.U32 R2, R14, R4, RZ ;  /* 0x000000040e027227 */ /* 0x000fe200078e00ff */
[----:B------:R-:W-:-:S02]  /*5510*/  ISETP.GT.U32.AND P5, PT, R12, R8, PT ;  /* 0x000000080c00720c */ /* 0x000fc40003fa4070 */
[----:B------:R0:W-:Y:S01]  /*5520*/  STL [R1+0x31c], R3 ;  /* 0x00031c0301007387 */ /* 0x0001e20000100800 */
[----:B------:R-:W-:Y:S02]  /*5530*/  IMAD.MOV R7, RZ, RZ, -R17 ;  /* 0x000000ffff077224 */ /* 0x000fe400078e0a11 */
[----:B------:R-:W-:Y:S01]  /*5540*/  IMAD R15, R12, R16, R15 ;  /* 0x000000100c0f7224 */ /* 0x000fe200078e020f */
[----:B------:R-:W-:Y:S01]  /*5550*/  LOP3.LUT R16, R10, 0x184, RZ, 0xfc, !PT ;  /* 0x000001840a107812 */ /* 0x000fe200078efcff */
[----:B------:R-:W-:Y:S02]  /*5560*/  IMAD.MOV R2, RZ, RZ, -R2 ;  /* 0x000000ffff027224 */ /* 0x000fe400078e0a02 */
[----:B------:R-:W-:Y:S01]  /*5570*/  IMAD R9, R12, R7, R9 ;  /* 0x000000070c097224 */ /* 0x000fe200078e0209 */
[----:B------:R-:W-:Y:S01]  /*5580*/  LOP3.LUT R7, R10, 0x180, RZ, 0xfc, !PT ;  /* 0x000001800a077812 */ /* 0x000fe200078efcff */
[----:B------:R-:W-:Y:S01]  /*5590*/  @!P4 IMAD.MOV R11, RZ, RZ, -R11 ;  /* 0x000000ffff0bc224 */ /* 0x000fe200078e0a0b */
[C---:B------:R-:W-:Y:S01]  /*55a0*/  ISETP.GT.U32.AND P4, PT, R12.reuse, R15, PT ;  /* 0x0000000f0c00720c */ /* 0x040fe20003f84070 */
[----:B0-----:R-:W-:Y:S01]  /*55b0*/  IMAD.MOV.U32 R3, RZ, RZ, R5 ;  /* 0x000000ffff037224 */ /* 0x001fe200078e0005 */
[----:B------:R-:W-:Y:S01]  /*55c0*/  IABS R18, R7 ;  /* 0x0000000700127213 */ /* 0x000fe20000000000 */
[C---:B------:R-:W-:Y:S01]  /*55d0*/  IMAD R4, R12.reuse, R2, R4 ;  /* 0x000000020c047224 */ /* 0x040fe200078e0204 */
[----:B------:R-:W-:Y:S01]  /*55e0*/  IABS R2, R16 ;  /* 0x0000001000027213 */ /* 0x000fe20000000000 */
[----:B------:R-:W-:Y:S01]  /*55f0*/  @!P3 IMAD.MOV R3, RZ, RZ, -R3 ;  /* 0x000000ffff03b224 */ /* 0x000fe200078e0a03 */
[C---:B------:R-:W-:Y:S01]  /*5600*/  ISETP.GT.U32.AND P3, PT, R12.reuse, R9, PT ;  /* 0x000000090c00720c */ /* 0x040fe20003f64070 */
[--C-:B------:R-:W-:Y:S01]  /*5610*/  @!P6 IMAD.IADD R13, R13, 0x1, -R12.reuse ;  /* 0x000000010d0de824 */ /* 0x100fe200078e0a0c */
[----:B------:R-:W-:Y:S01]  /*5620*/  ISETP.GT.U32.AND P6, PT, R12, R4, PT ;  /* 0x000000040c00720c */ /* 0x000fe20003fc4070 */
[--C-:B------:R-:W-:Y:S01]  /*5630*/  @!P5 IMAD.IADD R8, R8, 0x1, -R12.reuse ;  /* 0x000000010808d824 */ /* 0x100fe200078e0a0c */
[----:B------:R-:W-:Y:S01]  /*5640*/  ISETP.GE.AND P5, PT, R0, RZ, PT ;  /* 0x000000ff0000720c */ /* 0x000fe20003fa6270 */
[----:B------:R0:W-:Y:S01]  /*5650*/  STL [R1+0x304], R11 ;  /* 0x0003040b01007387 */ /* 0x0001e20000100800 */
[----:B------:R-:W-:Y:S01]  /*5660*/  LOP3.LUT R0, R10, 0x182, RZ, 0xfc, !PT ;  /* 0x000001820a007812 */ /* 0x000fe200078efcff */
[--C-:B------:R-:W-:Y:S01]  /*5670*/  @!P4 IMAD.IADD R15, R15, 0x1, -R12.reuse ;  /* 0x000000010f0fc824 */ /* 0x100fe200078e0a0c */
[----:B------:R-:W-:Y:S01]  /*5680*/  ISETP.GE.AND P4, PT, R6, RZ, PT ;  /* 0x000000ff0600720c */ /* 0x000fe20003f86270 */
[----:B------:R-:W-:Y:S01]  /*5690*/  IMAD.HI.U32 R6, R14, R2, RZ ;  /* 0x000000020e067227 */ /* 0x000fe200078e00ff */
[----:B------:R-:W-:Y:S01]  /*56a0*/  IABS R5, R0 ;  /* 0x0000000000057213 */ /* 0x000fe20000000000 */
[----:B------:R2:W-:Y:S02]  /*56b0*/  STL [R1+0x308], R3 ;  /* 0x0003080301007387 */ /* 0x0005e40000100800 */
[--C-:B------:R-:W-:Y:S01]  /*56c0*/  @!P3 IMAD.IADD R9, R9, 0x1, -R12.reuse ;  /* 0x000000010909b824 */ /* 0x100fe200078e0a0c */
[----:B------:R-:W-:Y:S01]  /*56d0*/  ISETP.GT.U32.AND P3, PT, R12, R15, PT ;  /* 0x0000000f0c00720c */ /* 0x000fe20003f64070 */
[----:B------:R-:W-:Y:S01]  /*56e0*/  @!P6 IMAD.IADD R4, R4, 0x1, -R12 ;  /* 0x000000010404e824 */ /* 0x000fe200078e0a0c */
[----:B0-----:R-:W-:Y:S01]  /*56f0*/  LOP3.LUT R11, R10, 0x17c, RZ, 0xfc, !PT ;  /* 0x0000017c0a0b7812 */ /* 0x001fe200078efcff */
[----:B------:R-:W-:Y:S01]  /*5700*/  IMAD.MOV R6, RZ, RZ, -R6 ;  /* 0x000000ffff067224 */ /* 0x000fe200078e0a06 */
[----:B------:R-:W-:Y:S01]  /*5710*/  ISETP.GT.U32.AND P6, PT, R12, R9, PT ;  /* 0x000000090c00720c */ /* 0x000fe20003fc4070 */
[----:B------:R-:W-:-:S04]  /*5720*/  IMAD.HI.U32 R19, R14, R18, RZ ;  /* 0x000000120e137227 */ /* 0x000fc800078e00ff */
[----:B--2---:R-:W-:Y:S02]  /*5730*/  IMAD.MOV.U32 R3, RZ, RZ, R8 ;  /* 0x000000ffff037224 */ /* 0x004fe400078e0008 */
[----:B------:R-:W-:-:S04]  /*5740*/  IMAD.HI.U32 R8, R14, R5, RZ ;  /* 0x000000050e087227 */ /* 0x000fc800078e00ff */
[----:B------:R-:W-:Y:S01]  /*5750*/  IMAD R2, R12, R6, R2 ;  /* 0x000000060c027224 */ /* 0x000fe200078e0202 */
[----:B------:R-:W-:Y:S01]  /*5760*/  LOP3.LUT R6, R10, 0x17e, RZ, 0xfc, !PT ;  /* 0x0000017e0a067812 */ /* 0x000fe200078efcff */
[----:B------:R-:W-:Y:S02]  /*5770*/  IMAD.MOV R8, RZ, RZ, -R8 ;  /* 0x000000ffff087224 */ /* 0x000fe400078e0a08 */
[--C-:B------:R-:W-:Y:S01]  /*5780*/  @!P3 IMAD.IADD R15, R15, 0x1, -R12.reuse ;  /* 0x000000010f0fb824 */ /* 0x100fe200078e0a0c */
[C---:B------:R-:W-:Y:S01]  /*5790*/  ISETP.GT.U32.AND P3, PT, R12.reuse, R2, PT ;  /* 0x000000020c00720c */ /* 0x040fe20003f64070 */
[C---:B------:R-:W-:Y:S01]  /*57a0*/  IMAD R5, R12.reuse, R8, R5 ;  /* 0x000000080c057224 */ /* 0x040fe200078e0205 */
[----:B------:R-:W-:Y:S01]  /*57b0*/  IABS R8, R6 ;  /* 0x0000000600087213 */ /* 0x000fe20000000000 */
[----:B------:R-:W-:Y:S02]  /*57c0*/  @!P6 IMAD.IADD R9, R9, 0x1, -R12 ;  /* 0x000000010909e824 */ /* 0x000fe400078e0a0c */
[----:B------:R-:W-:Y:S01]  /*57d0*/  @!P0 IMAD.MOV R3, RZ, RZ, -R3 ;  /* 0x000000ffff038224 */ /* 0x000fe200078e0a03 */
[C---:B------:R-:W-:Y:S01]  /*57e0*/  ISETP.GT.U32.AND P6, PT, R12.reuse, R5, PT ;  /* 0x000000050c00720c */ /* 0x040fe20003fc4070 */
[----:B------:R-:W-:Y:S01]  /*57f0*/  @!P2 IMAD.MOV R13, RZ, RZ, -R13 ;  /* 0x000000ffff0da224 */ /* 0x000fe200078e0a0d */
[----:B------:R-:W-:Y:S01]  /*5800*/  ISETP.GT.U32.AND P0, PT, R12, R4, PT ;  /* 0x000000040c00720c */ /* 0x000fe20003f04070 */
[----:B------:R-:W-:Y:S01]  /*5810*/  IMAD.MOV R19, RZ, RZ, -R19 ;  /* 0x000000ffff137224 */ /* 0x000fe200078e0a13 */
[----:B------:R0:W-:Y:S01]  /*5820*/  STL [R1+0x30c], R3 ;  /* 0x00030c0301007387 */ /* 0x0001e20000100800 */
[----:B------:R-:W-:-:S03]  /*5830*/  IMAD.HI.U32 R17, R14, R8, RZ ;  /* 0x000000080e117227 */ /* 0x000fc600078e00ff */
[----:B------:R-:W-:Y:S01]  /*5840*/  STL [R1+0x300], R13 ;  /* 0x0003000d01007387 */ /* 0x000fe20000100800 */
[----:B------:R-:W-:Y:S01]  /*5850*/  @!P3 IMAD.IADD R2, R2, 0x1, -R12 ;  /* 0x000000010202b824 */ /* 0x000fe200078e0a0c */
[----:B------:R-:W-:Y:S01]  /*5860*/  ISETP.GE.AND P3, PT, R0, RZ, PT ;  /* 0x000000ff0000720c */ /* 0x000fe20003f66270 */
[C---:B------:R-:W-:Y:S02]  /*5870*/  IMAD R0, R12.reuse, R19, R18 ;  /* 0x000000130c007224 */ /* 0x040fe400078e0212 */
[--C-:B------:R-:W-:Y:S01]  /*5880*/  @!P6 IMAD.IADD R5, R5, 0x1, -R12.reuse ;  /* 0x000000010505e824 */ /* 0x100fe200078e0a0c */
[C---:B------:R-:W-:Y:S01]  /*5890*/  ISETP.GT.U32.AND P6, PT, R12.reuse, R2, PT ;  /* 0x000000020c00720c */ /* 0x040fe20003fc4070 */
[----:B0-----:R-:W-:Y:S01]  /*58a0*/  IMAD.MOV.U32 R3, RZ, RZ, R15 ;  /* 0x000000ffff037224 */ /* 0x001fe200078e000f */
[----:B------:R-:W-:Y:S01]  /*58b0*/  ISETP.GT.U32.AND P2, PT, R12, R0, PT ;  /* 0x000000000c00720c */ /* 0x000fe20003f44070 */
[----:B------:R-:W-:Y:S01]  /*58c0*/  @!P0 IMAD.IADD R4, R4, 0x1, -R12 ;  /* 0x0000000104048824 */ /* 0x000fe200078e0a0c */
[----:B------:R-:W-:Y:S01]  /*58d0*/  ISETP.GE.AND P0, PT, R16, RZ, PT ;  /* 0x000000ff1000720c */ /* 0x000fe20003f06270 */
[----:B------:R-:W-:Y:S01]  /*58e0*/  @!P1 IMAD.MOV R3, RZ, RZ, -R3 ;  /* 0x000000ffff039224 */ /* 0x000fe200078e0a03 */
[C---:B------:R-:W-:Y:S01]  /*58f0*/  ISETP.GT.U32.AND P1, PT, R12.reuse, R5, PT ;  /* 0x000000050c00720c */ /* 0x040fe20003f24070 */
[----:B------:R-:W-:Y:S01]  /*5900*/  IMAD.MOV R17, RZ, RZ, -R17 ;  /* 0x000000ffff117224 */ /* 0x000fe200078e0a11 */
[----:B------:R-:W-:Y:S01]  /*5910*/  IABS R16, R11 ;  /* 0x0000000b00107213 */ /* 0x000fe20000000000 */
[----:B------:R-:W-:Y:S01]  /*5920*/  @!P5 IMAD.MOV R9, RZ, RZ, -R9 ;  /* 0x000000ffff09d224 */ /* 0x000fe200078e0a09 */
[----:B------:R0:W-:Y:S01]  /*5930*/  STL [R1+0x2fc], R3 ;  /* 0x0002fc0301007387 */ /* 0x0001e20000100800 */
[----:B------:R-:W-:Y:S01]  /*5940*/  IMAD R8, R12, R17, R8 ;  /* 0x000000110c087224 */ /* 0x000fe200078e0208 */
[----:B------:R-:W-:Y:S01]  /*5950*/  ISETP.GE.AND P5, PT, R7, RZ, PT ;  /* 0x000000ff0700720c */ /* 0x000fe20003fa6270 */
[--C-:B------:R-:W-:Y:S01]  /*5960*/  @!P6 IMAD.IADD R2, R2, 0x1, -R12.reuse ;  /* 0x000000010202e824 */ /* 0x100fe200078e0a0c */
[----:B------:R-:W-:Y:S01]  /*5970*/  STL [R1+0x2f8], R9 ;  /* 0x0002f80901007387 */ /* 0x000fe20000100800 */
[----:B------:R-:W-:Y:S01]  /*5980*/  @!P2 IMAD.IADD R0, R0, 0x1, -R12 ;  /* 0x000000010000a824 */ /* 0x000fe200078e0a0c */
[----:B------:R-:W-:-:S02]  /*5990*/  ISETP.GT.U32.AND P6, PT, R12, R8, PT ;  /* 0x000000080c00720c */ /* 0x000fc40003fc4070 */
[----:B------:R-:W-:Y:S01]  /*59a0*/  LOP3.LUT R7, R10, 0x178, RZ, 0xfc, !PT ;  /* 0x000001780a077812 */ /* 0x000fe200078efcff */
[----:B------:R-:W-:Y:S01]  /*59b0*/  @!P1 IMAD.IADD R5, R5, 0x1, -R12 ;  /* 0x0000000105059824 */ /* 0x000fe200078e0a0c */
[----:B------:R-:W-:Y:S01]  /*59c0*/  ISETP.GE.AND P1, PT, R11, RZ, PT ;  /* 0x000000ff0b00720c */ /* 0x000fe20003f26270 */
[----:B0-----:R-:W-:Y:S01]  /*59d0*/  IMAD.MOV.U32 R3, RZ, RZ, R4 ;  /* 0x000000ffff037224 */ /* 0x001fe200078e0004 */
[----:B------:R-:W-:Y:S01]  /*59e0*/  IABS R13, R7 ;  /* 0x00000007000d7213 */ /* 0x000fe20000000000 */
[----:B------:R-:W-:Y:S01]  /*59f0*/  IMAD.HI.U32 R4, R14, R16, RZ ;  /* 0x000000100e047227 */ /* 0x000fe200078e00ff */
[----:B------:R-:W-:-:S03]  /*5a00*/  LOP3.LUT R11, R10, 0x16c, RZ, 0xfc, !PT ;  /* 0x0000016c0a0b7812 */ /* 0x000fc600078efcff */
[----:B------:R-:W-:Y:S01]  /*5a10*/  @!P4 IMAD.MOV R3, RZ, RZ, -R3 ;  /* 0x000000ffff03c224 */ /* 0x000fe200078e0a03 */
[----:B------:R-:W-:Y:S01]  /*5a20*/  ISETP.GE.AND P4, PT, R6, RZ, PT ;  /* 0x000000ff0600720c */ /* 0x000fe20003f86270 */
[----:B------:R-:W-:Y:S01]  /*5a30*/  IMAD.MOV R4, RZ, RZ, -R4 ;  /* 0x000000ffff047224 */ /* 0x000fe200078e0a04 */
[----:B------:R-:W-:Y:S01]  /*5a40*/  LOP3.LUT R6, R10, 0x17a, RZ, 0xfc, !PT ;  /* 0x0000017a0a067812 */ /* 0x000fe200078efcff */
[----:B------:R-:W-:Y:S01]  /*5a50*/  @!P6 IMAD.IADD R8, R8, 0x1, -R12 ;  /* 0x000000010808e824 */ /* 0x000fe200078e0a0c */
[----:B------:R0:W-:Y:S01]  /*5a60*/  STL [R1+0x2f4], R3 ;  /* 0x0002f40301007387 */ /* 0x0001e20000100800 */
[C---:B------:R-:W-:Y:S01]  /*5a70*/  IMAD R19, R12.reuse, R4, R16 ;  /* 0x000000040c137224 */ /* 0x040fe200078e0210 */
[----:B------:R-:W-:Y:S02]  /*5a80*/  IABS R18, R6 ;  /* 0x0000000600127213 */ /* 0x000fe40000000000 */
[----:B------:R-:W-:Y:S02]  /*5a90*/  ISETP.GT.U32.AND P6, PT, R12, R0, PT ;  /* 0x000000000c00720c */ /* 0x000fe40003fc4070 */
[----:B------:R-:W-:-:S02]  /*5aa0*/  ISETP.GE.AND P2, PT, R6, RZ, PT ;  /* 0x000000ff0600720c */ /* 0x000fc40003f46270 */
[C---:B------:R-:W-:Y:S01]  /*5ab0*/  LOP3.LUT R6, R10.reuse, 0x176, RZ, 0xfc, !PT ;  /* 0x000001760a067812 */ /* 0x040fe200078efcff */
[----:B0-----:R-:W-:Y:S01]  /*5ac0*/  IMAD.MOV.U32 R3, RZ, RZ, R2 ;  /* 0x000000ffff037224 */ /* 0x001fe200078e0002 */
[----:B------:R-:W-:Y:S01]  /*5ad0*/  LOP3.LUT R4, R10, 0x174, RZ, 0xfc, !PT ;  /* 0x000001740a047812 */ /* 0x000fe200078efcff */
[----:B------:R-:W-:Y:S01]  /*5ae0*/  IMAD.HI.U32 R2, R14, R18, RZ ;  /* 0x000000120e027227 */ /* 0x000fe200078e00ff */
[----:B------:R-:W-:Y:S02]  /*5af0*/  IABS R17, R6 ;  /* 0x0000000600117213 */ /* 0x000fe40000000000 */
[----:B------:R-:W-:Y:S01]  /*5b00*/  IABS R16, R4 ;  /* 0x0000000400107213 */ /* 0x000fe20000000000 */
[----:B------:R-:W-:Y:S01]  /*5b10*/  @!P0 IMAD.MOV R3, RZ, RZ, -R3 ;  /* 0x000000ffff038224 */ /* 0x000fe200078e0a03 */
[----:B------:R-:W-:Y:S01]  /*5b20*/  ISETP.GT.U32.AND P0, PT, R12, R8, PT ;  /* 0x000000080c00720c */ /* 0x000fe20003f04070 */
[----:B------:R-:W-:Y:S02]  /*5b30*/  IMAD.MOV R2, RZ, RZ, -R2 ;  /* 0x000000ffff027224 */ /* 0x000fe400078e0a02 */
[----:B------:R-:W-:Y:S01]  /*5b40*/  @!P6 IMAD.IADD R0, R0, 0x1, -R12 ;  /* 0x000000010000e824 */ /* 0x000fe200078e0a0c */
[----:B------:R0:W-:Y:S01]  /*5b50*/  STL [R1+0x2ec], R3 ;  /* 0x0002ec0301007387 */ /* 0x0001e20000100800 */
[----:B------:R-:W-:-:S02]  /*5b60*/  IMAD R18, R12, R2, R18 ;  /* 0x000000020c127224 */ /* 0x000fc400078e0212 */
[----:B------:R-:W-:-:S03]  /*5b70*/  IMAD.HI.U32 R2, R14, R13, RZ ;  /* 0x0000000d0e027227 */ /* 0x000fc600078e00ff */
[----:B------:R-:W-:-:S03]  /*5b80*/  ISETP.GT.U32.AND P6, PT, R12, R18, PT ;  /* 0x000000120c00720c */ /* 0x000fc60003fc4070 */
[----:B------:R-:W-:Y:S01]  /*5b90*/  @!P0 IMAD.IADD R8, R8, 0x1, -R12 ;  /* 0x0000000108088824 */ /* 0x000fe200078e0a0c */
[----:B------:R-:W-:Y:S01]  /*5ba0*/  ISETP.GE.AND P0, PT, R7, RZ, PT ;  /* 0x000000ff0700720c */ /* 0x000fe20003f06270 */
[----:B0-----:R-:W-:Y:S02]  /*5bb0*/  IMAD.MOV.U32 R3, RZ, RZ, R5 ;  /* 0x000000ffff037224 */ /* 0x001fe400078e0005 */
[----:B------:R-:W-:-:S04]  /*5bc0*/  IMAD.HI.U32 R5, R14, R17, RZ ;  /* 0x000000110e057227 */ /* 0x000fc800078e00ff */
[----:B------:R-:W-:Y:S01]  /*5bd0*/  @!P3 IMAD.MOV R3, RZ, RZ, -R3 ;  /* 0x000000ffff03b224 */ /* 0x000fe200078e0a03 */
[C---:B------:R-:W-:Y:S01]  /*5be0*/  ISETP.GT.U32.AND P3, PT, R12.reuse, R19, PT ;  /* 0x000000130c00720c */ /* 0x040fe20003f64070 */
[----:B------:R-:W-:Y:S02]  /*5bf0*/  IMAD.MOV R7, RZ, RZ, -R2 ;  /* 0x000000ffff077224 */ /* 0x000fe400078e0a02 */
[----:B------:R-:W-:Y:S01]  /*5c00*/  IMAD.MOV R5, RZ, RZ, -R5 ;  /* 0x000000ffff057224 */ /* 0x000fe200078e0a05 */
[----:B------:R0:W-:Y:S01]  /*5c10*/  STL [R1+0x2e8], R3 ;  /* 0x0002e80301007387 */ /* 0x0001e20000100800 */
[----:B------:R-:W-:Y:S01]  /*5c20*/  IMAD R13, R12, R7, R13 ;  /* 0x000000070c0d7224 */ /* 0x000fe200078e020d */
[----:B------:R-:W-:Y:S01]  /*5c30*/  LOP3.LUT R7, R10, 0x172, RZ, 0xfc, !PT ;  /* 0x000001720a077812 */ /* 0x000fe200078efcff */
[----:B------:R-:W-:Y:S02]  /*5c40*/  @!P6 IMAD.IADD R18, R18, 0x1, -R12 ;  /* 0x000000011212e824 */ /* 0x000fe400078e0a0c */
[----:B------:R-:W-:Y:S01]  /*5c50*/  IMAD R17, R12, R5, R17 ;  /* 0x000000050c117224 */ /* 0x000fe200078e0211 */
[----:B------:R-:W-:Y:S01]  /*5c60*/  IABS R9, R7 ;  /* 0x0000000700097213 */ /* 0x000fe20000000000 */
[----:B------:R-:W-:Y:S01]  /*5c70*/  IMAD.HI.U32 R2, R14, R16, RZ ;  /* 0x000000100e027227 */ /* 0x000fe200078e00ff */
[----:B------:R-:W-:-:S02]  /*5c80*/  ISETP.GT.U32.AND P6, PT, R12, R18, PT ;  /* 0x000000120c00720c */ /* 0x000fc40003fc4070 */
[----:B------:R-:W-:Y:S01]  /*5c90*/  IABS R5, R11 ;  /* 0x0000000b00057213 */ /* 0x000fe20000000000 */
[----:B------:R-:W-:Y:S01]  /*5ca0*/  @!P3 IMAD.IADD R19, R19, 0x1, -R12 ;  /* 0x000000011313b824 */ /* 0x000fe200078e0a0c */
[----:B------:R-:W-:Y:S01]  /*5cb0*/  ISETP.GE.AND P3, PT, R6, RZ, PT ;  /* 0x000000ff0600720c */ /* 0x000fe20003f66270 */
[----:B0-----:R-:W-:Y:S02]  /*5cc0*/  IMAD.MOV.U32 R3, RZ, RZ, R0 ;  /* 0x000000ffff037224 */ /* 0x001fe400078e0000 */
[----:B------:R-:W-:Y:S01]  /*5cd0*/  IMAD.MOV.U32 R0, RZ, RZ, R8 ;  /* 0x000000ffff007224 */ /* 0x000fe200078e0008 */
[----:B------:R-:W-:Y:S01]  /*5ce0*/  LOP3.LUT R8, R10, 0x16e, RZ, 0xfc, !PT ;  /* 0x0000016e0a087812 */ /* 0x000fe200078efcff */
[----:B------:R-:W-:Y:S01]  /*5cf0*/  @!P5 IMAD.MOV R3, RZ, RZ, -R3 ;  /* 0x000000ffff03d224 */ /* 0x000fe200078e0a03 */
[C---:B------:R-:W-:Y:S01]  /*5d00*/  ISETP.GT.U32.AND P5, PT, R12.reuse, R19, PT ;  /* 0x000000130c00720c */ /* 0x040fe20003fa4070 */
[----:B------:R-:W-:Y:S01]  /*5d10*/  @!P4 IMAD.MOV R0, RZ, RZ, -R0 ;  /* 0x000000ffff00c224 */ /* 0x000fe200078e0a00 */
[----:B------:R-:W-:Y:S01]  /*5d20*/  ISETP.GT.U32.AND P4, PT, R12, R13, PT ;  /* 0x0000000d0c00720c */ /* 0x000fe20003f84070 */
[----:B------:R-:W-:Y:S01]  /*5d30*/  IMAD.MOV R2, RZ, RZ, -R2 ;  /* 0x000000ffff027224 */ /* 0x000fe200078e0a02 */
[----:B------:R-:W-:Y:S01]  /*5d40*/  STL [R1+0x2e0], R3 ;  /* 0x0002e00301007387 */ /* 0x000fe20000100800 */
[----:B------:R-:W-:Y:S01]  /*5d50*/  @!P6 IMAD.IADD R18, R18, 0x1, -R12 ;  /* 0x000000011212e824 */ /* 0x000fe200078e0a0c */
[----:B------:R-:W-:Y:S01]  /*5d60*/  IABS R6, R8 ;  /* 0x0000000800067213 */ /* 0x000fe20000000000 */
[----:B------:R-:W-:Y:S01]  /*5d70*/  IMAD R16, R12, R2, R16 ;  /* 0x000000020c107224 */ /* 0x000fe200078e0210 */
[----:B------:R-:W-:Y:S01]  /*5d80*/  LOP3.LUT R2, R10, 0x170, RZ, 0xfc, !PT ;  /* 0x000001700a027812 */ /* 0x000fe200078efcff */
[----:B------:R-:W-:Y:S01]  /*5d90*/  IMAD.HI.U32 R15, R14, R9, RZ ;  /* 0x000000090e0f7227 */ /* 0x000fe200078e00ff */
[----:B------:R0:W-:Y:S02]  /*5da0*/  STL [R1+0x2e4], R0 ;  /* 0x0002e40001007387 */ /* 0x0001e40000100800 */
[C---:B------:R-:W-:Y:S01]  /*5db0*/  ISETP.GT.U32.AND P6, PT, R12.reuse, R16, PT ;  /* 0x000000100c00720c */ /* 0x040fe20003fc4070 */
[--C-:B------:R-:W-:Y:S01]  /*5dc0*/  @!P5 IMAD.IADD R19, R19, 0x1, -R12.reuse ;  /* 0x000000011313d824 */ /* 0x100fe200078e0a0c */
[----:B------:R-:W-:Y:S01]  /*5dd0*/  ISETP.GT.U32.AND P5, PT, R12, R17, PT ;  /* 0x000000110c00720c */ /* 0x000fe20003fa4070 */
[----:B------:R-:W-:Y:S01]  /*5de0*/  @!P4 IMAD.IADD R13, R13, 0x1, -R12 ;  /* 0x000000010d0dc824 */ /* 0x000fe200078e0a0c */
[----:B------:R-:W-:Y:S01]  /*5df0*/  ISETP.GE.AND P4, PT, R4, RZ, PT ;  /* 0x000000ff0400720c */ /* 0x000fe20003f86270 */
[----:B------:R-:W-:-:S02]  /*5e00*/  IMAD.MOV R15, RZ, RZ, -R15 ;  /* 0x000000ffff0f7224 */ /* 0x000fc400078e0a0f */
[----:B------:R-:W-:Y:S01]  /*5e10*/  IMAD.MOV.U32 R20, RZ, RZ, R19 ;  /* 0x000000ffff147224 */ /* 0x000fe200078e0013 */
[----:B0-----:R-:W-:Y:S01]  /*5e20*/  IABS R0, R2 ;  /* 0x0000000200007213 */ /* 0x001fe20000000000 */
[----:B------:R-:W-:Y:S01]  /*5e30*/  IMAD R9, R12, R15, R9 ;  /* 0x0000000f0c097224 */ /* 0x000fe200078e0209 */
[----:B------:R-:W-:Y:S01]  /*5e40*/  LOP3.LUT R19, R10, 0x15e, RZ, 0xfc, !PT ;  /* 0x0000015e0a137812 */ /* 0x000fe200078efcff */
[----:B------:R-:W-:Y:S02]  /*5e50*/  IMAD.MOV.U32 R3, RZ, RZ, R18 ;  /* 0x000000ffff037224 */ /* 0x000fe400078e0012 */
[--C-:B------:R-:W-:Y:S02]  /*5e60*/  @!P6 IMAD.IADD R16, R16, 0x1, -R12.reuse ;  /* 0x000000011010e824 */ /* 0x100fe400078e0a0c */
[----:B------:R-:W-:Y:S01]  /*5e70*/  @!P5 IMAD.IADD R17, R17, 0x1, -R12 ;  /* 0x000000011111d824 */ /* 0x000fe200078e0a0c */
[----:B------:R-:W-:Y:S01]  /*5e80*/  ISETP.GT.U32.AND P5, PT, R12, R13, PT ;  /* 0x0000000d0c00720c */ /* 0x000fe20003fa4070 */
[----:B------:R-:W-:-:S03]  /*5e90*/  IMAD.HI.U32 R4, R14, R0, RZ ;  /* 0x000000000e047227 */ /* 0x000fc600078e00ff */
[C---:B------:R-:W-:Y:S01]  /*5ea0*/  ISETP.GT.U32.AND P6, PT, R12.reuse, R17, PT ;  /* 0x000000110c00720c */ /* 0x040fe20003fc4070 */
[----:B------:R-:W-:Y:S02]  /*5eb0*/  IMAD.MOV R4, RZ, RZ, -R4 ;  /* 0x000000ffff047224 */ /* 0x000fe400078e0a04 */
[----:B------:R-:W-:Y:S01]  /*5ec0*/  @!P1 IMAD.MOV R20, RZ, RZ, -R20 ;  /* 0x000000ffff149224 */ /* 0x000fe200078e0a14 */
[C---:B------:R-:W-:Y:S01]  /*5ed0*/  ISETP.GT.U32.AND P1, PT, R12.reuse, R16, PT ;  /* 0x000000100c00720c */ /* 0x040fe20003f24070 */
[----:B------:R-:W-:Y:S01]  /*5ee0*/  @!P2 IMAD.MOV R3, RZ, RZ, -R3 ;  /* 0x000000ffff03a224 */ /* 0x000fe200078e0a03 */
[----:B------:R-:W-:Y:S01]  /*5ef0*/  ISETP.GE.AND P2, PT, R7, RZ, PT ;  /* 0x000000ff0700720c */ /* 0x000fe20003f46270 */
[C---:B------:R-:W-:Y:S01]  /*5f00*/  IMAD R0, R12.reuse, R4, R0 ;  /* 0x000000040c007224 */ /* 0x040fe200078e0200 */
[----:B------:R-:W-:Y:S01]  /*5f10*/  STL [R1+0x2a4], R20 ;  /* 0x0002a41401007387 */ /* 0x000fe20000100800 */
[----:B------:R-:W-:Y:S01]  /*5f20*/  @!P5 IMAD.IADD R13, R13, 0x1, -R12 ;  /* 0x000000010d0dd824 */ /* 0x000fe200078e0a0c */
[----:B------:R-:W-:Y:S01]  /*5f30*/  ISETP.GT.U32.AND P5, PT, R12, R9, PT ;  /* 0x000000090c00720c */ /* 0x000fe20003fa4070 */
[----:B------:R-:W-:Y:S01]  /*5f40*/  IMAD.HI.U32 R7, R14, R5, RZ ;  /* 0x000000050e077227 */ /* 0x000fe200078e00ff */
[----:B------:R0:W-:Y:S01]  /*5f50*/  STL [R1+0x2b4], R3 ;  /* 0x0002b40301007387 */ /* 0x0001e20000100800 */
[----:B------:R-:W-:-:S02]  /*5f60*/  LOP3.LUT R4, R10, 0x16a, RZ, 0xfc, !PT ;  /* 0x0000016a0a047812 */ /* 0x000fc400078efcff */
[--C-:B------:R-:W-:Y:S01]  /*5f70*/  @!P6 IMAD.IADD R17, R17, 0x1, -R12.reuse ;  /* 0x000000011111e824 */ /* 0x100fe200078e0a0c */
[----:B------:R-:W-:Y:S01]  /*5f80*/  ISETP.GT.U32.AND P6, PT, R12, R0, PT ;  /* 0x000000000c00720c */ /* 0x000fe20003fc4070 */
[----:B------:R-:W-:Y:S02]  /*5f90*/  IMAD.MOV R7, RZ, RZ, -R7 ;  /* 0x000000ffff077224 */ /* 0x000fe400078e0a07 */
[--C-:B------:R-:W-:Y:S01]  /*5fa0*/  @!P1 IMAD.IADD R16, R16, 0x1, -R12.reuse ;  /* 0x0000000110109824 */ /* 0x100fe200078e0a0c */
[----:B------:R-:W-:Y:S01]  /*5fb0*/  ISETP.GE.AND P1, PT, R2, RZ, PT ;  /* 0x000000ff0200720c */ /* 0x000fe20003f26270 */
[----:B------:R-:W-:Y:S01]  /*5fc0*/  IMAD R5, R12, R7, R5 ;  /* 0x000000070c057224 */ /* 0x000fe200078e0205 */
[----:B------:R-:W-:Y:S01]  /*5fd0*/  IABS R2, R4 ;  /* 0x0000000400027213 */ /* 0x000fe20000000000 */
[----:B------:R-:W-:Y:S01]  /*5fe0*/  @!P5 IMAD.IADD R9, R9, 0x1, -R12 ;  /* 0x000000010909d824 */ /* 0x000fe200078e0a0c */
[----:B------:R-:W-:Y:S01]  /*5ff0*/  LOP3.LUT R7, R10, 0x168, RZ, 0xfc, !PT ;  /* 0x000001680a077812 */ /* 0x000fe200078efcff */
[----:B0-----:R-:W-:-:S02]  /*6000*/  IMAD.MOV.U32 R3, RZ, RZ, R13 ;  /* 0x000000ffff037224 */ /* 0x001fc400078e000d */
[----:B------:R-:W-:Y:S01]  /*6010*/  @!P3 IMAD.MOV R17, RZ, RZ, -R17 ;  /* 0x000000ffff11b224 */ /* 0x000fe200078e0a11 */
[C---:B------:R-:W-:Y:S01]  /*6020*/  ISETP.GT.U32.AND P3, PT, R12.reuse, R5, PT ;  /* 0x000000050c00720c */ /* 0x040fe20003f64070 */
[----:B------:R-:W-:Y:S01]  /*6030*/  @!P0 IMAD.MOV R3, RZ, RZ, -R3 ;  /* 0x000000ffff038224 */ /* 0x000fe200078e0a03 */
[----:B------:R-:W-:Y:S01]  /*6040*/  ISETP.GT.U32.AND P0, PT, R12, R9, PT ;  /* 0x000000090c00720c */ /* 0x000fe20003f04070 */
[----:B------:R-:W-:-:S03]  /*6050*/  IMAD.HI.U32 R15, R14, R6, RZ ;  /* 0x000000060e0f7227 */ /* 0x000fc600078e00ff */
[----:B------:R0:W-:Y:S01]  /*6060*/  STL [R1+0x2d8], R3 ;  /* 0x0002d80301007387 */ /* 0x0001e20000100800 */
[----:B------:R-:W-:Y:S02]  /*6070*/  @!P6 IMAD.IADD R0, R0, 0x1, -R12 ;  /* 0x000000010000e824 */ /* 0x000fe400078e0a0c */
[----:B------:R-:W-:Y:S01]  /*6080*/  IMAD.MOV R15, RZ, RZ, -R15 ;  /* 0x000000ffff0f7224 */ /* 0x000fe200078e0a0f */
[----:B------:R-:W-:Y:S01]  /*6090*/  STL [R1+0x2bc], R17 ;  /* 0x0002bc1101007387 */ /* 0x000fe20000100800 */
[----:B------:R-:W-:Y:S01]  /*60a0*/  IMAD.HI.U32 R13, R14, R2, RZ ;  /* 0x000000020e0d7227 */ /* 0x000fe200078e00ff */
[----:B------:R-:W-:-:S03]  /*60b0*/  ISETP.GT.U32.AND P6, PT, R12, R0, PT ;  /* 0x000000000c00720c */ /* 0x000fc60003fc4070 */
[C---:B------:R-:W-:Y:S01]  /*60c0*/  IMAD R6, R12.reuse, R15, R6 ;  /* 0x0000000f0c067224 */ /* 0x040fe200078e0206 */
[----:B------:R-:W-:Y:S01]  /*60d0*/  IABS R15, R7 ;  /* 0x00000007000f7213 */ /* 0x000fe20000000000 */
[----:B0-----:R-:W-:Y:S02]  /*60e0*/  IMAD.MOV.U32 R3, RZ, RZ, R16 ;  /* 0x000000ffff037224 */ /* 0x001fe400078e0010 */
[--C-:B------:R-:W-:Y:S01]  /*60f0*/  @!P0 IMAD.IADD R9, R9, 0x1, -R12.reuse ;  /* 0x0000000109098824 */ /* 0x100fe200078e0a0c */
[----:B------:R-:W-:Y:S01]  /*6100*/  ISETP.GT.U32.AND P5, PT, R12, R6, PT ;  /* 0x000000060c00720c */ /* 0x000fe20003fa4070 */
[----:B------:R-:W-:Y:S01]  /*6110*/  @!P4 IMAD.MOV R3, RZ, RZ, -R3 ;  /* 0x000000ffff03c224 */ /* 0x000fe200078e0a03 */
[----:B------:R-:W-:Y:S01]  /*6120*/  ISETP.GE.AND P4, PT, R8, RZ, PT ;  /* 0x000000ff0800720c */ /* 0x000fe20003f86270 */
[----:B------:R-:W-:Y:S01]  /*6130*/  IMAD.MOV R13, RZ, RZ, -R13 ;  /* 0x000000ffff0d7224 */ /* 0x000fe200078e0a0d */
[----:B------:R-:W-:Y:S01]  /*6140*/  ISETP.GE.AND P0, PT, R11, RZ, PT ;  /* 0x000000ff0b00720c */ /* 0x000fe20003f06270 */
[----:B------:R-:W-:Y:S01]  /*6150*/  @!P3 IMAD.IADD R5, R5, 0x1, -R12 ;  /* 0x000000010505b824 */ /* 0x000fe200078e0a0c */
[----:B------:R0:W-:Y:S01]  /*6160*/  STL [R1+0x2c0], R3 ;  /* 0x0002c00301007387 */ /* 0x0001e20000100800 */
[----:B------:R-:W-:Y:S01]  /*6170*/  IMAD.MOV.U32 R8, RZ, RZ, R15 ;  /* 0x000000ffff087224 */ /* 0x000fe200078e000f */
[----:B------:R-:W-:Y:S01]  /*6180*/  ISETP.GE.AND P3, PT, R4, RZ, PT ;  /* 0x000000ff0400720c */ /* 0x000fe20003f66270 */
[----:B------:R-:W-:Y:S01]  /*6190*/  IMAD R2, R12, R13, R2 ;  /* 0x0000000d0c027224 */ /* 0x000fe200078e0202 */
[----:B------:R-:W-:Y:S01]  /*61a0*/  LOP3.LUT R15, R10, 0x166, RZ, 0xfc, !PT ;  /* 0x000001660a0f7812 */ /* 0x000fe200078efcff */
[----:B------:R-:W-:Y:S01]  /*61b0*/  IMAD.HI.U32 R11, R14, R8, RZ ;  /* 0x000000080e0b7227 */ /* 0x000fe200078e00ff */
[----:B------:R-:W-:-:S03]  /*61c0*/  LOP3.LUT R13, R10, 0x15c, RZ, 0xfc, !PT ;  /* 0x0000015c0a0d7812 */ /* 0x000fc600078efcff */
[----:B------:R-:W-:Y:S01]  /*61d0*/  @!P6 IMAD.IADD R0, R0, 0x1, -R12 ;  /* 0x000000010000e824 */ /* 0x000fe200078e0a0c */
[----:B------:R-:W-:Y:S01]  /*61e0*/  ISETP.GT.U32.AND P6, PT, R12, R2, PT ;  /* 0x000000020c00720c */ /* 0x000fe20003fc4070 */
[----:B0-----:R-:W-:Y:S01]  /*61f0*/  IMAD.MOV.U32 R3, RZ, RZ, R9 ;  /* 0x000000ffff037224 */ /* 0x001fe200078e0009 */
[----:B------:R-:W-:Y:S01]  /*6200*/  LOP3.LUT R9, R10, 0x164, RZ, 0xfc, !PT ;  /* 0x000001640a097812 */ /* 0x000fe200078efcff */
[----:B------:R-:W-:Y:S01]  /*6210*/  IMAD.MOV R11, RZ, RZ, -R11 ;  /* 0x000000ffff0b7224 */ /* 0x000fe200078e0a0b */
[----:B------:R-:W-:Y:S01]  /*6220*/  IABS R17, R13 ;  /* 0x0000000d00117213 */ /* 0x000fe20000000000 */
[----:B------:R-:W-:Y:S01]  /*6230*/  @!P2 IMAD.MOV R3, RZ, RZ, -R3 ;  /* 0x000000ffff03a224 */ /* 0x000fe200078e0a03 */
[C---:B------:R-:W-:Y:S01]  /*6240*/  ISETP.GT.U32.AND P2, PT, R12.reuse, R5, PT ;  /* 0x000000050c00720c */ /* 0x040fe20003f44070 */
[----:B------:R-:W-:Y:S01]  /*6250*/  IMAD R4, R12, R11, R8 ;  /* 0x0000000b0c047224 */ /* 0x000fe200078e0208 */
[----:B------:R-:W-:Y:S01]  /*6260*/  LOP3.LUT R8, R10, 0x160, RZ, 0xfc, !PT ;  /* 0x000001600a087812 */ /* 0x000fe200078efcff */
[--C-:B------:R-:W-:Y:S01]  /*6270*/  @!P5 IMAD.IADD R6, R6, 0x1, -R12.reuse ;  /* 0x000000010606d824 */ /* 0x100fe200078e0a0c */
[----:B------:R0:W-:Y:S03]  /*6280*/  STL [R1+0x2c4], R3 ;  /* 0x0002c40301007387 */ /* 0x0001e60000100800 */
[----:B------:R-:W-:Y:S01]  /*6290*/  @!P6 IMAD.IADD R2, R2, 0x1, -R12 ;  /* 0x000000010202e824 */ /* 0x000fe200078e0a0c */
[----:B------:R-:W-:-:S04]  /*62a0*/  ISETP.GT.U32.AND P5, PT, R12, R6, PT ;  /* 0x000000060c00720c */ /* 0x000fc80003fa4070 */
[C---:B------:R-:W-:Y:S01]  /*62b0*/  ISETP.GT.U32.AND P6, PT, R12.reuse, R2, PT ;  /* 0x000000020c00720c */ /* 0x040fe20003fc4070 */
[----:B------:R-:W-:Y:S01]  /*62c0*/  @!P2 IMAD.IADD R5, R5, 0x1, -R12 ;  /* 0x000000010505a824 */ /* 0x000fe200078e0a0c */
[----:B------:R-:W-:Y:S01]  /*62d0*/  ISETP.GT.U32.AND P2, PT, R12, R4, PT ;  /* 0x000000040c00720c */ /* 0x000fe20003f44070 */
[----:B0-----:R-:W-:Y:S01]  /*62e0*/  IMAD.MOV.U32 R3, RZ, RZ, R0 ;  /* 0x000000ffff037224 */ /* 0x001fe200078e0000 */
[----:B------:R-:W-:-:S03]  /*62f0*/  LOP3.LUT R0, R10, 0x162, RZ, 0xfc, !PT ;  /* 0x000001620a007812 */ /* 0x000fc600078efcff */
[----:B------:R-:W-:Y:S01]  /*6300*/  @!P1 IMAD.MOV R3, RZ, RZ, -R3 ;  /* 0x000000ffff039224 */ /* 0x000fe200078e0a03 */
[----:B------:R-:W-:Y:S01]  /*6310*/  ISETP.GE.AND P1, PT, R15, RZ, PT ;  /* 0x000000ff0f00720c */ /* 0x000fe20003f26270 */
[----:B------:R-:W-:Y:S01]  /*6320*/  @!P5 IMAD.IADD R6, R6, 0x1, -R12 ;  /* 0x000000010606d824 */ /* 0x000fe200078e0a0c */
[----:B------:R-:W-:Y:S02]  /*6330*/  IABS R15, R15 ;  /* 0x0000000f000f7213 */ /* 0x000fe40000000000 */
[----:B------:R0:W-:Y:S01]  /*6340*/  STL [R1+0x2c8], R3 ;  /* 0x0002c80301007387 */ /* 0x0001e20000100800 */
[----:B------:R-:W-:Y:S01]  /*6350*/  ISETP.GE.AND P5, PT, R7, RZ, PT ;  /* 0x000000ff0700720c */ /* 0x000fe20003fa6270 */
[----:B------:R-:W-:Y:S01]  /*6360*/  @!P4 IMAD.MOV R6, RZ, RZ, -R6 ;  /* 0x000000ffff06c224 */ /* 0x000fe200078e0a06 */
[----:B------:R-:W-:Y:S01]  /*6370*/  ISETP.GE.AND P4, PT, R9, RZ, PT ;  /* 0x000000ff0900720c */ /* 0x000fe20003f86270 */
[----:B------:R-:W-:Y:S01]  /*6380*/  @!P2 IMAD.IADD R4, R4, 0x1, -R12 ;  /* 0x000000010404a824 */ /* 0x000fe200078e0a0c */
[----:B------:R-:W-:Y:S01]  /*6390*/  IABS R9, R9 ;  /* 0x0000000900097213 */ /* 0x000fe20000000000 */
[----:B------:R-:W-:Y:S01]  /*63a0*/  IMAD.HI.U32 R7, R14, R15, RZ ;  /* 0x0000000f0e077227 */ /* 0x000fe200078e00ff */
[----:B------:R2:W-:Y:S02]  /*63b0*/  STL [R1+0x2d0], R6 ;  /* 0x0002d00601007387 */ /* 0x0005e40000100800 */
[----:B------:R-:W-:Y:S01]  /*63c0*/  ISETP.GT.U32.AND P2, PT, R12, R4, PT ;  /* 0x000000040c00720c */ /* 0x000fe20003f44070 */
[----:B0-----:R-:W-:-:S02]  /*63d0*/  IMAD.MOV.U32 R3, RZ, RZ, R5 ;  /* 0x000000ffff037224 */ /* 0x001fc400078e0005 */
[----:B------:R-:W-:Y:S01]  /*63e0*/  @!P6 IMAD.IADD R2, R2, 0x1, -R12 ;  /* 0x000000010202e824 */ /* 0x000fe200078e0a0c */
[----:B------:R-:W-:Y:S01]  /*63f0*/  ISETP.GE.AND P6, PT, R8, RZ, PT ;  /* 0x000000ff0800720c */ /* 0x000fe20003fc6270 */
[----:B------:R-:W-:Y:S01]  /*6400*/  @!P0 IMAD.MOV R3, RZ, RZ, -R3 ;  /* 0x000000ffff038224 */ /* 0x000fe200078e0a03 */
[----:B------:R-:W-:Y:S01]  /*6410*/  ISETP.GE.AND P0, PT, R0, RZ, PT ;  /* 0x000000ff0000720c */ /* 0x000fe20003f06270 */
[----:B------:R-:W-:Y:S01]  /*6420*/  IMAD.MOV R7, RZ, RZ, -R7 ;  /* 0x000000ffff077224 */ /* 0x000fe200078e0a07 */
[----:B------:R-:W-:Y:S01]  /*6430*/  IABS R0, R0 ;  /* 0x0000000000007213 */ /* 0x000fe20000000000 */
[C---:B--2---:R-:W-:Y:S01]  /*6440*/  IMAD.HI.U32 R6, R14.reuse, R9, RZ ;  /* 0x000000090e067227 */ /* 0x044fe200078e00ff */
[----:B------:R0:W-:Y:S01]  /*6450*/  STL [R1+0x2d4], R3 ;  /* 0x0002d40301007387 */ /* 0x0001e20000100800 */
[----:B------:R-:W-:Y:S02]  /*6460*/  IABS R8, R8 ;  /* 0x0000000800087213 */ /* 0x000fe40000000000 */
[----:B------:R-:W-:-:S04]  /*6470*/  IMAD.HI.U32 R5, R14, R0, RZ ;  /* 0x000000000e057227 */ /* 0x000fc800078e00ff */
[----:B------:R-:W-:Y:S01]  /*6480*/  IMAD R15, R12, R7, R15 ;  /* 0x000000070c0f7224 */ /* 0x000fe200078e020f */
[----:B------:R-:W-:Y:S01]  /*6490*/  LOP3.LUT R7, R10, 0x15a, RZ, 0xfc, !PT ;  /* 0x0000015a0a077812 */ /* 0x000fe200078efcff */
[----:B------:R-:W-:Y:S02]  /*64a0*/  IMAD.MOV R5, RZ, RZ, -R5 ;  /* 0x000000ffff057224 */ /* 0x000fe400078e0a05 */
[----:B0-----:R-:W-:Y:S02]  /*64b0*/  IMAD.MOV.U32 R3, RZ, RZ, R2 ;  /* 0x000000ffff037224 */ /* 0x001fe400078e0002 */
[----:B------:R-:W-:Y:S02]  /*64c0*/  @!P2 IMAD.IADD R4, R4, 0x1, -R12 ;  /* 0x000000010404a824 */ /* 0x000fe400078e0a0c */
[----:B------:R-:W-:Y:S01]  /*64d0*/  @!P3 IMAD.MOV R3, RZ, RZ, -R3 ;  /* 0x000000ffff03b224 */ /* 0x000fe200078e0a03 */
[C---:B------:R-:W-:Y:S01]  /*64e0*/  ISETP.GT.U32.AND P3, PT, R12.reuse, R15, PT ;  /* 0x0000000f0c00720c */ /* 0x040fe20003f64070 */
[----:B------:R-:W-:Y:S01]  /*64f0*/  IMAD R0, R12, R5, R0 ;  /* 0x000000050c007224 */ /* 0x000fe200078e0200 */
[----:B------:R-:W-:Y:S01]  /*6500*/  IABS R5, R19 ;  /* 0x0000001300057213 */ /* 0x000fe20000000000 */
[----:B------:R-:W-:Y:S01]  /*6510*/  IMAD.MOV R6, RZ, RZ, -R6 ;  /* 0x000000ffff067224 */ /* 0x000fe200078e0a06 */
[----:B------:R0:W-:Y:S01]  /*6520*/  STL [R1+0x2cc], R3 ;  /* 0x0002cc0301007387 */ /* 0x0001e20000100800 */
[----:B------:R-:W-:-:S04]  /*6530*/  IMAD.HI.U32 R2, R14, R8, RZ ;  /* 0x000000080e027227 */ /* 0x000fc800078e00ff */
[C---:B------:R-:W-:Y:S02]  /*6540*/  IMAD R9, R12.reuse, R6, R9 ;  /* 0x000000060c097224 */ /* 0x040fe400078e0209 */
[----:B------:R-:W-:Y:S02]  /*6550*/  IMAD.MOV R2, RZ, RZ, -R2 ;  /* 0x000000ffff027224 */ /* 0x000fe400078e0a02 */
        /* <DEDUP_REMOVED lines=9> */
[----:B------:R-:W-:-:S02]  /*65f0*/  LOP3.LUT R2, R10, 0x158, RZ, 0xfc, !PT ;  /* 0x000001580a027812 */ /* 0x000fc400078efcff */
[----:B------:R0:W-:Y:S01]  /*6600*/  STL [R1+0x424], R3 ;  /* 0x0004240301007387 */ /* 0x0001e20000100800 */
[----:B------:R-:W-:Y:S01]  /*6610*/  IMAD.MOV R6, RZ, RZ, -R6 ;  /* 0x000000ffff067224 */ /* 0x000fe200078e0a06 */
[----:B------:R-:W-:Y:S01]  /*6620*/  IABS R16, R2 ;  /* 0x0000000200107213 */ /* 0x000fe20000000000 */
[--C-:B------:R-:W-:Y:S02]  /*6630*/  @!P2 IMAD.IADD R9, R9, 0x1, -R12.reuse ;  /* 0x000000010909a824 */ /* 0x100fe400078e0a0c */
[----:B------:R-:W-:Y:S01]  /*6640*/  IMAD R17, R12, R6, R17 ;  /* 0x000000060c117224 */ /* 0x000fe200078e0211 */
[----:B------:R-:W-:Y:S01]  /*6650*/  LOP3.LUT R6, R10, 0x156, RZ, 0xfc, !PT ;  /* 0x000001560a067812 */ /* 0x000fe200078efcff */
[--C-:B------:R-:W-:Y:S01]  /*6660*/  @!P3 IMAD.IADD R15, R15, 0x1, -R12.reuse ;  /* 0x000000010f0fb824 */ /* 0x100fe200078e0a0c */
[----:B------:R-:W-:Y:S01]  /*6670*/  ISETP.GT.U32.AND P3, PT, R12, R8, PT ;  /* 0x000000080c00720c */ /* 0x000fe20003f64070 */
[----:B------:R-:W-:Y:S01]  /*6680*/  @!P5 IMAD.IADD R0, R0, 0x1, -R12 ;  /* 0x000000010000d824 */ /* 0x000fe200078e0a0c */
[----:B------:R-:W-:Y:S01]  /*6690*/  ISETP.GT.U32.AND P2, PT, R12, R9, PT ;  /* 0x000000090c00720c */ /* 0x000fe20003f44070 */
[----:B------:R-:W-:-:S03]  /*66a0*/  IMAD.HI.U32 R11, R14, R5, RZ ;  /* 0x000000050e0b7227 */ /* 0x000fc600078e00ff */
[C---:B------:R-:W-:Y:S01]  /*66b0*/  ISETP.GT.U32.AND P5, PT, R12.reuse, R0, PT ;  /* 0x000000000c00720c */ /* 0x040fe20003fa4070 */
[----:B------:R-:W-:Y:S02]  /*66c0*/  IMAD.MOV R11, RZ, RZ, -R11 ;  /* 0x000000ffff0b7224 */ /* 0x000fe400078e0a0b */
[----:B0-----:R-:W-:Y:S01]  /*66d0*/  IMAD.MOV.U32 R3, RZ, RZ, R15 ;  /* 0x000000ffff037224 */ /* 0x001fe200078e000f */
[----:B------:R-:W-:Y:S01]  /*66e0*/  IABS R15, R6 ;  /* 0x00000006000f7213 */ /* 0x000fe20000000000 */
[----:B------:R-:W-:Y:S02]  /*66f0*/  IMAD R5, R12, R11, R5 ;  /* 0x0000000b0c057224 */ /* 0x000fe400078e0205 */
[--C-:B------:R-:W-:Y:S01]  /*6700*/  @!P3 IMAD.IADD R8, R8, 0x1, -R12.reuse ;  /* 0x000000010808b824 */ /* 0x100fe200078e0a0c */
[----:B------:R-:W-:Y:S01]  /*6710*/  ISETP.GE.AND P3, PT, R19, RZ, PT ;  /* 0x000000ff1300720c */ /* 0x000fe20003f66270 */
[----:B------:R-:W-:Y:S02]  /*6720*/  @!P1 IMAD.MOV R3, RZ, RZ, -R3 ;  /* 0x000000ffff039224 */ /* 0x000fe400078e0a03 */
[--C-:B------:R-:W-:Y:S01]  /*6730*/  @!P2 IMAD.IADD R9, R9, 0x1, -R12.reuse ;  /* 0x000000010909a824 */ /* 0x100fe200078e0a0c */
[----:B------:R-:W-:Y:S01]  /*6740*/  ISETP.GT.U32.AND P2, PT, R12, R5, PT ;  /* 0x000000050c00720c */ /* 0x000fe20003f44070 */
[----:B------:R-:W-:Y:S01]  /*6750*/  @!P5 IMAD.IADD R0, R0, 0x1, -R12 ;  /* 0x000000010000d824 */ /* 0x000fe200078e0a0c */
[C---:B------:R-:W-:Y:S01]  /*6760*/  ISETP.GT.U32.AND P5, PT, R12.reuse, R17, PT ;  /* 0x000000110c00720c */ /* 0x040fe20003fa4070 */
[----:B------:R0:W-:Y:S01]  /*6770*/  STL [R1+0x2b8], R3 ;  /* 0x0002b80301007387 */ /* 0x0001e20000100800 */
[----:B------:R-:W-:Y:S01]  /*6780*/  ISETP.GT.U32.AND P1, PT, R12, R8, PT ;  /* 0x000000080c00720c */ /* 0x000fe20003f24070 */
[----:B------:R-:W-:-:S04]  /*6790*/  IMAD.HI.U32 R18, R14, R4, RZ ;  /* 0x000000040e127227 */ /* 0x000fc800078e00ff */
[----:B------:R-:W-:-:S04]  /*67a0*/  IMAD.HI.U32 R11, R14, R16, RZ ;  /* 0x000000100e0b7227 */ /* 0x000fc800078e00ff */
[----:B0-----:R-:W-:Y:S02]  /*67b0*/  IMAD.MOV.U32 R3, RZ, RZ, R9 ;  /* 0x000000ffff037224 */ /* 0x001fe400078e0009 */
[----:B------:R-:W-:Y:S02]  /*67c0*/  @!P5 IMAD.IADD R17, R17, 0x1, -R12 ;  /* 0x000000011111d824 */ /* 0x000fe400078e0a0c */
[----:B------:R-:W-:Y:S02]  /*67d0*/  @!P4 IMAD.MOV R3, RZ, RZ, -R3 ;  /* 0x000000ffff03c224 */ /* 0x000fe400078e0a03 */
[----:B------:R-:W-:Y:S01]  /*67e0*/  IMAD.MOV R18, RZ, RZ, -R18 ;  /* 0x000000ffff127224 */ /* 0x000fe200078e0a12 */
[----:B------:R-:W-:Y:S01]  /*67f0*/  ISETP.GT.U32.AND P4, PT, R12, R17, PT ;  /* 0x000000110c00720c */ /* 0x000fe20003f84070 */
[----:B------:R-:W-:Y:S01]  /*6800*/  IMAD.HI.U32 R9, R14, R15, RZ ;  /* 0x0000000f0e097227 */ /* 0x000fe200078e00ff */
[----:B------:R0:W-:Y:S03]  /*6810*/  STL [R1+0x2b0], R3 ;  /* 0x0002b00301007387 */ /* 0x0001e60000100800 */
[----:B------:R-:W-:Y:S01]  /*6820*/  @!P2 IMAD.IADD R5, R5, 0x1, -R12 ;  /* 0x000000010505a824 */ /* 0x000fe200078e0a0c */
[----:B------:R-:W-:Y:S01]  /*6830*/  ISETP.GE.AND P2, PT, R13, RZ, PT ;  /* 0x000000ff0d00720c */ /* 0x000fe20003f46270 */
[----:B------:R-:W-:Y:S01]  /*6840*/  IMAD.MOV R11, RZ, RZ, -R11 ;  /* 0x000000ffff0b7224 */ /* 0x000fe200078e0a0b */
[----:B------:R-:W-:Y:S01]  /*6850*/  LOP3.LUT R13, R10, 0x150, RZ, 0xfc, !PT ;  /* 0x000001500a0d7812 */ /* 0x000fe200078efcff */
[C---:B------:R-:W-:Y:S01]  /*6860*/  IMAD R4, R12.reuse, R18, R4 ;  /* 0x000000120c047224 */ /* 0x040fe200078e0204 */
[----:B------:R-:W-:Y:S01]  /*6870*/  ISETP.GT.U32.AND P5, PT, R12, R5, PT ;  /* 0x000000050c00720c */ /* 0x000fe20003fa4070 */
[----:B------:R-:W-:-:S02]  /*6880*/  @!P1 IMAD.IADD R8, R8, 0x1, -R12 ;  /* 0x0000000108089824 */ /* 0x000fc400078e0a0c */
[----:B------:R-:W-:Y:S01]  /*6890*/  IMAD.MOV R9, RZ, RZ, -R9 ;  /* 0x000000ffff097224 */ /* 0x000fe200078e0a09 */
[C---:B------:R-:W-:Y:S01]  /*68a0*/  ISETP.GT.U32.AND P1, PT, R12.reuse, R4, PT ;  /* 0x000000040c00720c */ /* 0x040fe20003f24070 */
[C---:B------:R-:W-:Y:S01]  /*68b0*/  IMAD R16, R12.reuse, R11, R16 ;  /* 0x0000000b0c107224 */ /* 0x040fe200078e0210 */
[----:B------:R-:W-:Y:S01]  /*68c0*/  IABS R11, R13 ;  /* 0x0000000d000b7213 */ /* 0x000fe20000000000 */
[----:B0-----:R-:W-:Y:S02]  /*68d0*/  IMAD.MOV.U32 R3, RZ, RZ, R8 ;  /* 0x000000ffff037224 */ /* 0x001fe400078e0008 */
[----:B------:R-:W-:Y:S01]  /*68e0*/  IMAD R15, R12, R9, R15 ;  /* 0x000000090c0f7224 */ /* 0x000fe200078e020f */
[----:B------:R-:W-:Y:S01]  /*68f0*/  LOP3.LUT R9, R10, 0x14e, RZ, 0xfc, !PT ;  /* 0x0000014e0a097812 */ /* 0x000fe200078efcff */
[----:B------:R-:W-:Y:S01]  /*6900*/  @!P6 IMAD.MOV R3, RZ, RZ, -R3 ;  /* 0x000000ffff03e224 */ /* 0x000fe200078e0a03 */
[C---:B------:R-:W-:Y:S01]  /*6910*/  ISETP.GT.U32.AND P6, PT, R12.reuse, R16, PT ;  /* 0x000000100c00720c */ /* 0x040fe20003fc4070 */
[----:B------:R-:W-:Y:S01]  /*6920*/  @!P4 IMAD.IADD R17, R17, 0x1, -R12 ;  /* 0x000000011111c824 */ /* 0x000fe200078e0a0c */
[----:B------:R-:W-:Y:S01]  /*6930*/  ISETP.GT.U32.AND P4, PT, R12, R15, PT ;  /* 0x0000000f0c00720c */ /* 0x000fe20003f84070 */
[----:B------:R-:W-:Y:S01]  /*6940*/  @!P0 IMAD.MOV R0, RZ, RZ, -R0 ;  /* 0x000000ffff008224 */ /* 0x000fe200078e0a00 */
[----:B------:R-:W-:Y:S01]  /*6950*/  ISETP.GE.AND P0, PT, R7, RZ, PT ;  /* 0x000000ff0700720c */ /* 0x000fe20003f06270 */
[--C-:B------:R-:W-:Y:S01]  /*6960*/  @!P5 IMAD.IADD R5, R5, 0x1, -R12.reuse ;  /* 0x000000010505d824 */ /* 0x100fe200078e0a0c */
[----:B------:R-:W-:Y:S01]  /*6970*/  ISETP.GE.AND P5, PT, R2, RZ, PT ;  /* 0x000000ff0200720c */ /* 0x000fe20003fa6270 */
[--C-:B------:R-:W-:Y:S01]  /*6980*/  @!P1 IMAD.IADD R4, R4, 0x1, -R12.reuse ;  /* 0x0000000104049824 */ /* 0x100fe200078e0a0c */
[----:B------:R0:W-:Y:S01]  /*6990*/  STL [R1+0x2ac], R0 ;  /* 0x0002ac0001007387 */ /* 0x0001e20000100800 */
[----:B------:R-:W-:Y:S01]  /*69a0*/  LOP3.LUT R2, R10, 0x152, RZ, 0xfc, !PT ;  /* 0x000001520a027812 */ /* 0x000fe200078efcff */
[----:B------:R-:W-:Y:S01]  /*69b0*/  @!P2 IMAD.MOV R17, RZ, RZ, -R17 ;  /* 0x000000ffff11a224 */ /* 0x000fe200078e0a11 */
[----:B------:R-:W-:Y:S01]  /*69c0*/  ISETP.GE.AND P1, PT, R6, RZ, PT ;  /* 0x000000ff0600720c */ /* 0x000fe20003f26270 */
[----:B------:R2:W-:Y:S01]  /*69d0*/  STL [R1+0x2a8], R3 ;  /* 0x0002a80301007387 */ /* 0x0005e20000100800 */
[--C-:B------:R-:W-:Y:S01]  /*69e0*/  @!P6 IMAD.IADD R16, R16, 0x1, -R12.reuse ;  /* 0x000000011010e824 */ /* 0x100fe200078e0a0c */
[----:B------:R-:W-:Y:S01]  /*69f0*/  IABS R6, R2 ;  /* 0x0000000200067213 */ /* 0x000fe20000000000 */
[----:B------:R-:W-:Y:S01]  /*6a00*/  @!P4 IMAD.IADD R15, R15, 0x1, -R12 ;  /* 0x000000010f0fc824 */ /* 0x000fe200078e0a0c */
[----:B------:R-:W-:-:S02]  /*6a10*/  ISETP.GT.U32.AND P6, PT, R12, R4, PT ;  /* 0x000000040c00720c */ /* 0x000fc40003fc4070 */
[----:B0-----:R-:W-:Y:S02]  /*6a20*/  LOP3.LUT R0, R10, 0x154, RZ, 0xfc, !PT ;  /* 0x000001540a007812 */ /* 0x001fe400078efcff */
[----:B------:R-:W-:Y:S02]  /*6a30*/  ISETP.GT.U32.AND P4, PT, R12, R16, PT ;  /* 0x000000100c00720c */ /* 0x000fe40003f84070 */
[----:B------:R-:W-:Y:S01]  /*6a40*/  IABS R8, R0 ;  /* 0x0000000000087213 */ /* 0x000fe20000000000 */
[----:B--2---:R-:W-:Y:S01]  /*6a50*/  IMAD.MOV.U32 R3, RZ, RZ, R5 ;  /* 0x000000ffff037224 */ /* 0x004fe200078e0005 */
[----:B------:R-:W-:Y:S01]  /*6a60*/  IABS R19, R9 ;  /* 0x0000000900137213 */ /* 0x000fe20000000000 */
[----:B------:R-:W-:-:S04]  /*6a70*/  IMAD.HI.U32 R5, R14, R6, RZ ;  /* 0x000000060e057227 */ /* 0x000fc800078e00ff */
[----:B------:R-:W-:-:S04]  /*6a80*/  IMAD.HI.U32 R7, R14, R8, RZ ;  /* 0x000000080e077227 */ /* 0x000fc800078e00ff */
[----:B------:R-:W-:Y:S01]  /*6a90*/  @!P3 IMAD.MOV R3, RZ, RZ, -R3 ;  /* 0x000000ffff03b224 */ /* 0x000fe200078e0a03 */
[C---:B------:R-:W-:Y:S01]  /*6aa0*/  ISETP.GT.U32.AND P3, PT, R12.reuse, R15, PT ;  /* 0x0000000f0c00720c */ /* 0x040fe20003f64070 */
[----:B------:R-:W-:Y:S02]  /*6ab0*/  IMAD.MOV R7, RZ, RZ, -R7 ;  /* 0x000000ffff077224 */ /* 0x000fe400078e0a07 */
[----:B------:R-:W-:Y:S01]  /*6ac0*/  IMAD.MOV R5, RZ, RZ, -R5 ;  /* 0x000000ffff057224 */ /* 0x000fe200078e0a05 */
[----:B------:R0:W-:Y:S01]  /*6ad0*/  STL [R1+0x274], R3 ;  /* 0x0002740301007387 */ /* 0x0001e20000100800 */
[----:B------:R-:W-:Y:S02]  /*6ae0*/  IMAD R8, R12, R7, R8 ;  /* 0x000000070c087224 */ /* 0x000fe400078e0208 */
[----:B------:R-:W-:Y:S01]  /*6af0*/  @!P6 IMAD.IADD R4, R4, 0x1, -R12 ;  /* 0x000000010404e824 */ /* 0x000fe200078e0a0c */
[----:B------:R-:W-:Y:S01]  /*6b00*/  STL [R1+0x280], R17 ;  /* 0x0002801101007387 */ /* 0x000fe20000100800 */
[C---:B------:R-:W-:Y:S01]  /*6b10*/  IMAD R6, R12.reuse, R5, R6 ;  /* 0x000000050c067224 */ /* 0x040fe200078e0206 */
[----:B------:R-:W-:Y:S01]  /*6b20*/  ISETP.GT.U32.AND P6, PT, R12, R8, PT ;  /* 0x000000080c00720c */ /* 0x000fe20003fc4070 */
[----:B------:R-:W-:-:S04]  /*6b30*/  IMAD.HI.U32 R5, R14, R11, RZ ;  /* 0x0000000b0e057227 */ /* 0x000fc800078e00ff */
[--C-:B------:R-:W-:Y:S01]  /*6b40*/  @!P3 IMAD.IADD R15, R15, 0x1, -R12.reuse ;  /* 0x000000010f0fb824 */ /* 0x100fe200078e0a0c */
[----:B------:R-:W-:Y:S01]  /*6b50*/  ISETP.GT.U32.AND P3, PT, R12, R6, PT ;  /* 0x000000060c00720c */ /* 0x000fe20003f64070 */
[----:B------:R-:W-:Y:S01]  /*6b60*/  @!P4 IMAD.IADD R16, R16, 0x1, -R12 ;  /* 0x000000011010c824 */ /* 0x000fe200078e0a0c */
[----:B------:R-:W-:Y:S01]  /*6b70*/  ISETP.GE.AND P4, PT, R0, RZ, PT ;  /* 0x000000ff0000720c */ /* 0x000fe20003f86270 */
[----:B------:R-:W-:Y:S01]  /*6b80*/  IMAD.HI.U32 R7, R14, R19, RZ ;  /* 0x000000130e077227 */ /* 0x000fe200078e00ff */
[----:B------:R-:W-:-:S03]  /*6b90*/  LOP3.LUT R0, R10, 0x14c, RZ, 0xfc, !PT ;  /* 0x0000014c0a007812 */ /* 0x000fc600078efcff */
[----:B------:R-:W-:Y:S01]  /*6ba0*/  @!P6 IMAD.IADD R8, R8, 0x1, -R12 ;  /* 0x000000010808e824 */ /* 0x000fe200078e0a0c */
[----:B------:R-:W-:Y:S01]  /*6bb0*/  ISETP.GE.AND P6, PT, R2, RZ, PT ;  /* 0x000000ff0200720c */ /* 0x000fe20003fc6270 */
[----:B------:R-:W-:Y:S01]  /*6bc0*/  IMAD.MOV R5, RZ, RZ, -R5 ;  /* 0x000000ffff057224 */ /* 0x000fe200078e0a05 */
[----:B------:R-:W-:Y:S01]  /*6bd0*/  LOP3.LUT R2, R10, 0x14a, RZ, 0xfc, !PT ;  /* 0x0000014a0a027812 */ /* 0x000fe200078efcff */
[----:B0-----:R-:W-:Y:S02]  /*6be0*/  IMAD.MOV.U32 R3, RZ, RZ, R4 ;  /* 0x000000ffff037224 */ /* 0x001fe400078e0004 */
[----:B------:R-:W-:Y:S01]  /*6bf0*/  @!P3 IMAD.IADD R6, R6, 0x1, -R12 ;  /* 0x000000010606b824 */ /* 0x000fe200078e0a0c */
[C---:B------:R-:W-:Y:S01]  /*6c00*/  ISETP.GT.U32.AND P3, PT, R12.reuse, R8, PT ;  /* 0x000000080c00720c */ /* 0x040fe20003f64070 */
[----:B------:R-:W-:Y:S02]  /*6c10*/  IMAD.MOV R7, RZ, RZ, -R7 ;  /* 0x000000ffff077224 */ /* 0x000fe400078e0a07 */
[C---:B------:R-:W-:Y:S01]  /*6c20*/  IMAD R11, R12.reuse, R5, R11 ;  /* 0x000000050c0b7224 */ /* 0x040fe200078e020b */
[----:B------:R-:W-:Y:S01]  /*6c30*/  IABS R5, R0 ;  /* 0x0000000000057213 */ /* 0x000fe20000000000 */
[----:B------:R-:W-:Y:S01]  /*6c40*/  @!P0 IMAD.MOV R3, RZ, RZ, -R3 ;  /* 0x000000ffff038224 */ /* 0x000fe200078e0a03 */
[C---:B------:R-:W-:Y:S01]  /*6c50*/  ISETP.GT.U32.AND P0, PT, R12.reuse, R6, PT ;  /* 0x000000060c00720c */ /* 0x040fe20003f04070 */
[----:B------:R-:W-:Y:S01]  /*6c60*/  IMAD R19, R12, R7, R19 ;  /* 0x000000070c137224 */ /* 0x000fe200078e0213 */
[----:B------:R-:W-:Y:S01]  /*6c70*/  IABS R7, R2 ;  /* 0x0000000200077213 */ /* 0x000fe20000000000 */
[----:B------:R-:W-:Y:S01]  /*6c80*/  IMAD.HI.U32 R4, R14, R5, RZ ;  /* 0x000000050e047227 */ /* 0x000fe200078e00ff */
[----:B------:R0:W-:Y:S01]  /*6c90*/  STL [R1+0x2a0], R3 ;  /* 0x0002a00301007387 */ /* 0x0001e20000100800 */
[----:B------:R-:W-:-:S02]  /*6ca0*/  ISETP.GT.U32.AND P2, PT, R12, R11, PT ;  /* 0x0000000b0c00720c */ /* 0x000fc40003f44070 */
[----:B------:R-:W-:Y:S01]  /*6cb0*/  @!P5 IMAD.MOV R16, RZ, RZ, -R16 ;  /* 0x000000ffff10d224 */ /* 0x000fe200078e0a10 */
[----:B------:R-:W-:Y:S01]  /*6cc0*/  ISETP.GT.U32.AND P5, PT, R12, R19, PT ;  /* 0x000000130c00720c */ /* 0x000fe20003fa4070 */
[----:B------:R-:W-:Y:S01]  /*6cd0*/  @!P3 IMAD.IADD R8, R8, 0x1, -R12 ;  /* 0x000000010808b824 */ /* 0x000fe200078e0a0c */
[----:B------:R-:W-:Y:S01]  /*6ce0*/  ISETP.GE.AND P3, PT, R9, RZ, PT ;  /* 0x000000ff0900720c */ /* 0x000fe20003f66270 */
[----:B------:R-:W-:Y:S01]  /*6cf0*/  IMAD.MOV R4, RZ, RZ, -R4 ;  /* 0x000000ffff047224 */ /* 0x000fe200078e0a04 */
[----:B------:R2:W-:Y:S01]  /*6d00*/  STL [R1+0x28c], R16 ;  /* 0x00028c1001007387 */ /* 0x0005e20000100800 */
[----:B------:R-:W-:Y:S01]  /*6d10*/  @!P0 IMAD.IADD R6, R6, 0x1, -R12 ;  /* 0x0000000106068824 */ /* 0x000fe200078e0a0c */
[----:B------:R-:W-:Y:S01]  /*6d20*/  ISETP.GE.AND P0, PT, R0, RZ, PT ;  /* 0x000000ff0000720c */ /* 0x000fe20003f06270 */
[----:B0-----:R-:W-:Y:S01]  /*6d30*/  IMAD.MOV.U32 R3, RZ, RZ, R15 ;  /* 0x000000ffff037224 */ /* 0x001fe200078e000f */
[----:B------:R-:W-:Y:S01]  /*6d40*/  LOP3.LUT R0, R10, 0x148, RZ, 0xfc, !PT ;  /* 0x000001480a007812 */ /* 0x000fe200078efcff */
[----:B------:R-:W-:-:S04]  /*6d50*/  IMAD.HI.U32 R15, R14, R7, RZ ;  /* 0x000000070e0f7227 */ /* 0x000fc800078e00ff */
[----:B------:R-:W-:Y:S01]  /*6d60*/  @!P1 IMAD.MOV R3, RZ, RZ, -R3 ;  /* 0x000000ffff039224 */ /* 0x000fe200078e0a03 */
[----:B------:R-:W-:Y:S01]  /*6d70*/  ISETP.GE.AND P1, PT, R13, RZ, PT ;  /* 0x000000ff0d00720c */ /* 0x000fe20003f26270 */
[----:B------:R-:W-:Y:S01]  /*6d80*/  IMAD.MOV R15, RZ, RZ, -R15 ;  /* 0x000000ffff0f7224 */ /* 0x000fe200078e0a0f */
[----:B------:R-:W-:Y:S01]  /*6d90*/  LOP3.LUT R13, R10, 0x140, RZ, 0xfc, !PT ;  /* 0x000001400a0d7812 */ /* 0x000fe200078efcff */
[----:B------:R-:W-:Y:S01]  /*6da0*/  IMAD R5, R12, R4, R5 ;  /* 0x000000040c057224 */ /* 0x000fe200078e0205 */
[----:B------:R0:W-:Y:S01]  /*6db0*/  STL [R1+0x29c], R3 ;  /* 0x00029c0301007387 */ /* 0x0001e20000100800 */
[----:B--2---:R-:W-:Y:S01]  /*6dc0*/  IMAD.MOV.U32 R16, RZ, RZ, R8 ;  /* 0x000000ffff107224 */ /* 0x004fe200078e0008 */
[----:B------:R-:W-:Y:S01]  /*6dd0*/  LOP3.LUT R4, R10, 0x146, RZ, 0xfc, !PT ;  /* 0x000001460a047812 */ /* 0x000fe200078efcff */
[C---:B------:R-:W-:Y:S01]  /*6de0*/  IMAD R7, R12.reuse, R15, R7 ;  /* 0x0000000f0c077224 */ /* 0x040fe200078e0207 */
[----:B------:R-:W-:Y:S01]  /*6df0*/  IABS R8, R0 ;  /* 0x0000000000087213 */ /* 0x000fe20000000000 */
[----:B------:R-:W-:Y:S01]  /*6e00*/  @!P4 IMAD.MOV R16, RZ, RZ, -R16 ;  /* 0x000000ffff10c224 */ /* 0x000fe200078e0a10 */
[C---:B------:R-:W-:Y:S01]  /*6e10*/  ISETP.GT.U32.AND P4, PT, R12.reuse, R5, PT ;  /* 0x000000050c00720c */ /* 0x040fe20003f84070 */
[--C-:B------:R-:W-:Y:S01]  /*6e20*/  @!P5 IMAD.IADD R19, R19, 0x1, -R12.reuse ;  /* 0x000000011313d824 */ /* 0x100fe200078e0a0c */
[----:B------:R-:W-:Y:S01]  /*6e30*/  IABS R15, R13 ;  /* 0x0000000d000f7213 */ /* 0x000fe20000000000 */
[----:B------:R-:W-:Y:S01]  /*6e40*/  @!P2 IMAD.IADD R11, R11, 0x1, -R12 ;  /* 0x000000010b0ba824 */ /* 0x000fe200078e0a0c */
[----:B------:R2:W-:Y:S01]  /*6e50*/  STL [R1+0x290], R16 ;  /* 0x0002901001007387 */ /* 0x0005e20000100800 */
[----:B0-----:R-:W-:Y:S01]  /*6e60*/  IMAD.MOV.U32 R3, RZ, RZ, R6 ;  /* 0x000000ffff037224 */ /* 0x001fe200078e0006 */
[----:B------:R-:W-:Y:S01]  /*6e70*/  ISETP.GT.U32.AND P5, PT, R12, R19, PT ;  /* 0x000000130c00720c */ /* 0x000fe20003fa4070 */
[----:B------:R-:W-:Y:S01]  /*6e80*/  IMAD.HI.U32 R9, R14, R8, RZ ;  /* 0x000000080e097227 */ /* 0x000fe200078e00ff */
[----:B------:R-:W-:-:S02]  /*6e90*/  IABS R6, R4 ;  /* 0x0000000400067213 */ /* 0x000fc40000000000 */
[C---:B------:R-:W-:Y:S01]  /*6ea0*/  ISETP.GT.U32.AND P2, PT, R12.reuse, R11, PT ;  /* 0x0000000b0c00720c */ /* 0x040fe20003f44070 */
[----:B------:R-:W-:Y:S01]  /*6eb0*/  @!P6 IMAD.MOV R3, RZ, RZ, -R3 ;  /* 0x000000ffff03e224 */ /* 0x000fe200078e0a03 */
[----:B------:R-:W-:Y:S01]  /*6ec0*/  ISETP.GT.U32.AND P6, PT, R12, R7, PT ;  /* 0x000000070c00720c */ /* 0x000fe20003fc4070 */
[----:B------:R-:W-:Y:S01]  /*6ed0*/  @!P4 IMAD.IADD R5, R5, 0x1, -R12 ;  /* 0x000000010505c824 */ /* 0x000fe200078e0a0c */
[----:B--2---:R-:W-:Y:S01]  /*6ee0*/  LOP3.LUT R16, R10, 0x144, RZ, 0xfc, !PT ;  /* 0x000001440a107812 */ /* 0x004fe200078efcff */
[----:B------:R-:W-:Y:S01]  /*6ef0*/  IMAD.MOV R9, RZ, RZ, -R9 ;  /* 0x000000ffff097224 */ /* 0x000fe200078e0a09 */
[----:B------:R0:W-:Y:S01]  /*6f00*/  STL [R1+0x298], R3 ;  /* 0x0002980301007387 */ /* 0x0001e20000100800 */
[----:B------:R-:W-:Y:S01]  /*6f10*/  IMAD.HI.U32 R18, R14, R15, RZ ;  /* 0x0000000f0e127227 */ /* 0x000fe200078e00ff */
[----:B------:R-:W-:-:S03]  /*6f20*/  ISETP.GT.U32.AND P4, PT, R12, R5, PT ;  /* 0x000000050c00720c */ /* 0x000fc60003f84070 */
[----:B------:R-:W-:Y:S01]  /*6f30*/  @!P5 IMAD.IADD R19, R19, 0x1, -R12 ;  /* 0x000000011313d824 */ /* 0x000fe200078e0a0c */
[----:B------:R-:W-:Y:S01]  /*6f40*/  ISETP.GE.AND P5, PT, R0, RZ, PT ;  /* 0x000000ff0000720c */ /* 0x000fe20003fa6270 */
[----:B------:R-:W-:-:S04]  /*6f50*/  IMAD.HI.U32 R0, R14, R6, RZ ;  /* 0x000000060e007227 */ /* 0x000fc800078e00ff */
[----:B------:R-:W-:Y:S02]  /*6f60*/  @!P6 IMAD.IADD R7, R7, 0x1, -R12 ;  /* 0x000000010707e824 */ /* 0x000fe400078e0a0c */
[----:B------:R-:W-:Y:S02]  /*6f70*/  IMAD.MOV R0, RZ, RZ, -R0 ;  /* 0x000000ffff007224 */ /* 0x000fe400078e0a00 */
[C---:B------:R-:W-:Y:S01]  /*6f80*/  IMAD R8, R12.reuse, R9, R8 ;  /* 0x000000090c087224 */ /* 0x040fe200078e0208 */
[C---:B------:R-:W-:Y:S01]  /*6f90*/  ISETP.GT.U32.AND P6, PT, R12.reuse, R7, PT ;  /* 0x000000070c00720c */ /* 0x040fe20003fc4070 */
[----:B------:R-:W-:Y:S01]  /*6fa0*/  IMAD R6, R12, R0, R6 ;  /* 0x000000000c067224 */ /* 0x000fe200078e0206 */
[----:B------:R-:W-:Y:S01]  /*6fb0*/  LOP3.LUT R9, R10, 0x142, RZ, 0xfc, !PT ;  /* 0x000001420a097812 */ /* 0x000fe200078efcff */
[--C-:B------:R-:W-:Y:S01]  /*6fc0*/  @!P4 IMAD.IADD R5, R5, 0x1, -R12.reuse ;  /* 0x000000010505c824 */ /* 0x100fe200078e0a0c */
[----:B------:R-:W-:Y:S01]  /*6fd0*/  ISETP.GT.U32.AND P4, PT, R12, R8, PT ;  /* 0x000000080c00720c */ /* 0x000fe20003f84070 */
[----:B------:R-:W-:Y:S01]  /*6fe0*/  @!P2 IMAD.IADD R11, R11, 0x1, -R12 ;  /* 0x000000010b0ba824 */ /* 0x000fe200078e0a0c */
[----:B------:R-:W-:Y:S01]  /*6ff0*/  ISETP.GE.AND P2, PT, R2, RZ, PT ;  /* 0x000000ff0200720c */ /* 0x000fe20003f46270 */
[----:B------:R-:W-:Y:S01]  /*7000*/  IMAD.MOV R18, RZ, RZ, -R18 ;  /* 0x000000ffff127224 */ /* 0x000fe200078e0a12 */
[----:B------:R-:W-:Y:S01]  /*7010*/  IABS R2, R16 ;  /* 0x0000001000027213 */ /* 0x000fe20000000000 */
[----:B0-----:R-:W-:Y:S01]  /*7020*/  IMAD.MOV.U32 R3, RZ, RZ, R11 ;  /* 0x000000ffff037224 */ /* 0x001fe200078e000b */
[----:B------:R-:W-:-:S02]  /*7030*/  IABS R17, R9 ;  /* 0x0000000900117213 */ /* 0x000fc40000000000 */
[----:B------:R-:W-:Y:S01]  /*7040*/  LOP3.LUT R0, R10, 0x13e, RZ, 0xfc, !PT ;  /* 0x0000013e0a007812 */ /* 0x000fe200078efcff */
[--C-:B------:R-:W-:Y:S01]  /*7050*/  @!P6 IMAD.IADD R7, R7, 0x1, -R12.reuse ;  /* 0x000000010707e824 */ /* 0x100fe200078e0a0c */
[----:B------:R-:W-:Y:S01]  /*7060*/  ISETP.GT.U32.AND P6, PT, R12, R6, PT ;  /* 0x000000060c00720c */ /* 0x000fe20003fc4070 */
[----:B------:R-:W-:Y:S01]  /*7070*/  @!P1 IMAD.MOV R3, RZ, RZ, -R3 ;  /* 0x000000ffff039224 */ /* 0x000fe200078e0a03 */
[----:B------:R-:W-:Y:S01]  /*7080*/  ISETP.GE.AND P1, PT, R4, RZ, PT ;  /* 0x000000ff0400720c */ /* 0x000fe20003f26270 */
[----:B------:R-:W-:Y:S01]  /*7090*/  IMAD.HI.U32 R4, R14, R2, RZ ;  /* 0x000000020e047227 */ /* 0x000fe200078e00ff */
[----:B------:R-:W-:Y:S02]  /*70a0*/  IABS R11, R0 ;  /* 0x00000000000b7213 */ /* 0x000fe40000000000 */
[----:B------:R0:W-:Y:S01]  /*70b0*/  STL [R1+0x294], R3 ;  /* 0x0002940301007387 */ /* 0x0001e20000100800 */
[----:B------:R-:W-:Y:S02]  /*70c0*/  @!P4 IMAD.IADD R8, R8, 0x1, -R12 ;  /* 0x000000010808c824 */ /* 0x000fe400078e0a0c */
[----:B------:R-:W-:-:S02]  /*70d0*/  IMAD.MOV R4, RZ, RZ, -R4 ;  /* 0x000000ffff047224 */ /* 0x000fc400078e0a04 */
[----:B------:R-:W-:-:S04]  /*70e0*/  IMAD.HI.U32 R20, R14, R17, RZ ;  /* 0x000000110e147227 */ /* 0x000fc800078e00ff */
[----:B------:R-:W-:Y:S01]  /*70f0*/  @!P6 IMAD.IADD R6, R6, 0x1, -R12 ;  /* 0x000000010606e824 */ /* 0x000fe200078e0a0c */
[C---:B------:R-:W-:Y:S01]  /*7100*/  ISETP.GT.U32.AND P6, PT, R12.reuse, R8, PT ;  /* 0x000000080c00720c */ /* 0x040fe20003fc4070 */
[----:B0-----:R-:W-:Y:S02]  /*7110*/  IMAD.MOV.U32 R3, RZ, RZ, R19 ;  /* 0x000000ffff037224 */ /* 0x001fe400078e0013 */
[----:B------:R-:W-:Y:S01]  /*7120*/  IMAD R2, R12, R4, R2 ;  /* 0x000000040c027224 */ /* 0x000fe200078e0202 */
[----:B------:R-:W-:Y:S01]  /*7130*/  LOP3.LUT R4, R10, 0x13c, RZ, 0xfc, !PT ;  /* 0x0000013c0a047812 */ /* 0x000fe200078efcff */
[----:B------:R-:W-:Y:S01]  /*7140*/  @!P3 IMAD.MOV R3, RZ, RZ, -R3 ;  /* 0x000000ffff03b224 */ /* 0x000fe200078e0a03 */
[----:B------:R-:W-:Y:S01]  /*7150*/  ISETP.GE.AND P3, PT, R16, RZ, PT ;  /* 0x000000ff1000720c */ /* 0x000fe20003f66270 */
[----:B------:R-:W-:Y:S01]  /*7160*/  IMAD.MOV R20, RZ, RZ, -R20 ;  /* 0x000000ffff147224 */ /* 0x000fe200078e0a14 */
[C---:B------:R-:W-:Y:S01]  /*7170*/  ISETP.GT.U32.AND P4, PT, R12.reuse, R2, PT ;  /* 0x000000020c00720c */ /* 0x040fe20003f84070 */
[----:B------:R-:W-:Y:S01]  /*7180*/  IMAD.MOV.U32 R19, RZ, RZ, R11 ;  /* 0x000000ffff137224 */ /* 0x000fe200078e000b */
[----:B------:R0:W-:Y:S01]  /*7190*/  STL [R1+0x288], R3 ;  /* 0x0002880301007387 */ /* 0x0001e20000100800 */
[----:B------:R-:W-:Y:S01]  /*71a0*/  IMAD R16, R12, R20, R17 ;  /* 0x000000140c107224 */ /* 0x000fe200078e0211 */
[----:B------:R-:W-:Y:S01]  /*71b0*/  IABS R17, R4 ;  /* 0x0000000400117213 */ /* 0x000fe20000000000 */
[----:B------:R-:W-:-:S02]  /*71c0*/  @!P6 IMAD.IADD R8, R8, 0x1, -R12 ;  /* 0x000000010808e824 */ /* 0x000fc400078e0a0c */
[C---:B------:R-:W-:Y:S01]  /*71d0*/  IMAD R11, R12.reuse, R18, R15 ;  /* 0x000000120c0b7224 */ /* 0x040fe200078e020f */
[----:B------:R-:W-:Y:S01]  /*71e0*/  ISETP.GT.U32.AND P6, PT, R12, R16, PT ;  /* 0x000000100c00720c */ /* 0x000fe20003fc4070 */
[----:B------:R-:W-:Y:S02]  /*71f0*/  IMAD.MOV.U32 R15, RZ, RZ, R7 ;  /* 0x000000ffff0f7224 */ /* 0x000fe400078e0007 */
[----:B------:R-:W-:-:S04]  /*7200*/  IMAD.HI.U32 R7, R14, R17, RZ ;  /* 0x000000110e077227 */ /* 0x000fc800078e00ff */
[----:B0-----:R-:W-:Y:S02]  /*7210*/  IMAD.MOV.U32 R3, RZ, RZ, R5 ;  /* 0x000000ffff037224 */ /* 0x001fe400078e0005 */
[----:B------:R-:W-:-:S04]  /*7220*/  IMAD.HI.U32 R5, R14, R19, RZ ;  /* 0x000000130e057227 */ /* 0x000fc800078e00ff */
[----:B------:R-:W-:Y:S01]  /*7230*/  @!P0 IMAD.MOV R3, RZ, RZ, -R3 ;  /* 0x000000ffff038224 */ /* 0x000fe200078e0a03 */
[----:B------:R-:W-:Y:S01]  /*7240*/  ISETP.GT.U32.AND P0, PT, R12, R6, PT ;  /* 0x000000060c00720c */ /* 0x000fe20003f04070 */
[----:B------:R-:W-:Y:S02]  /*7250*/  IMAD.MOV R5, RZ, RZ, -R5 ;  /* 0x000000ffff057224 */ /* 0x000fe400078e0a05 */
[--C-:B------:R-:W-:Y:S01]  /*7260*/  @!P4 IMAD.IADD R2, R2, 0x1, -R12.reuse ;  /* 0x000000010202c824 */ /* 0x100fe200078e0a0c */
[----:B------:R0:W-:Y:S01]  /*7270*/  STL [R1+0x270], R3 ;  /* 0x0002700301007387 */ /* 0x0001e20000100800 */
[----:B------:R-:W-:Y:S02]  /*7280*/  @!P6 IMAD.IADD R16, R16, 0x1, -R12 ;  /* 0x000000011010e824 */ /* 0x000fe400078e0a0c */
[----:B------:R-:W-:Y:S01]  /*7290*/  @!P2 IMAD.MOV R15, RZ, RZ, -R15 ;  /* 0x000000ffff0fa224 */ /* 0x000fe200078e0a0f */
[----:B------:R-:W-:Y:S02]  /*72a0*/  ISETP.GT.U32.AND P4, PT, R12, R2, PT ;  /* 0x000000020c00720c */ /* 0x000fe40003f84070 */
[----:B------:R-:W-:-:S02]  /*72b0*/  ISETP.GE.AND P2, PT, R9, RZ, PT ;  /* 0x000000ff0900720c */ /* 0x000fc40003f46270 */
[----:B------:R-:W-:Y:S01]  /*72c0*/  STL [R1+0x264], R15 ;  /* 0x0002640f01007387 */ /* 0x000fe20000100800 */
[----:B------:R-:W-:Y:S01]  /*72d0*/  @!P0 IMAD.IADD R6, R6, 0x1, -R12 ;  /* 0x0000000106068824 */ /* 0x000fe200078e0a0c */
[C---:B------:R-:W-:Y:S01]  /*72e0*/  LOP3.LUT R9, R10.reuse, 0x138, RZ, 0xfc, !PT ;  /* 0x000001380a097812 */ /* 0x040fe200078efcff */
[----:B0-----:R-:W-:Y:S01]  /*72f0*/  IMAD.MOV.U32 R3, RZ, RZ, R8 ;  /* 0x000000ffff037224 */ /* 0x001fe200078e0008 */
[----:B------:R-:W-:Y:S01]  /*7300*/  ISETP.GE.AND P0, PT, R13, RZ, PT ;  /* 0x000000ff0d00720c */ /* 0x000fe20003f06270 */
[----:B------:R-:W-:Y:S01]  /*7310*/  IMAD.MOV R8, RZ, RZ, -R7 ;  /* 0x000000ffff087224 */ /* 0x000fe200078e0a07 */
[----:B------:R-:W-:Y:S01]  /*7320*/  LOP3.LUT R13, R10, 0x136, RZ, 0xfc, !PT ;  /* 0x000001360a0d7812 */ /* 0x000fe200078efcff */
[----:B------:R-:W-:Y:S01]  /*7330*/  @!P5 IMAD.MOV R3, RZ, RZ, -R3 ;  /* 0x000000ffff03d224 */ /* 0x000fe200078e0a03 */
[C---:B------:R-:W-:Y:S01]  /*7340*/  ISETP.GT.U32.AND P5, PT, R12.reuse, R11, PT ;  /* 0x0000000b0c00720c */ /* 0x040fe20003fa4070 */
[----:B------:R-:W-:Y:S01]  /*7350*/  IMAD R7, R12, R5, R19 ;  /* 0x000000050c077224 */ /* 0x000fe200078e0213 */
[----:B------:R-:W-:Y:S01]  /*7360*/  LOP3.LUT R5, R10, 0x13a, RZ, 0xfc, !PT ;  /* 0x0000013a0a057812 */ /* 0x000fe200078efcff */
[----:B------:R-:W-:Y:S01]  /*7370*/  @!P4 IMAD.IADD R2, R2, 0x1, -R12 ;  /* 0x000000010202c824 */ /* 0x000fe200078e0a0c */
[----:B------:R0:W-:Y:S01]  /*7380*/  STL [R1+0x260], R3 ;  /* 0x0002600301007387 */ /* 0x0001e20000100800 */
[----:B------:R-:W-:Y:S01]  /*7390*/  ISETP.GE.AND P4, PT, R0, RZ, PT ;  /* 0x000000ff0000720c */ /* 0x000fe20003f86270 */
[C---:B------:R-:W-:Y:S01]  /*73a0*/  IMAD R0, R12.reuse, R8, R17 ;  /* 0x000000080c007224 */ /* 0x040fe200078e0211 */
[----:B------:R-:W-:Y:S01]  /*73b0*/  ISETP.GT.U32.AND P6, PT, R12, R7, PT ;  /* 0x000000070c00720c */ /* 0x000fe20003fc4070 */
[----:B------:R-:W-:Y:S01]  /*73c0*/  @!P3 IMAD.MOV R2, RZ, RZ, -R2 ;  /* 0x000000ffff02b224 */ /* 0x000fe200078e0a02 */
[----:B------:R-:W-:-:S02]  /*73d0*/  IABS R17, R5 ;  /* 0x0000000500117213 */ /* 0x000fc40000000000 */
[----:B------:R-:W-:Y:S02]  /*73e0*/  IABS R18, R9 ;  /* 0x0000000900127213 */ /* 0x000fe40000000000 */
[----:B------:R-:W-:Y:S01]  /*73f0*/  @!P5 IMAD.IADD R11, R11, 0x1, -R12 ;  /* 0x000000010b0bd824 */ /* 0x000fe200078e0a0c */
[----:B------:R-:W-:Y:S01]  /*7400*/  ISETP.GT.U32.AND P5, PT, R12, R16, PT ;  /* 0x000000100c00720c */ /* 0x000fe20003fa4070 */
[----:B0-----:R-:W-:Y:S01]  /*7410*/  IMAD.MOV.U32 R3, RZ, RZ, R6 ;  /* 0x000000ffff037224 */ /* 0x001fe200078e0006 */
[----:B------:R-:W-:Y:S01]  /*7420*/  LOP3.LUT R6, R10, 0x134, RZ, 0xfc, !PT ;  /* 0x000001340a067812 */ /* 0x000fe200078efcff */
[----:B------:R-:W-:Y:S01]  /*7430*/  IMAD.HI.U32 R19, R14, R17, RZ ;  /* 0x000000110e137227 */ /* 0x000fe200078e00ff */
[----:B------:R-:W-:Y:S02]  /*7440*/  IABS R8, R13 ;  /* 0x0000000d00087213 */ /* 0x000fe40000000000 */
[----:B------:R-:W-:Y:S01]  /*7450*/  IABS R15, R6 ;  /* 0x00000006000f7213 */ /* 0x000fe20000000000 */
[----:B------:R-:W-:Y:S01]  /*7460*/  @!P1 IMAD.MOV R3, RZ, RZ, -R3 ;  /* 0x000000ffff039224 */ /* 0x000fe200078e0a03 */
[----:B------:R-:W-:Y:S01]  /*7470*/  ISETP.GT.U32.AND P1, PT, R12, R11, PT ;  /* 0x0000000b0c00720c */ /* 0x000fe20003f24070 */
[----:B------:R-:W-:-:S02]  /*7480*/  @!P6 IMAD.IADD R7, R7, 0x1, -R12 ;  /* 0x000000010707e824 */ /* 0x000fc400078e0a0c */
[----:B------:R-:W-:Y:S01]  /*7490*/  IMAD.MOV R19, RZ, RZ, -R19 ;  /* 0x000000ffff137224 */ /* 0x000fe200078e0a13 */
[----:B------:R0:W-:Y:S01]  /*74a0*/  STL [R1+0x25c], R3 ;  /* 0x00025c0301007387 */ /* 0x0001e20000100800 */
[----:B------:R-:W-:Y:S01]  /*74b0*/  @!P5 IMAD.IADD R16, R16, 0x1, -R12 ;  /* 0x000000011010d824 */ /* 0x000fe200078e0a0c */
[----:B------:R-:W-:Y:S01]  /*74c0*/  ISETP.GT.U32.AND P6, PT, R12, R7, PT ;  /* 0x000000070c00720c */ /* 0x000fe20003fc4070 */
[----:B------:R-:W-:Y:S01]  /*74d0*/  IMAD.HI.U32 R20, R14, R8, RZ ;  /* 0x000000080e147227 */ /* 0x000fe200078e00ff */
[----:B------:R-:W-:Y:S01]  /*74e0*/  ISETP.GT.U32.AND P5, PT, R12, R0, PT ;  /* 0x000000000c00720c */ /* 0x000fe20003fa4070 */
[----:B------:R-:W-:Y:S02]  /*74f0*/  STL [R1+0x258], R2 ;  /* 0x0002580201007387 */ /* 0x000fe40000100800 */
[----:B------:R-:W-:Y:S02]  /*7500*/  IMAD.MOV R20, RZ, RZ, -R20 ;  /* 0x000000ffff147224 */ /* 0x000fe400078e0a14 */
[----:B------:R-:W-:Y:S01]  /*7510*/  @!P1 IMAD.IADD R11, R11, 0x1, -R12 ;  /* 0x000000010b0b9824 */ /* 0x000fe200078e0a0c */
[----:B------:R-:W-:Y:S01]  /*7520*/  ISETP.GE.AND P1, PT, R4, RZ, PT ;  /* 0x000000ff0400720c */ /* 0x000fe20003f26270 */
[----:B------:R-:W-:-:S02]  /*7530*/  IMAD R4, R12, R19, R17 ;  /* 0x000000130c047224 */ /* 0x000fc400078e0211 */
[----:B------:R-:W-:-:S04]  /*7540*/  IMAD.HI.U32 R17, R14, R18, RZ ;  /* 0x000000120e117227 */ /* 0x000fc800078e00ff */
[--C-:B------:R-:W-:Y:S01]  /*7550*/  @!P6 IMAD.IADD R7, R7, 0x1, -R12.reuse ;  /* 0x000000010707e824 */ /* 0x100fe200078e0a0c */
[----:B------:R-:W-:Y:S01]  /*7560*/  ISETP.GT.U32.AND P6, PT, R12, R4, PT ;  /* 0x000000040c00720c */ /* 0x000fe20003fc4070 */
[----:B------:R-:W-:Y:S01]  /*7570*/  @!P5 IMAD.IADD R0, R0, 0x1, -R12 ;  /* 0x000000010000d824 */ /* 0x000fe200078e0a0c */
[----:B------:R-:W-:Y:S01]  /*7580*/  ISETP.GE.AND P5, PT, R5, RZ, PT ;  /* 0x000000ff0500720c */ /* 0x000fe20003fa6270 */
[----:B0-----:R-:W-:Y:S01]  /*7590*/  IMAD.MOV.U32 R3, RZ, RZ, R16 ;  /* 0x000000ffff037224 */ /* 0x001fe200078e0010 */
[----:B------:R-:W-:Y:S01]  /*75a0*/  LOP3.LUT R5, R10, 0x132, RZ, 0xfc, !PT ;  /* 0x000001320a057812 */ /* 0x000fe200078efcff */
[----:B------:R-:W-:-:S04]  /*75b0*/  IMAD.HI.U32 R19, R14, R15, RZ ;  /* 0x0000000f0e137227 */ /* 0x000fc800078e00ff */
[----:B------:R-:W-:Y:S02]  /*75c0*/  IMAD.MOV R17, RZ, RZ, -R17 ;  /* 0x000000ffff117224 */ /* 0x000fe400078e0a11 */
[----:B------:R-:W-:Y:S02]  /*75d0*/  @!P2 IMAD.MOV R3, RZ, RZ, -R3 ;  /* 0x000000ffff03a224 */ /* 0x000fe400078e0a03 */
[----:B------:R-:W-:Y:S01]  /*75e0*/  @!P6 IMAD.IADD R4, R4, 0x1, -R12 ;  /* 0x000000010404e824 */ /* 0x000fe200078e0a0c */
[C---:B------:R-:W-:Y:S01]  /*75f0*/  ISETP.GT.U32.AND P6, PT, R12.reuse, R0, PT ;  /* 0x000000000c00720c */ /* 0x040fe20003fc4070 */
[----:B------:R-:W-:Y:S01]  /*7600*/  IMAD.MOV R19, RZ, RZ, -R19 ;  /* 0x000000ffff137224 */ /* 0x000fe200078e0a13 */
[----:B------:R0:W-:Y:S01]  /*7610*/  STL [R1+0x254], R3 ;  /* 0x0002540301007387 */ /* 0x0001e20000100800 */
[C---:B------:R-:W-:Y:S01]  /*7620*/  IMAD R17, R12.reuse, R17, R18 ;  /* 0x000000110c117224 */ /* 0x040fe200078e0212 */
[C---:B------:R-:W-:Y:S01]  /*7630*/  ISETP.GT.U32.AND P3, PT, R12.reuse, R4, PT ;  /* 0x000000040c00720c */ /* 0x040fe20003f64070 */
[----:B------:R-:W-:Y:S01]  /*7640*/  IMAD R8, R12, R20, R8 ;  /* 0x000000140c087224 */ /* 0x000fe200078e0208 */
[----:B------:R-:W-:Y:S01]  /*7650*/  LOP3.LUT R18, R10, 0x130, RZ, 0xfc, !PT ;  /* 0x000001300a127812 */ /* 0x000fe200078efcff */
[C---:B------:R-:W-:Y:S01]  /*7660*/  IMAD R15, R12.reuse, R19, R15 ;  /* 0x000000130c0f7224 */ /* 0x040fe200078e020f */
[----:B------:R-:W-:Y:S01]  /*7670*/  IABS R19, R5 ;  /* 0x0000000500137213 */ /* 0x000fe20000000000 */
[----:B------:R-:W-:Y:S01]  /*7680*/  @!P0 IMAD.MOV R11, RZ, RZ, -R11 ;  /* 0x000000ffff0b8224 */ /* 0x000fe200078e0a0b */
[C---:B------:R-:W-:Y:S01]  /*7690*/  ISETP.GT.U32.AND P2, PT, R12.reuse, R17, PT ;  /* 0x000000110c00720c */ /* 0x040fe20003f44070 */
[----:B0-----:R-:W-:Y:S01]  /*76a0*/  IMAD.MOV.U32 R3, RZ, RZ, R7 ;  /* 0x000000ffff037224 */ /* 0x001fe200078e0007 */
[----:B------:R-:W-:Y:S01]  /*76b0*/  ISETP.GT.U32.AND P0, PT, R12, R8, PT ;  /* 0x000000080c00720c */ /* 0x000fe20003f04070 */
[--C-:B------:R-:W-:Y:S01]  /*76c0*/  @!P6 IMAD.IADD R0, R0, 0x1, -R12.reuse ;  /* 0x000000010000e824 */ /* 0x100fe200078e0a0c */
[----:B------:R-:W-:Y:S01]  /*76d0*/  STL [R1+0x250], R11 ;  /* 0x0002500b01007387 */ /* 0x000fe20000100800 */
[----:B------:R-:W-:Y:S01]  /*76e0*/  @!P4 IMAD.MOV R3, RZ, RZ, -R3 ;  /* 0x000000ffff03c224 */ /* 0x000fe200078e0a03 */
[----:B------:R-:W-:Y:S01]  /*76f0*/  ISETP.GT.U32.AND P6, PT, R12, R15, PT ;  /* 0x0000000f0c00720c */ /* 0x000fe20003fc4070 */
[----:B------:R-:W-:Y:S01]  /*7700*/  IMAD.MOV.U32 R16, RZ, RZ, R19 ;  /* 0x000000ffff107224 */ /* 0x000fe200078e0013 */
[----:B------:R-:W-:Y:S01]  /*7710*/  IABS R2, R18 ;  /* 0x0000001200027213 */ /* 0x000fe20000000000 */
[----:B------:R-:W-:Y:S01]  /*7720*/  @!P3 IMAD.IADD R4, R4, 0x1, -R12 ;  /* 0x000000010404b824 */ /* 0x000fe200078e0a0c */
[----:B------:R0:W-:Y:S01]  /*7730*/  STL [R1+0x248], R3 ;  /* 0x0002480301007387 */ /* 0x0001e20000100800 */
[----:B------:R-:W-:Y:S01]  /*7740*/  IMAD.HI.U32 R7, R14, R16, RZ ;  /* 0x000000100e077227 */ /* 0x000fe200078e00ff */
[----:B------:R-:W-:-:S02]  /*7750*/  ISETP.GE.AND P4, PT, R9, RZ, PT ;  /* 0x000000ff0900720c */ /* 0x000fc40003f86270 */
[----:B------:R-:W-:Y:S01]  /*7760*/  ISETP.GE.AND P3, PT, R13, RZ, PT ;  /* 0x000000ff0d00720c */ /* 0x000fe20003f66270 */
[----:B------:R-:W-:Y:S02]  /*7770*/  IMAD.MOV R7, RZ, RZ, -R7 ;  /* 0x000000ffff077224 */ /* 0x000fe400078e0a07 */
[----:B------:R-:W-:Y:S01]  /*7780*/  @!P2 IMAD.IADD R17, R17, 0x1, -R12 ;  /* 0x000000011111a824 */ /* 0x000fe200078e0a0c */
[----:B------:R-:W-:Y:S01]  /*7790*/  ISETP.GE.AND P2, PT, R6, RZ, PT ;  /* 0x000000ff0600720c */ /* 0x000fe20003f46270 */
[----:B------:R-:W-:Y:S01]  /*77a0*/  IMAD R6, R12, R7, R16 ;  /* 0x000000070c067224 */ /* 0x000fe200078e0210 */
[----:B------:R-:W-:Y:S01]  /*77b0*/  LOP3.LUT R7, R10, 0x12e, RZ, 0xfc, !PT ;  /* 0x0000012e0a077812 */ /* 0x000fe200078efcff */
[----:B0-----:R-:W-:Y:S02]  /*77c0*/  IMAD.MOV.U32 R3, RZ, RZ, R0 ;  /* 0x000000ffff037224 */ /* 0x001fe400078e0000 */
[----:B------:R-:W-:Y:S01]  /*77d0*/  @!P0 IMAD.IADD R8, R8, 0x1, -R12 ;  /* 0x0000000108088824 */ /* 0x000fe200078e0a0c */
[----:B------:R-:W-:Y:S01]  /*77e0*/  ISETP.GT.U32.AND P0, PT, R12, R17, PT ;  /* 0x000000110c00720c */ /* 0x000fe20003f04070 */
[----:B------:R-:W-:-:S02]  /*77f0*/  @!P1 IMAD.MOV R3, RZ, RZ, -R3 ;  /* 0x000000ffff039224 */ /* 0x000fc400078e0a03 */
[----:B------:R-:W-:-:S03]  /*7800*/  IMAD.HI.U32 R9, R14, R2, RZ ;  /* 0x000000020e097227 */ /* 0x000fc600078e00ff */
[----:B------:R0:W-:Y:S01]  /*7810*/  STL [R1+0x244], R3 ;  /* 0x0002440301007387 */ /* 0x0001e20000100800 */
[----:B------:R-:W-:Y:S02]  /*7820*/  IMAD.MOV R9, RZ, RZ, -R9 ;  /* 0x000000ffff097224 */ /* 0x000fe400078e0a09 */
[----:B------:R-:W-:Y:S01]  /*7830*/  @!P6 IMAD.IADD R15, R15, 0x1, -R12 ;  /* 0x000000010f0fe824 */ /* 0x000fe200078e0a0c */
[C---:B------:R-:W-:Y:S01]  /*7840*/  ISETP.GT.U32.AND P6, PT, R12.reuse, R8, PT ;  /* 0x000000080c00720c */ /* 0x040fe20003fc4070 */
[C---:B------:R-:W-:Y:S01]  /*7850*/  IMAD R0, R12.reuse, R9, R2 ;  /* 0x000000090c007224 */ /* 0x040fe200078e0202 */
[----:B------:R-:W-:Y:S01]  /*7860*/  IABS R2, R7 ;  /* 0x0000000700027213 */ /* 0x000fe20000000000 */
[----:B------:R-:W-:Y:S01]  /*7870*/  @!P0 IMAD.IADD R17, R17, 0x1, -R12 ;  /* 0x0000000111118824 */ /* 0x000fe200078e0a0c */
[----:B------:R-:W-:Y:S01]  /*7880*/  ISETP.GT.U32.AND P1, PT, R12, R15, PT ;  /* 0x0000000f0c00720c */ /* 0x000fe20003f24070 */
[----:B0-----:R-:W-:Y:S01]  /*7890*/  IMAD.MOV.U32 R3, RZ, RZ, R4 ;  /* 0x000000ffff037224 */ /* 0x001fe200078e0004 */
[----:B------:R-:W-:-:S02]  /*78a0*/  LOP3.LUT R4, R10, 0x12c, RZ, 0xfc, !PT ;  /* 0x0000012c0a047812 */ /* 0x000fc400078efcff */
[----:B------:R-:W-:Y:S01]  /*78b0*/  ISETP.GE.AND P0, PT, R5, RZ, PT ;  /* 0x000000ff0500720c */ /* 0x000fe20003f06270 */
[----:B------:R-:W-:Y:S01]  /*78c0*/  @!P5 IMAD.MOV R3, RZ, RZ, -R3 ;  /* 0x000000ffff03d224 */ /* 0x000fe200078e0a03 */
[----:B------:R-:W-:Y:S01]  /*78d0*/  ISETP.GT.U32.AND P5, PT, R12, R6, PT ;  /* 0x000000060c00720c */ /* 0x000fe20003fa4070 */
[----:B------:R-:W-:Y:S01]  /*78e0*/  IMAD.MOV.U32 R5, RZ, RZ, R2 ;  /* 0x000000ffff057224 */ /* 0x000fe200078e0002 */
[----:B------:R-:W-:Y:S01]  /*78f0*/  IABS R9, R4 ;  /* 0x0000000400097213 */ /* 0x000fe20000000000 */
[----:B------:R-:W-:Y:S01]  /*7900*/  @!P6 IMAD.IADD R8, R8, 0x1, -R12 ;  /* 0x000000010808e824 */ /* 0x000fe200078e0a0c */
[----:B------:R0:W-:Y:S01]  /*7910*/  STL [R1+0x240], R3 ;  /* 0x0002400301007387 */ /* 0x0001e20000100800 */
[----:B------:R-:W-:Y:S01]  /*7920*/  IMAD.HI.U32 R13, R14, R5, RZ ;  /* 0x000000050e0d7227 */ /* 0x000fe200078e00ff */
[----:B------:R-:W-:-:S03]  /*7930*/  ISETP.GT.U32.AND P6, PT, R12, R0, PT ;  /* 0x000000000c00720c */ /* 0x000fc60003fc4070 */
[----:B------:R-:W-:Y:S01]  /*7940*/  IMAD.MOV.U32 R2, RZ, RZ, R9 ;  /* 0x000000ffff027224 */ /* 0x000fe200078e0009 */
[----:B------:R-:W-:Y:S01]  /*7950*/  LOP3.LUT R9, R10, 0x12a, RZ, 0xfc, !PT ;  /* 0x0000012a0a097812 */ /* 0x000fe200078efcff */
[--C-:B------:R-:W-:Y:S01]  /*7960*/  @!P1 IMAD.IADD R15, R15, 0x1, -R12.reuse ;  /* 0x000000010f0f9824 */ /* 0x100fe200078e0a0c */
[----:B------:R-:W-:Y:S01]  /*7970*/  ISETP.GE.AND P1, PT, R18, RZ, PT ;  /* 0x000000ff1200720c */ /* 0x000fe20003f26270 */
[----:B------:R-:W-:Y:S01]  /*7980*/  @!P5 IMAD.IADD R6, R6, 0x1, -R12 ;  /* 0x000000010606d824 */ /* 0x000fe200078e0a0c */
[----:B------:R-:W-:Y:S01]  /*7990*/  ISETP.GE.AND P5, PT, R7, RZ, PT ;  /* 0x000000ff0700720c */ /* 0x000fe20003fa6270 */
[----:B0-----:R-:W-:Y:S01]  /*79a0*/  IMAD.MOV.U32 R3, RZ, RZ, R17 ;  /* 0x000000ffff037224 */ /* 0x001fe200078e0011 */
[----:B------:R-:W-:Y:S01]  /*79b0*/  IABS R7, R9 ;  /* 0x0000000900077213 */ /* 0x000fe20000000000 */
[----:B------:R-:W-:Y:S01]  /*79c0*/  IMAD.MOV R13, RZ, RZ, -R13 ;  /* 0x000000ffff0d7224 */ /* 0x000fe200078e0a0d */
[----:B------:R-:W-:Y:S01]  /*79d0*/  LOP3.LUT R17, R10, 0x11e, RZ, 0xfc, !PT ;  /* 0x0000011e0a117812 */ /* 0x000fe200078efcff */
[----:B------:R-:W-:Y:S01]  /*79e0*/  @!P4 IMAD.MOV R3, RZ, RZ, -R3 ;  /* 0x000000ffff03c224 */ /* 0x000fe200078e0a03 */
[C---:B------:R-:W-:Y:S01]  /*79f0*/  ISETP.GT.U32.AND P4, PT, R12.reuse, R6, PT ;  /* 0x000000060c00720c */ /* 0x040fe20003f84070 */
[----:B------:R-:W-:-:S02]  /*7a00*/  IMAD R5, R12, R13, R5 ;  /* 0x0000000d0c057224 */ /* 0x000fc400078e0205 */
[----:B------:R-:W-:Y:S01]  /*7a10*/  IMAD.MOV.U32 R16, RZ, RZ, R8 ;  /* 0x000000ffff107224 */ /* 0x000fe200078e0008 */
[----:B------:R0:W-:Y:S01]  /*7a20*/  STL [R1+0x23c], R3 ;  /* 0x00023c0301007387 */ /* 0x0001e20000100800 */
[----:B------:R-:W-:-:S04]  /*7a30*/  IMAD.HI.U32 R8, R14, R7, RZ ;  /* 0x000000070e087227 */ /* 0x000fc800078e00ff */
[----:B------:R-:W-:Y:S01]  /*7a40*/  @!P3 IMAD.MOV R16, RZ, RZ, -R16 ;  /* 0x000000ffff10b224 */ /* 0x000fe200078e0a10 */
[----:B------:R-:W-:Y:S01]  /*7a50*/  ISETP.GT.U32.AND P3, PT, R12, R5, PT ;  /* 0x000000050c00720c */ /* 0x000fe20003f64070 */
[----:B------:R-:W-:-:S03]  /*7a60*/  IMAD.HI.U32 R11, R14, R2, RZ ;  /* 0x000000020e0b7227 */ /* 0x000fc600078e00ff */
[----:B------:R-:W-:Y:S01]  /*7a70*/  STL [R1+0x214], R16 ;  /* 0x0002141001007387 */ /* 0x000fe20000100800 */
[----:B0-----:R-:W-:Y:S02]  /*7a80*/  IMAD.MOV.U32 R3, RZ, RZ, R15 ;  /* 0x000000ffff037224 */ /* 0x001fe400078e000f */
[----:B------:R-:W-:Y:S02]  /*7a90*/  @!P4 IMAD.IADD R6, R6, 0x1, -R12 ;  /* 0x000000010606c824 */ /* 0x000fe400078e0a0c */
[----:B------:R-:W-:Y:S01]  /*7aa0*/  @!P2 IMAD.MOV R3, RZ, RZ, -R3 ;  /* 0x000000ffff03a224 */ /* 0x000fe200078e0a03 */
[----:B------:R-:W-:Y:S01]  /*7ab0*/  ISETP.GE.AND P2, PT, R4, RZ, PT ;  /* 0x000000ff0400720c */ /* 0x000fe20003f46270 */
[----:B------:R-:W-:Y:S01]  /*7ac0*/  IMAD.MOV R4, RZ, RZ, -R8 ;  /* 0x000000ffff047224 */ /* 0x000fe200078e0a08 */
[----:B------:R-:W-:Y:S01]  /*7ad0*/  LOP3.LUT R8, R10, 0x126, RZ, 0xfc, !PT ;  /* 0x000001260a087812 */ /* 0x000fe200078efcff */
[----:B------:R-:W-:Y:S01]  /*7ae0*/  IMAD.MOV R11, RZ, RZ, -R11 ;  /* 0x000000ffff0b7224 */ /* 0x000fe200078e0a0b */
[----:B------:R-:W-:Y:S01]  /*7af0*/  STL [R1+0x218], R3 ;  /* 0x0002180301007387 */ /* 0x000fe20000100800 */
[----:B------:R-:W-:Y:S01]  /*7b00*/  IMAD R4, R12, R4, R7 ;  /* 0x000000040c047224 */ /* 0x000fe200078e0207 */
[----:B------:R-:W-:Y:S01]  /*7b10*/  LOP3.LUT R7, R10, 0x124, RZ, 0xfc, !PT ;  /* 0x000001240a077812 */ /* 0x000fe200078efcff */
[----:B------:R-:W-:Y:S01]  /*7b20*/  IMAD.MOV.U32 R13, RZ, RZ, R6 ;  /* 0x000000ffff0d7224 */ /* 0x000fe200078e0006 */
[----:B------:R-:W-:Y:S01]  /*7b30*/  IABS R21, R8 ;  /* 0x0000000800157213 */ /* 0x000fe20000000000 */
[C---:B------:R-:W-:Y:S01]  /*7b40*/  IMAD R2, R12.reuse, R11, R2 ;  /* 0x0000000b0c027224 */ /* 0x040fe200078e0202 */
[----:B------:R-:W-:Y:S01]  /*7b50*/  IABS R11, R7 ;  /* 0x00000007000b7213 */ /* 0x000fe20000000000 */
[----:B------:R-:W-:Y:S01]  /*7b60*/  @!P0 IMAD.MOV R13, RZ, RZ, -R13 ;  /* 0x000000ffff0d8224 */ /* 0x000fe200078e0a0d */
[----:B------:R-:W-:Y:S01]  /*7b70*/  ISETP.GT.U32.AND P0, PT, R12, R4, PT ;  /* 0x000000040c00720c */ /* 0x000fe20003f04070 */
[--C-:B------:R-:W-:Y:S01]  /*7b80*/  @!P6 IMAD.IADD R0, R0, 0x1, -R12.reuse ;  /* 0x000000010000e824 */ /* 0x100fe200078e0a0c */
[C---:B------:R-:W-:Y:S01]  /*7b90*/  ISETP.GT.U32.AND P4, PT, R12.reuse, R2, PT ;  /* 0x000000020c00720c */ /* 0x040fe20003f84070 */
[----:B------:R-:W-:Y:S01]  /*7ba0*/  @!P3 IMAD.IADD R5, R5, 0x1, -R12 ;  /* 0x000000010505b824 */ /* 0x000fe200078e0a0c */
[----:B------:R0:W-:Y:S01]  /*7bb0*/  STL [R1+0x21c], R13 ;  /* 0x00021c0d01007387 */ /* 0x0001e20000100800 */
[----:B------:R-:W-:Y:S01]  /*7bc0*/  IMAD.MOV.U32 R6, RZ, RZ, R11 ;  /* 0x000000ffff067224 */ /* 0x000fe200078e000b */
[----:B------:R-:W-:Y:S01]  /*7bd0*/  ISETP.GT.U32.AND P6, PT, R12, R0, PT ;  /* 0x000000000c00720c */ /* 0x000fe20003fc4070 */
[----:B------:R-:W-:Y:S01]  /*7be0*/  IMAD.HI.U32 R11, R14, R21, RZ ;  /* 0x000000150e0b7227 */ /* 0x000fe200078e00ff */
[----:B------:R-:W-:-:S05]  /*7bf0*/  ISETP.GT.U32.AND P3, PT, R12, R5, PT ;  /* 0x000000050c00720c */ /* 0x000fca0003f64070 */
[--C-:B------:R-:W-:Y:S01]  /*7c00*/  @!P0 IMAD.IADD R4, R4, 0x1, -R12.reuse ;  /* 0x0000000104048824 */ /* 0x100fe200078e0a0c */
[----:B0-----:R-:W-:Y:S01]  /*7c10*/  LOP3.LUT R13, R10, 0x122, RZ, 0xfc, !PT ;  /* 0x000001220a0d7812 */ /* 0x001fe200078efcff */
[----:B------:R-:W-:-:S03]  /*7c20*/  @!P4 IMAD.IADD R2, R2, 0x1, -R12 ;  /* 0x000000010202c824 */ /* 0x000fc600078e0a0c */
[----:B------:R-:W-:Y:S01]  /*7c30*/  ISETP.GT.U32.AND P0, PT, R12, R4, PT ;  /* 0x000000040c00720c */ /* 0x000fe20003f04070 */
[--C-:B------:R-:W-:Y:S01]  /*7c40*/  @!P6 IMAD.IADD R0, R0, 0x1, -R12.reuse ;  /* 0x000000010000e824 */ /* 0x100fe200078e0a0c */
[----:B------:R-:W-:Y:S01]  /*7c50*/  ISETP.GE.AND P6, PT, R9, RZ, PT ;  /* 0x000000ff0900720c */ /* 0x000fe20003fc6270 */
[----:B------:R-:W-:Y:S01]  /*7c60*/  @!P3 IMAD.IADD R5, R5, 0x1, -R12 ;  /* 0x000000010505b824 */ /* 0x000fe200078e0a0c */
[----:B------:R-:W-:Y:S01]  /*7c70*/  LOP3.LUT R9, R10, 0x128, RZ, 0xfc, !PT ;  /* 0x000001280a097812 */ /* 0x000fe200078efcff */
[----:B------:R-:W-:Y:S01]  /*7c80*/  IMAD.MOV.U32 R3, RZ, RZ, R0 ;  /* 0x000000ffff037224 */ /* 0x000fe200078e0000 */
[----:B------:R-:W-:Y:S01]  /*7c90*/  ISETP.GT.U32.AND P4, PT, R12, R2, PT ;  /* 0x000000020c00720c */ /* 0x000fe20003f84070 */
[----:B------:R-:W-:Y:S01]  /*7ca0*/  IMAD.MOV.U32 R15, RZ, RZ, R5 ;  /* 0x000000ffff0f7224 */ /* 0x000fe200078e0005 */
[----:B------:R-:W-:Y:S01]  /*7cb0*/  ISETP.GE.AND P3, PT, R8, RZ, PT ;  /* 0x000000ff0800720c */ /* 0x000fe20003f66270 */
[----:B------:R-:W-:Y:S01]  /*7cc0*/  IMAD.MOV R8, RZ, RZ, -R11 ;  /* 0x000000ffff087224 */ /* 0x000fe200078e0a0b */
[----:B------:R-:W-:Y:S01]  /*7cd0*/  IABS R20, R9 ;  /* 0x0000000900147213 */ /* 0x000fe20000000000 */
[----:B------:R-:W-:Y:S01]  /*7ce0*/  @!P1 IMAD.MOV R3, RZ, RZ, -R3 ;  /* 0x000000ffff039224 */ /* 0x000fe200078e0a03 */
[----:B------:R-:W-:Y:S01]  /*7cf0*/  ISETP.GE.AND P1, PT, R9, RZ, PT ;  /* 0x000000ff0900720c */ /* 0x000fe20003f26270 */
[----:B------:R-:W-:Y:S01]  /*7d00*/  IMAD R21, R12, R8, R21 ;  /* 0x000000080c157224 */ /* 0x000fe200078e0215 */
[----:B------:R-:W-:Y:S01]  /*7d10*/  LOP3.LUT R8, R10, 0x120, RZ, 0xfc, !PT ;  /* 0x000001200a087812 */ /* 0x000fe200078efcff */
[----:B------:R-:W-:Y:S01]  /*7d20*/  IMAD.HI.U32 R9, R14, R20, RZ ;  /* 0x000000140e097227 */ /* 0x000fe200078e00ff */
[----:B------:R0:W-:Y:S03]  /*7d30*/  STL [R1+0x22c], R3 ;  /* 0x00022c0301007387 */ /* 0x0001e60000100800 */
[----:B------:R-:W-:Y:S01]  /*7d40*/  @!P0 IMAD.IADD R4, R4, 0x1, -R12 ;  /* 0x0000000104048824 */ /* 0x000fe200078e0a0c */
[----:B------:R-:W-:Y:S01]  /*7d50*/  ISETP.GT.U32.AND P0, PT, R12, R21, PT ;  /* 0x000000150c00720c */ /* 0x000fe20003f04070 */
[----:B------:R-:W-:-:S02]  /*7d60*/  IMAD.MOV R9, RZ, RZ, -R9 ;  /* 0x000000ffff097224 */ /* 0x000fc400078e0a09 */
[----:B------:R-:W-:Y:S01]  /*7d70*/  @!P4 IMAD.IADD R2, R2, 0x1, -R12 ;  /* 0x000000010202c824 */ /* 0x000fe200078e0a0c */
[----:B------:R-:W-:Y:S01]  /*7d80*/  ISETP.GE.AND P4, PT, R7, RZ, PT ;  /* 0x000000ff0700720c */ /* 0x000fe20003f86270 */
[----:B------:R-:W-:Y:S01]  /*7d90*/  IMAD R20, R12, R9, R20 ;  /* 0x000000090c147224 */ /* 0x000fe200078e0214 */
[----:B------:R-:W-:Y:S01]  /*7da0*/  IABS R7, R17 ;  /* 0x0000001100077213 */ /* 0x000fe20000000000 */
[----:B0-----:R-:W-:Y:S02]  /*7db0*/  IMAD.MOV.U32 R3, RZ, RZ, R2 ;  /* 0x000000ffff037224 */ /* 0x001fe400078e0002 */
[----:B------:R-:W-:-:S04]  /*7dc0*/  IMAD.HI.U32 R0, R14, R6, RZ ;  /* 0x000000060e007227 */ /* 0x000fc800078e00ff */
[----:B------:R-:W-:Y:S01]  /*7dd0*/  @!P5 IMAD.MOV R15, RZ, RZ, -R15 ;  /* 0x000000ffff0fd224 */ /* 0x000fe200078e0a0f */
[C---:B------:R-:W-:Y:S01]  /*7de0*/  ISETP.GT.U32.AND P5, PT, R12.reuse, R20, PT ;  /* 0x000000140c00720c */ /* 0x040fe20003fa4070 */
[----:B------:R-:W-:Y:S01]  /*7df0*/  @!P2 IMAD.MOV R3, RZ, RZ, -R3 ;  /* 0x000000ffff03a224 */ /* 0x000fe200078e0a03 */
[----:B------:R-:W-:Y:S01]  /*7e00*/  ISETP.GE.AND P2, PT, R13, RZ, PT ;  /* 0x000000ff0d00720c */ /* 0x000fe20003f46270 */
[----:B------:R-:W-:Y:S01]  /*7e10*/  IMAD.MOV R0, RZ, RZ, -R0 ;  /* 0x000000ffff007224 */ /* 0x000fe200078e0a00 */
[----:B------:R-:W-:Y:S01]  /*7e20*/  IABS R13, R13 ;  /* 0x0000000d000d7213 */ /* 0x000fe20000000000 */
[----:B------:R-:W-:Y:S01]  /*7e30*/  @!P0 IMAD.IADD R21, R21, 0x1, -R12 ;  /* 0x0000000115158824 */ /* 0x000fe200078e0a0c */
[----:B------:R0:W-:Y:S01]  /*7e40*/  STL [R1+0x230], R15 ;  /* 0x0002300f01007387 */ /* 0x0001e20000100800 */
[----:B------:R-:W-:Y:S01]  /*7e50*/  IMAD R0, R12, R0, R6 ;  /* 0x000000000c007224 */ /* 0x000fe200078e0206 */
[----:B------:R-:W-:Y:S01]  /*7e60*/  LOP3.LUT R6, R10, 0x11c, RZ, 0xfc, !PT ;  /* 0x0000011c0a067812 */ /* 0x000fe200078efcff */
[----:B------:R-:W-:Y:S01]  /*7e70*/  IMAD.HI.U32 R9, R14, R13, RZ ;  /* 0x0000000d0e097227 */ /* 0x000fe200078e00ff */
[----:B------:R2:W-:Y:S01]  /*7e80*/  STL [R1+0x238], R3 ;  /* 0x0002380301007387 */ /* 0x0005e20000100800 */
[----:B------:R-:W-:-:S02]  /*7e90*/  ISETP.GT.U32.AND P0, PT, R12, R21, PT ;  /* 0x000000150c00720c */ /* 0x000fc40003f04070 */
[----:B------:R-:W-:Y:S01]  /*7ea0*/  @!P5 IMAD.IADD R20, R20, 0x1, -R12 ;  /* 0x000000011414d824 */ /* 0x000fe200078e0a0c */
[----:B------:R-:W-:Y:S01]  /*7eb0*/  IABS R16, R6 ;  /* 0x0000000600107213 */ /* 0x000fe20000000000 */
[----:B------:R-:W-:Y:S01]  /*7ec0*/  IMAD.MOV R9, RZ, RZ, -R9 ;  /* 0x000000ffff097224 */ /* 0x000fe200078e0a09 */
[----:B0-----:R-:W-:Y:S01]  /*7ed0*/  IABS R15, R8 ;  /* 0x00000008000f7213 */ /* 0x001fe20000000000 */
[----:B------:R-:W-:Y:S01]  /*7ee0*/  IMAD.HI.U32 R11, R14, R7, RZ ;  /* 0x000000070e0b7227 */ /* 0x000fe200078e00ff */
[----:B------:R-:W-:-:S03]  /*7ef0*/  ISETP.GT.U32.AND P5, PT, R12, R20, PT ;  /* 0x000000140c00720c */ /* 0x000fc60003fa4070 */
[----:B--2---:R-:W-:Y:S02]  /*7f00*/  IMAD.MOV.U32 R3, RZ, RZ, R4 ;  /* 0x000000ffff037224 */ /* 0x004fe400078e0004 */
[----:B------:R-:W-:-:S04]  /*7f10*/  IMAD.HI.U32 R5, R14, R15, RZ ;  /* 0x0000000f0e057227 */ /* 0x000fc800078e00ff */
[----:B------:R-:W-:Y:S01]  /*7f20*/  @!P6 IMAD.MOV R3, RZ, RZ, -R3 ;  /* 0x000000ffff03e224 */ /* 0x000fe200078e0a03 */
[C---:B------:R-:W-:Y:S01]  /*7f30*/  ISETP.GT.U32.AND P6, PT, R12.reuse, R0, PT ;  /* 0x000000000c00720c */ /* 0x040fe20003fc4070 */
[----:B------:R-:W-:Y:S02]  /*7f40*/  IMAD.MOV R5, RZ, RZ, -R5 ;  /* 0x000000ffff057224 */ /* 0x000fe400078e0a05 */
[----:B------:R-:W-:Y:S01]  /*7f50*/  IMAD R13, R12, R9, R13 ;  /* 0x000000090c0d7224 */ /* 0x000fe200078e020d */
[----:B------:R-:W-:Y:S01]  /*7f60*/  LOP3.LUT R9, R10, 0x11a, RZ, 0xfc, !PT ;  /* 0x0000011a0a097812 */ /* 0x000fe200078efcff */
[C---:B------:R-:W-:Y:S01]  /*7f70*/  IMAD R15, R12.reuse, R5, R15 ;  /* 0x000000050c0f7224 */ /* 0x040fe200078e020f */
[----:B------:R0:W-:Y:S01]  /*7f80*/  STL [R1+0x228], R3 ;  /* 0x0002280301007387 */ /* 0x0001e20000100800 */
[--C-:B------:R-:W-:Y:S01]  /*7f90*/  @!P0 IMAD.IADD R21, R21, 0x1, -R12.reuse ;  /* 0x0000000115158824 */ /* 0x100fe200078e0a0c */
[----:B------:R-:W-:Y:S01]  /*7fa0*/  ISETP.GT.U32.AND P0, PT, R12, R13, PT ;  /* 0x0000000d0c00720c */ /* 0x000fe20003f04070 */
[----:B------:R-:W-:Y:S01]  /*7fb0*/  @!P5 IMAD.IADD R20, R20, 0x1, -R12 ;  /* 0x000000011414d824 */ /* 0x000fe200078e0a0c */
[----:B------:R-:W-:Y:S01]  /*7fc0*/  ISETP.GE.AND P5, PT, R8, RZ, PT ;  /* 0x000000ff0800720c */ /* 0x000fe20003fa6270 */
[----:B------:R-:W-:Y:S01]  /*7fd0*/  IMAD.HI.U32 R2, R14, R16, RZ ;  /* 0x000000100e027227 */ /* 0x000fe200078e00ff */
[----:B------:R-:W-:-:S02]  /*7fe0*/  LOP3.LUT R8, R10, 0x118, RZ, 0xfc, !PT ;  /* 0x000001180a087812 */ /* 0x000fc400078efcff */
[----:B------:R-:W-:Y:S01]  /*7ff0*/  IABS R5, R9 ;  /* 0x0000000900057213 */ /* 0x000fe20000000000 */
[----:B------:R-:W-:Y:S01]  /*8000*/  @!P6 IMAD.IADD R0, R0, 0x1, -R12 ;  /* 0x000000010000e824 */ /* 0x000fe200078e0a0c */
[----:B------:R-:W-:Y:S01]  /*8010*/  ISETP.GT.U32.AND P6, PT, R12, R15, PT ;  /* 0x0000000f0c00720c */ /* 0x000fe20003fc4070 */
[----:B0-----:R-:W-:Y:S01]  /*8020*/  IMAD.MOV.U32 R3, RZ, RZ, R20 ;  /* 0x000000ffff037224 */ /* 0x001fe200078e0014 */
[----:B------:R-:W-:Y:S01]  /*8030*/  IABS R18, R8 ;  /* 0x0000000800127213 */ /* 0x000fe20000000000 */
[----:B------:R-:W-:Y:S01]  /*8040*/  IMAD.MOV R4, RZ, RZ, -R11 ;  /* 0x000000ffff047224 */ /* 0x000fe200078e0a0b */
[----:B------:R-:W-:Y:S01]  /*8050*/  LOP3.LUT R11, R10, 0x114, RZ, 0xfc, !PT ;  /* 0x000001140a0b7812 */ /* 0x000fe200078efcff */
[----:B------:R-:W-:Y:S01]  /*8060*/  @!P0 IMAD.IADD R13, R13, 0x1, -R12 ;  /* 0x000000010d0d8824 */ /* 0x000fe200078e0a0c */
[----:B------:R-:W-:Y:S01]  /*8070*/  ISETP.GT.U32.AND P0, PT, R12, R0, PT ;  /* 0x000000000c00720c */ /* 0x000fe20003f04070 */
[----:B------:R-:W-:Y:S02]  /*8080*/  @!P1 IMAD.MOV R3, RZ, RZ, -R3 ;  /* 0x000000ffff039224 */ /* 0x000fe400078e0a03 */
[----:B------:R-:W-:Y:S01]  /*8090*/  IMAD.HI.U32 R22, R14, R5, RZ ;  /* 0x000000050e167227 */ /* 0x000fe200078e00ff */
[----:B------:R-:W-:-:S02]  /*80a0*/  ISETP.GT.U32.AND P1, PT, R12, R13, PT ;  /* 0x0000000d0c00720c */ /* 0x000fc40003f24070 */
[----:B------:R0:W-:Y:S01]  /*80b0*/  STL [R1+0x210], R3 ;  /* 0x0002100301007387 */ /* 0x0001e20000100800 */
[----:B------:R-:W-:Y:S02]  /*80c0*/  @!P6 IMAD.IADD R15, R15, 0x1, -R12 ;  /* 0x000000010f0fe824 */ /* 0x000fe400078e0a0c */
[----:B------:R-:W-:Y:S02]  /*80d0*/  IMAD.MOV R2, RZ, RZ, -R2 ;  /* 0x000000ffff027224 */ /* 0x000fe400078e0a02 */
[C---:B------:R-:W-:Y:S01]  /*80e0*/  IMAD R7, R12.reuse, R4, R7 ;  /* 0x000000040c077224 */ /* 0x040fe200078e0207 */
[----:B------:R-:W-:Y:S01]  /*80f0*/  ISETP.GT.U32.AND P6, PT, R12, R15, PT ;  /* 0x0000000f0c00720c */ /* 0x000fe20003fc4070 */
[----:B------:R-:W-:Y:S01]  /*8100*/  IMAD.HI.U32 R20, R14, R18, RZ ;  /* 0x000000120e147227 */ /* 0x000fe200078e00ff */
[----:B------:R-:W-:-:S03]  /*8110*/  IABS R4, R11 ;  /* 0x0000000b00047213 */ /* 0x000fc60000000000 */
[----:B0-----:R-:W-:Y:S02]  /*8120*/  IMAD.MOV.U32 R3, RZ, RZ, R21 ;  /* 0x000000ffff037224 */ /* 0x001fe400078e0015 */
[----:B------:R-:W-:Y:S02]  /*8130*/  IMAD.MOV R22, RZ, RZ, -R22 ;  /* 0x000000ffff167224 */ /* 0x000fe400078e0a16 */
[----:B------:R-:W-:Y:S01]  /*8140*/  IMAD R16, R12, R2, R16 ;  /* 0x000000020c107224 */ /* 0x000fe200078e0210 */
[----:B------:R-:W-:Y:S01]  /*8150*/  LOP3.LUT R2, R10, 0x116, RZ, 0xfc, !PT ;  /* 0x000001160a027812 */ /* 0x000fe200078efcff */
[----:B------:R-:W-:Y:S02]  /*8160*/  IMAD.MOV R20, RZ, RZ, -R20 ;  /* 0x000000ffff147224 */ /* 0x000fe400078e0a14 */
[----:B------:R-:W-:Y:S01]  /*8170*/  @!P3 IMAD.MOV R3, RZ, RZ, -R3 ;  /* 0x000000ffff03b224 */ /* 0x000fe200078e0a03 */
[C---:B------:R-:W-:Y:S01]  /*8180*/  ISETP.GT.U32.AND P3, PT, R12.reuse, R7, PT ;  /* 0x000000070c00720c */ /* 0x040fe20003f64070 */
[----:B------:R-:W-:Y:S01]  /*8190*/  IMAD R5, R12, R22, R5 ;  /* 0x000000160c057224 */ /* 0x000fe200078e0205 */
[----:B------:R-:W-:Y:S01]  /*81a0*/  IABS R19, R2 ;  /* 0x0000000200137213 */ /* 0x000fe20000000000 */
[----:B------:R-:W-:Y:S01]  /*81b0*/  @!P0 IMAD.IADD R0, R0, 0x1, -R12 ;  /* 0x0000000100008824 */ /* 0x000fe200078e0a0c */
[C---:B------:R-:W-:Y:S01]  /*81c0*/  ISETP.GT.U32.AND P0, PT, R12.reuse, R16, PT ;  /* 0x000000100c00720c */ /* 0x040fe20003f04070 */
[C---:B------:R-:W-:Y:S01]  /*81d0*/  IMAD R18, R12.reuse, R20, R18 ;  /* 0x000000140c127224 */ /* 0x040fe200078e0212 */
[----:B------:R0:W-:Y:S01]  /*81e0*/  STL [R1+0x20c], R3 ;  /* 0x00020c0301007387 */ /* 0x0001e20000100800 */
[--C-:B------:R-:W-:Y:S01]  /*81f0*/  @!P1 IMAD.IADD R13, R13, 0x1, -R12.reuse ;  /* 0x000000010d0d9824 */ /* 0x100fe200078e0a0c */
[C---:B------:R-:W-:Y:S01]  /*8200*/  ISETP.GT.U32.AND P1, PT, R12.reuse, R5, PT ;  /* 0x000000050c00720c */ /* 0x040fe20003f24070 */
[----:B------:R-:W-:Y:S01]  /*8210*/  @!P6 IMAD.IADD R15, R15, 0x1, -R12 ;  /* 0x000000010f0fe824 */ /* 0x000fe200078e0a0c */
[----:B------:R-:W-:Y:S01]  /*8220*/  ISETP.GT.U32.AND P6, PT, R12, R18, PT ;  /* 0x000000120c00720c */ /* 0x000fe20003fc4070 */
[----:B------:R-:W-:-:S02]  /*8230*/  IMAD.MOV.U32 R23, RZ, RZ, R0 ;  /* 0x000000ffff177224 */ /* 0x000fc400078e0000 */
[--C-:B------:R-:W-:Y:S01]  /*8240*/  @!P3 IMAD.IADD R7, R7, 0x1, -R12.reuse ;  /* 0x000000010707b824 */ /* 0x100fe200078e0a0c */
[----:B------:R-:W-:Y:S01]  /*8250*/  ISETP.GE.AND P3, PT, R17, RZ, PT ;  /* 0x000000ff1100720c */ /* 0x000fe20003f66270 */
[----:B------:R-:W-:Y:S01]  /*8260*/  @!P4 IMAD.MOV R23, RZ, RZ, -R23 ;  /* 0x000000ffff17c224 */ /* 0x000fe200078e0a17 */
[----:B------:R-:W-:Y:S01]  /*8270*/  LOP3.LUT R17, R10, 0x112, RZ, 0xfc, !PT ;  /* 0x000001120a117812 */ /* 0x000fe200078efcff */
[--C-:B------:R-:W-:Y:S01]  /*8280*/  @!P0 IMAD.IADD R16, R16, 0x1, -R12.reuse ;  /* 0x0000000110108824 */ /* 0x100fe200078e0a0c */
[----:B------:R-:W-:Y:S01]  /*8290*/  ISETP.GE.AND P0, PT, R6, RZ, PT ;  /* 0x000000ff0600720c */ /* 0x000fe20003f06270 */
[----:B0-----:R-:W-:Y:S01]  /*82a0*/  IMAD.MOV.U32 R3, RZ, RZ, R13 ;  /* 0x000000ffff037224 */ /* 0x001fe200078e000d */
[----:B------:R-:W-:Y:S01]  /*82b0*/  STL [R1+0x208], R23 ;  /* 0x0002081701007387 */ /* 0x000fe20000100800 */
[--C-:B------:R-:W-:Y:S01]  /*82c0*/  @!P1 IMAD.IADD R5, R5, 0x1, -R12.reuse ;  /* 0x0000000105059824 */ /* 0x100fe200078e0a0c */
[----:B------:R-:W-:Y:S01]  /*82d0*/  ISETP.GT.U32.AND P1, PT, R12, R7, PT ;  /* 0x000000070c00720c */ /* 0x000fe20003f24070 */
[----:B------:R-:W-:Y:S01]  /*82e0*/  @!P6 IMAD.IADD R18, R18, 0x1, -R12 ;  /* 0x000000011212e824 */ /* 0x000fe200078e0a0c */
[----:B------:R-:W-:Y:S01]  /*82f0*/  ISETP.GT.U32.AND P4, PT, R12, R16, PT ;  /* 0x000000100c00720c */ /* 0x000fe20003f84070 */
[----:B------:R-:W-:Y:S01]  /*8300*/  IMAD.HI.U32 R21, R14, R19, RZ ;  /* 0x000000130e157227 */ /* 0x000fe200078e00ff */
[----:B------:R-:W-:-:S02]  /*8310*/  ISETP.GT.U32.AND P6, PT, R12, R5, PT ;  /* 0x000000050c00720c */ /* 0x000fc40003fc4070 */
[----:B------:R-:W-:Y:S01]  /*8320*/  IABS R13, R17 ;  /* 0x00000011000d7213 */ /* 0x000fe20000000000 */
[----:B------:R-:W-:Y:S01]  /*8330*/  @!P2 IMAD.MOV R3, RZ, RZ, -R3 ;  /* 0x000000ffff03a224 */ /* 0x000fe200078e0a03 */
[----:B------:R-:W-:Y:S01]  /*8340*/  ISETP.GT.U32.AND P2, PT, R12, R18, PT ;  /* 0x000000120c00720c */ /* 0x000fe20003f44070 */
[----:B------:R-:W-:Y:S01]  /*8350*/  IMAD.MOV R21, RZ, RZ, -R21 ;  /* 0x000000ffff157224 */ /* 0x000fe200078e0a15 */
[----:B------:R-:W-:Y:S01]  /*8360*/  LOP3.LUT R6, R10, 0x110, RZ, 0xfc, !PT ;  /* 0x000001100a067812 */ /* 0x000fe200078efcff */
[----:B------:R-:W-:Y:S01]  /*8370*/  IMAD.HI.U32 R22, R14, R4, RZ ;  /* 0x000000040e167227 */ /* 0x000fe200078e00ff */
[----:B------:R0:W-:Y:S02]  /*8380*/  STL [R1+0x204], R3 ;  /* 0x0002040301007387 */ /* 0x0001e40000100800 */
[----:B------:R-:W-:Y:S01]  /*8390*/  IABS R0, R6 ;  /* 0x0000000600007213 */ /* 0x000fe20000000000 */
[----:B------:R-:W-:Y:S02]  /*83a0*/  IMAD R19, R12, R21, R19 ;  /* 0x000000150c137224 */ /* 0x000fe400078e0213 */
[----:B------:R-:W-:Y:S01]  /*83b0*/  @!P1 IMAD.IADD R7, R7, 0x1, -R12 ;  /* 0x0000000107079824 */ /* 0x000fe200078e0a0c */
[----:B------:R-:W-:Y:S01]  /*83c0*/  ISETP.GE.AND P1, PT, R9, RZ, PT ;  /* 0x000000ff0900720c */ /* 0x000fe20003f26270 */
[----:B------:R-:W-:-:S02]  /*83d0*/  IMAD.MOV R22, RZ, RZ, -R22 ;  /* 0x000000ffff167224 */ /* 0x000fc400078e0a16 */
[----:B------:R-:W-:Y:S02]  /*83e0*/  IMAD.MOV.U32 R9, RZ, RZ, R13 ;  /* 0x000000ffff097224 */ /* 0x000fe400078e000d */
[----:B0-----:R-:W-:Y:S02]  /*83f0*/  IMAD.MOV.U32 R3, RZ, RZ, R15 ;  /* 0x000000ffff037224 */ /* 0x001fe400078e000f */
[--C-:B------:R-:W-:Y:S02]  /*8400*/  @!P4 IMAD.IADD R16, R16, 0x1, -R12.reuse ;  /* 0x000000011010c824 */ /* 0x100fe400078e0a0c */
[----:B------:R-:W-:Y:S01]  /*8410*/  @!P5 IMAD.MOV R3, RZ, RZ, -R3 ;  /* 0x000000ffff03d224 */ /* 0x000fe200078e0a03 */
[----:B------:R-:W-:Y:S01]  /*8420*/  ISETP.GT.U32.AND P5, PT, R12, R19, PT ;  /* 0x000000130c00720c */ /* 0x000fe20003fa4070 */
[----:B------:R-:W-:Y:S01]  /*8430*/  @!P6 IMAD.IADD R5, R5, 0x1, -R12 ;  /* 0x000000010505e824 */ /* 0x000fe200078e0a0c */
[----:B------:R-:W-:Y:S01]  /*8440*/  ISETP.GE.AND P6, PT, R8, RZ, PT ;  /* 0x000000ff0800720c */ /* 0x000fe20003fc6270 */
[----:B------:R-:W-:Y:S01]  /*8450*/  IMAD R4, R12, R22, R4 ;  /* 0x000000160c047224 */ /* 0x000fe200078e0204 */
[----:B------:R0:W-:Y:S01]  /*8460*/  STL [R1+0x200], R3 ;  /* 0x0002000301007387 */ /* 0x0001e20000100800 */
[----:B------:R-:W-:-:S03]  /*8470*/  IMAD.HI.U32 R8, R14, R9, RZ ;  /* 0x000000090e087227 */ /* 0x000fc600078e00ff */
[----:B------:R-:W-:Y:S01]  /*8480*/  ISETP.GT.U32.AND P4, PT, R12, R4, PT ;  /* 0x000000040c00720c */ /* 0x000fe20003f84070 */
[----:B------:R-:W-:Y:S02]  /*8490*/  IMAD.MOV.U32 R15, RZ, RZ, R7 ;  /* 0x000000ffff0f7224 */ /* 0x000fe400078e0007 */
[----:B------:R-:W-:Y:S01]  /*84a0*/  @!P2 IMAD.IADD R18, R18, 0x1, -R12 ;  /* 0x000000011212a824 */ /* 0x000fe200078e0a0c */
[----:B------:R-:W-:Y:S01]  /*84b0*/  ISETP.GE.AND P2, PT, R2, RZ, PT ;  /* 0x000000ff0200720c */ /* 0x000fe20003f46270 */
[----:B------:R-:W-:-:S04]  /*84c0*/  IMAD.HI.U32 R2, R14, R0, RZ ;  /* 0x000000000e027227 */ /* 0x000fc800078e00ff */
[----:B0-----:R-:W-:Y:S01]  /*84d0*/  IMAD.MOV.U32 R3, RZ, RZ, R16 ;  /* 0x000000ffff037224 */ /* 0x001fe200078e0010 */
[----:B------:R-:W-:Y:S01]  /*84e0*/  LOP3.LUT R16, R10, 0x100, RZ, 0xfc, !PT ;  /* 0x000001000a107812 */ /* 0x000fe200078efcff */
[----:B------:R-:W-:Y:S02]  /*84f0*/  IMAD.MOV R8, RZ, RZ, -R8 ;  /* 0x000000ffff087224 */ /* 0x000fe400078e0a08 */
[----:B------:R-:W-:Y:S02]  /*8500*/  @!P3 IMAD.MOV R15, RZ, RZ, -R15 ;  /* 0x000000ffff0fb224 */ /* 0x000fe400078e0a0f */
[----:B------:R-:W-:Y:S02]  /*8510*/  @!P0 IMAD.MOV R3, RZ, RZ, -R3 ;  /* 0x000000ffff038224 */ /* 0x000fe400078e0a03 */
[----:B------:R-:W-:Y:S01]  /*8520*/  IMAD.MOV R2, RZ, RZ, -R2 ;  /* 0x000000ffff027224 */ /* 0x000fe200078e0a02 */
[----:B------:R-:W-:Y:S01]  /*8530*/  STL [R1+0x1fc], R15 ;  /* 0x0001fc0f01007387 */ /* 0x000fe20000100800 */
[----:B------:R-:W-:Y:S01]  /*8540*/  IMAD R7, R12, R8, R9 ;  /* 0x000000080c077224 */ /* 0x000fe200078e0209 */
[----:B------:R-:W-:Y:S01]  /*8550*/  LOP3.LUT R9, R10, 0x106, RZ, 0xfc, !PT ;  /* 0x000001060a097812 */ /* 0x000fe200078efcff */
[----:B------:R-:W-:Y:S01]  /*8560*/  @!P5 IMAD.IADD R19, R19, 0x1, -R12 ;  /* 0x000000011313d824 */ /* 0x000fe200078e0a0c */
[----:B------:R0:W-:Y:S01]  /*8570*/  STL [R1+0x1f8], R3 ;  /* 0x0001f80301007387 */ /* 0x0001e20000100800 */
[----:B------:R-:W-:Y:S01]  /*8580*/  IMAD R2, R12, R2, R0 ;  /* 0x000000020c027224 */ /* 0x000fe200078e0200 */
[----:B------:R-:W-:Y:S01]  /*8590*/  LOP3.LUT R0, R10, 0x10e, RZ, 0xfc, !PT ;  /* 0x0000010e0a007812 */ /* 0x000fe200078efcff */
[----:B------:R-:W-:Y:S01]  /*85a0*/  @!P1 IMAD.MOV R5, RZ, RZ, -R5 ;  /* 0x000000ffff059224 */ /* 0x000fe200078e0a05 */
[----:B------:R-:W-:Y:S01]  /*85b0*/  ISETP.GT.U32.AND P1, PT, R12, R7, PT ;  /* 0x000000070c00720c */ /* 0x000fe20003f24070 */
[----:B------:R-:W-:Y:S01]  /*85c0*/  @!P4 IMAD.IADD R4, R4, 0x1, -R12 ;  /* 0x000000010404c824 */ /* 0x000fe200078e0a0c */
[----:B------:R-:W-:-:S02]  /*85d0*/  ISETP.GT.U32.AND P3, PT, R12, R19, PT ;  /* 0x000000130c00720c */ /* 0x000fc40003f64070 */
[----:B------:R2:W-:Y:S01]  /*85e0*/  STL [R1+0x1f4], R5 ;  /* 0x0001f40501007387 */ /* 0x0005e20000100800 */
[----:B------:R-:W-:Y:S01]  /*85f0*/  IABS R13, R0 ;  /* 0x00000000000d7213 */ /* 0x000fe20000000000 */
[----:B0-----:R-:W-:Y:S01]  /*8600*/  IMAD.MOV.U32 R3, RZ, RZ, R18 ;  /* 0x000000ffff037224 */ /* 0x001fe200078e0012 */
[C---:B------:R-:W-:Y:S02]  /*8610*/  ISETP.GT.U32.AND P0, PT, R12.reuse, R4, PT ;  /* 0x000000040c00720c */ /* 0x040fe40003f04070 */
[----:B------:R-:W-:Y:S01]  /*8620*/  ISETP.GE.AND P4, PT, R17, RZ, PT ;  /* 0x000000ff1100720c */ /* 0x000fe20003f86270 */
[----:B------:R-:W-:Y:S01]  /*8630*/  @!P6 IMAD.MOV R3, RZ, RZ, -R3 ;  /* 0x000000ffff03e224 */ /* 0x000fe200078e0a03 */
[----:B------:R-:W-:Y:S02]  /*8640*/  ISETP.GT.U32.AND P6, PT, R12, R2, PT ;  /* 0x000000020c00720c */ /* 0x000fe40003fc4070 */
[--C-:B------:R-:W-:Y:S01]  /*8650*/  @!P1 IMAD.IADD R7, R7, 0x1, -R12.reuse ;  /* 0x0000000107079824 */ /* 0x100fe200078e0a0c */
[----:B--2---:R-:W-:Y:S01]  /*8660*/  LOP3.LUT R5, R10, 0x10c, RZ, 0xfc, !PT ;  /* 0x0000010c0a057812 */ /* 0x004fe200078efcff */
[----:B------:R-:W-:Y:S01]  /*8670*/  @!P3 IMAD.IADD R19, R19, 0x1, -R12 ;  /* 0x000000011313b824 */ /* 0x000fe200078e0a0c */
[----:B------:R-:W-:Y:S01]  /*8680*/  ISETP.GE.AND P3, PT, R6, RZ, PT ;  /* 0x000000ff0600720c */ /* 0x000fe20003f66270 */
[----:B------:R0:W-:Y:S01]  /*8690*/  STL [R1+0x1c8], R3 ;  /* 0x0001c80301007387 */ /* 0x0001e20000100800 */
[----:B------:R-:W-:-:S02]  /*86a0*/  IABS R6, R5 ;  /* 0x0000000500067213 */ /* 0x000fc40000000000 */
[----:B------:R-:W-:Y:S01]  /*86b0*/  ISETP.GE.AND P1, PT, R5, RZ, PT ;  /* 0x000000ff0500720c */ /* 0x000fe20003f26270 */
[----:B------:R-:W-:Y:S01]  /*86c0*/  IMAD.HI.U32 R5, R14, R13, RZ ;  /* 0x0000000d0e057227 */ /* 0x000fe200078e00ff */
[----:B------:R-:W-:Y:S02]  /*86d0*/  ISETP.GE.AND P5, PT, R11, RZ, PT ;  /* 0x000000ff0b00720c */ /* 0x000fe40003fa6270 */
[----:B------:R-:W-:Y:S01]  /*86e0*/  LOP3.LUT R11, R10, 0x10a, RZ, 0xfc, !PT ;  /* 0x0000010a0a0b7812 */ /* 0x000fe200078efcff */
[--C-:B------:R-:W-:Y:S01]  /*86f0*/  @!P6 IMAD.IADD R2, R2, 0x1, -R12.reuse ;  /* 0x000000010202e824 */ /* 0x100fe200078e0a0c */
[----:B------:R-:W-:Y:S01]  /*8700*/  ISETP.GT.U32.AND P6, PT, R12, R7, PT ;  /* 0x000000070c00720c */ /* 0x000fe20003fc4070 */
[----:B0-----:R-:W-:Y:S01]  /*8710*/  IMAD.MOV.U32 R3, RZ, RZ, R19 ;  /* 0x000000ffff037224 */ /* 0x001fe200078e0013 */
[----:B------:R-:W-:Y:S01]  /*8720*/  LOP3.LUT R19, R10, 0x102, RZ, 0xfc, !PT ;  /* 0x000001020a137812 */ /* 0x000fe200078efcff */
[----:B------:R-:W-:Y:S01]  /*8730*/  @!P0 IMAD.IADD R4, R4, 0x1, -R12 ;  /* 0x0000000104048824 */ /* 0x000fe200078e0a0c */
[----:B------:R-:W-:Y:S01]  /*8740*/  ISETP.GE.AND P0, PT, R0, RZ, PT ;  /* 0x000000ff0000720c */ /* 0x000fe20003f06270 */
[----:B------:R-:W-:Y:S01]  /*8750*/  IMAD.MOV R5, RZ, RZ, -R5 ;  /* 0x000000ffff057224 */ /* 0x000fe200078e0a05 */
[----:B------:R-:W-:Y:S01]  /*8760*/  IABS R15, R16 ;  /* 0x00000010000f7213 */ /* 0x000fe20000000000 */
[----:B------:R-:W-:-:S02]  /*8770*/  IMAD.MOV.U32 R0, RZ, RZ, R6 ;  /* 0x000000ffff007224 */ /* 0x000fc400078e0006 */
[----:B------:R-:W-:Y:S01]  /*8780*/  @!P2 IMAD.MOV R3, RZ, RZ, -R3 ;  /* 0x000000ffff03a224 */ /* 0x000fe200078e0a03 */
[C---:B------:R-:W-:Y:S01]  /*8790*/  ISETP.GT.U32.AND P2, PT, R12.reuse, R2, PT ;  /* 0x000000020c00720c */ /* 0x040fe20003f44070 */
[----:B------:R-:W-:Y:S02]  /*87a0*/  IMAD R13, R12, R5, R13 ;  /* 0x000000050c0d7224 */ /* 0x000fe400078e020d */
[----:B------:R-:W-:Y:S01]  /*87b0*/  IMAD.HI.U32 R6, R14, R0, RZ ;  /* 0x000000000e067227 */ /* 0x000fe200078e00ff */
[----:B------:R0:W-:Y:S03]  /*87c0*/  STL [R1+0x1d0], R3 ;  /* 0x0001d00301007387 */ /* 0x0001e60000100800 */
[----:B------:R-:W-:Y:S01]  /*87d0*/  @!P6 IMAD.IADD R7, R7, 0x1, -R12 ;  /* 0x000000010707e824 */ /* 0x000fe200078e0a0c */
[----:B------:R-:W-:-:S03]  /*87e0*/  ISETP.GT.U32.AND P6, PT, R12, R13, PT ;  /* 0x0000000d0c00720c */ /* 0x000fc60003fc4070 */
[----:B------:R-:W-:Y:S02]  /*87f0*/  IMAD.MOV.U32 R8, RZ, RZ, R7 ;  /* 0x000000ffff087224 */ /* 0x000fe400078e0007 */
[----:B------:R-:W-:Y:S02]  /*8800*/  @!P2 IMAD.IADD R2, R2, 0x1, -R12 ;  /* 0x000000010202a824 */ /* 0x000fe400078e0a0c */
[----:B0-----:R-:W-:Y:S02]  /*8810*/  IMAD.MOV.U32 R3, RZ, RZ, R4 ;  /* 0x000000ffff037224 */ /* 0x001fe400078e0004 */
[----:B------:R-:W-:Y:S01]  /*8820*/  IMAD.MOV R4, RZ, RZ, -R6 ;  /* 0x000000ffff047224 */ /* 0x000fe200078e0a06 */
[----:B------:R-:W-:Y:S01]  /*8830*/  LOP3.LUT R6, R10, 0x108, RZ, 0xfc, !PT ;  /* 0x000001080a067812 */ /* 0x000fe200078efcff */
[----:B------:R-:W-:Y:S02]  /*8840*/  @!P4 IMAD.MOV R8, RZ, RZ, -R8 ;  /* 0x000000ffff08c224 */ /* 0x000fe400078e0a08 */
[----:B------:R-:W-:Y:S01]  /*8850*/  IMAD R4, R12, R4, R0 ;  /* 0x000000040c047224 */ /* 0x000fe200078e0200 */
[----:B------:R-:W-:Y:S01]  /*8860*/  ISETP.GE.AND P2, PT, R6, RZ, PT ;  /* 0x000000ff0600720c */ /* 0x000fe20003f46270 */
[----:B------:R-:W-:Y:S01]  /*8870*/  @!P5 IMAD.MOV R3, RZ, RZ, -R3 ;  /* 0x000000ffff03d224 */ /* 0x000fe200078e0a03 */
[----:B------:R-:W-:Y:S01]  /*8880*/  ISETP.GE.AND P5, PT, R11, RZ, PT ;  /* 0x000000ff0b00720c */ /* 0x000fe20003fa6270 */
[----:B------:R-:W-:Y:S01]  /*8890*/  @!P6 IMAD.IADD R13, R13, 0x1, -R12 ;  /* 0x000000010d0de824 */ /* 0x000fe200078e0a0c */
[----:B------:R-:W-:-:S02]  /*88a0*/  ISETP.GT.U32.AND P4, PT, R12, R4, PT ;  /* 0x000000040c00720c */ /* 0x000fc40003f84070 */
[----:B------:R-:W-:Y:S01]  /*88b0*/  IABS R11, R11 ;  /* 0x0000000b000b7213 */ /* 0x000fe20000000000 */
[----:B------:R0:W-:Y:S01]  /*88c0*/  STL [R1+0x1d4], R3 ;  /* 0x0001d40301007387 */ /* 0x0001e20000100800 */
[----:B------:R-:W-:Y:S02]  /*88d0*/  ISETP.GT.U32.AND P6, PT, R12, R13, PT ;  /* 0x0000000d0c00720c */ /* 0x000fe40003fc4070 */
[----:B------:R-:W-:Y:S01]  /*88e0*/  IABS R6, R6 ;  /* 0x0000000600067213 */ /* 0x000fe20000000000 */
[----:B------:R-:W-:Y:S01]  /*88f0*/  IMAD.HI.U32 R5, R14, R11, RZ ;  /* 0x0000000b0e057227 */ /* 0x000fe200078e00ff */
[----:B------:R-:W-:Y:S01]  /*8900*/  LOP3.LUT R0, R10, 0x104, RZ, 0xfc, !PT ;  /* 0x000001040a007812 */ /* 0x000fe200078efcff */
[----:B------:R2:W-:Y:S02]  /*8910*/  STL [R1+0x1d8], R8 ;  /* 0x0001d80801007387 */ /* 0x0005e40000100800 */
[----:B------:R-:W-:Y:S02]  /*8920*/  IMAD.MOV R5, RZ, RZ, -R5 ;  /* 0x000000ffff057224 */ /* 0x000fe400078e0a05 */
[----:B0-----:R-:W-:-:S02]  /*8930*/  IMAD.MOV.U32 R3, RZ, RZ, R2 ;  /* 0x000000ffff037224 */ /* 0x001fc400078e0002 */
[----:B------:R-:W-:Y:S02]  /*8940*/  @!P4 IMAD.IADD R4, R4, 0x1, -R12 ;  /* 0x000000010404c824 */ /* 0x000fe400078e0a0c */
[----:B------:R-:W-:Y:S01]  /*8950*/  @!P3 IMAD.MOV R3, RZ, RZ, -R3 ;  /* 0x000000ffff03b224 */ /* 0x000fe200078e0a03 */
[----:B------:R-:W-:Y:S01]  /*8960*/  ISETP.GE.AND P3, PT, R9, RZ, PT ;  /* 0x000000ff0900720c */ /* 0x000fe20003f66270 */
[C---:B------:R-:W-:Y:S01]  /*8970*/  IMAD R11, R12.reuse, R5, R11 ;  /* 0x000000050c0b7224 */ /* 0x040fe200078e020b */
[----:B------:R-:W-:Y:S01]  /*8980*/  IABS R9, R9 ;  /* 0x0000000900097213 */ /* 0x000fe20000000000 */
[----:B------:R-:W-:Y:S01]  /*8990*/  IMAD.MOV.U32 R7, RZ, RZ, R6 ;  /* 0x000000ffff077224 */ /* 0x000fe200078e0006 */
[----:B--2---:R-:W-:Y:S01]  /*89a0*/  IABS R8, R0 ;  /* 0x0000000000087213 */ /* 0x004fe20000000000 */
[----:B------:R-:W-:Y:S01]  /*89b0*/  @!P6 IMAD.IADD R13, R13, 0x1, -R12 ;  /* 0x000000010d0de824 */ /* 0x000fe200078e0a0c */
[----:B------:R-:W-:Y:S01]  /*89c0*/  ISETP.GT.U32.AND P4, PT, R12, R4, PT ;  /* 0x000000040c00720c */ /* 0x000fe20003f84070 */
[----:B------:R-:W-:Y:S01]  /*89d0*/  IMAD.HI.U32 R5, R14, R9, RZ ;  /* 0x000000090e057227 */ /* 0x000fe200078e00ff */
[----:B------:R-:W-:Y:S01]  /*89e0*/  ISETP.GT.U32.AND P6, PT, R12, R11, PT ;  /* 0x0000000b0c00720c */ /* 0x000fe20003fc4070 */
[----:B------:R0:W-:Y:S02]  /*89f0*/  STL [R1+0x1f0], R3 ;  /* 0x0001f00301007387 */ /* 0x0001e40000100800 */
[----:B------:R-:W-:-:S04]  /*8a00*/  IMAD.HI.U32 R2, R14, R7, RZ ;  /* 0x000000070e027227 */ /* 0x000fc800078e00ff */
[----:B------:R-:W-:-:S04]  /*8a10*/  IMAD.HI.U32 R6, R14, R8, RZ ;  /* 0x000000080e067227 */ /* 0x000fc800078e00ff */
[----:B------:R-:W-:Y:S02]  /*8a20*/  IMAD.MOV R5, RZ, RZ, -R5 ;  /* 0x000000ffff057224 */ /* 0x000fe400078e0a05 */
[----:B------:R-:W-:Y:S02]  /*8a30*/  IMAD.MOV R2, RZ, RZ, -R2 ;  /* 0x000000ffff027224 */ /* 0x000fe400078e0a02 */
[----:B------:R-:W-:Y:S02]  /*8a40*/  IMAD.MOV R6, RZ, RZ, -R6 ;  /* 0x000000ffff067224 */ /* 0x000fe400078e0a06 */
[C---:B------:R-:W-:Y:S02]  /*8a50*/  IMAD R9, R12.reuse, R5, R9 ;  /* 0x000000050c097224 */ /* 0x040fe400078e0209 */
[----:B------:R-:W-:Y:S01]  /*8a60*/  IMAD R7, R12, R2, R7 ;  /* 0x000000020c077224 */ /* 0x000fe200078e0207 */
[----:B------:R-:W-:Y:S01]  /*8a70*/  IABS R2, R19 ;  /* 0x0000001300027213 */ /* 0x000fe20000000000 */
[----:B0-----:R-:W-:-:S02]  /*8a80*/  IMAD.MOV.U32 R3, RZ, RZ, R13 ;  /* 0x000000ffff037224 */ /* 0x001fc400078e000d */
        /* <DEDUP_REMOVED lines=114> */
[----:B------:R-:W-:Y:S01]  /*91b0*/  IMAD.HI.U32 R0, R14, R7, RZ ;  /* 0x000000070e007227 */ /* 0x000fe200078e00ff */
[----:B------:R-:W-:Y:S02]  /*91c0*/  ISETP.GE.AND P4, PT, R5, RZ, PT ;  /* 0x000000ff0500720c */ /* 0x000fe40003f86270 */
[----:B------:R-:W-:Y:S01]  /*91d0*/  LOP3.LUT R5, R10, 0xee, RZ, 0xfc, !PT ;  /* 0x000000ee0a057812 */ /* 0x000fe200078efcff */
[----:B------:R-:W-:-:S02]  /*91e0*/  @!P3 IMAD.MOV R3, RZ, RZ, -R3 ;  /* 0x000000ffff03b224 */ /* 0x000fc400078e0a03 */
[----:B------:R-:W-:Y:S02]  /*91f0*/  IMAD.MOV R19, RZ, RZ, -R19 ;  /* 0x000000ffff137224 */ /* 0x000fe400078e0a13 */
[----:B------:R-:W-:Y:S01]  /*9200*/  @!P5 IMAD.MOV R17, RZ, RZ, -R17 ;  /* 0x000000ffff11d224 */ /* 0x000fe200078e0a11 */
[----:B------:R-:W-:Y:S01]  /*9210*/  ISETP.GE.AND P5, PT, R8, RZ, PT ;  /* 0x000000ff0800720c */ /* 0x000fe20003fa6270 */
[C---:B------:R-:W-:Y:S01]  /*9220*/  IMAD R8, R12.reuse, R15, R9 ;  /* 0x0000000f0c087224 */ /* 0x040fe200078e0209 */
[----:B------:R0:W-:Y:S01]  /*9230*/  STL [R1+0x138], R3 ;  /* 0x0001380301007387 */ /* 0x0001e20000100800 */
[----:B------:R-:W-:Y:S02]  /*9240*/  IMAD.MOV R0, RZ, RZ, -R0 ;  /* 0x000000ffff007224 */ /* 0x000fe400078e0a00 */
[----:B------:R-:W-:Y:S01]  /*9250*/  IMAD R13, R12, R19, R13 ;  /* 0x000000130c0d7224 */ /* 0x000fe200078e020d */
[----:B------:R-:W-:Y:S01]  /*9260*/  STL [R1+0x148], R17 ;  /* 0x0001481101007387 */ /* 0x000fe20000100800 */
[--C-:B------:R-:W-:Y:S01]  /*9270*/  @!P6 IMAD.IADD R4, R4, 0x1, -R12.reuse ;  /* 0x000000010404e824 */ /* 0x100fe200078e0a0c */
[C---:B------:R-:W-:Y:S01]  /*9280*/  ISETP.GT.U32.AND P6, PT, R12.reuse, R8, PT ;  /* 0x000000080c00720c */ /* 0x040fe20003fc4070 */
[C---:B------:R-:W-:Y:S01]  /*9290*/  IMAD R7, R12.reuse, R0, R7 ;  /* 0x000000000c077224 */ /* 0x040fe200078e0207 */
[----:B------:R-:W-:Y:S01]  /*92a0*/  ISETP.GT.U32.AND P3, PT, R12, R13, PT ;  /* 0x0000000d0c00720c */ /* 0x000fe20003f64070 */
[----:B------:R-:W-:Y:S01]  /*92b0*/  @!P0 IMAD.IADD R11, R11, 0x1, -R12 ;  /* 0x000000010b0b8824 */ /* 0x000fe200078e0a0c */
[----:B------:R-:W-:Y:S01]  /*92c0*/  ISETP.GE.AND P0, PT, R2, RZ, PT ;  /* 0x000000ff0200720c */ /* 0x000fe20003f06270 */
[----:B0-----:R-:W-:Y:S01]  /*92d0*/  IMAD.MOV.U32 R3, RZ, RZ, R16 ;  /* 0x000000ffff037224 */ /* 0x001fe200078e0010 */
[----:B------:R-:W-:-:S02]  /*92e0*/  LOP3.LUT R2, R10, 0xec, RZ, 0xfc, !PT ;  /* 0x000000ec0a027812 */ /* 0x000fc400078efcff */
[----:B------:R-:W-:Y:S01]  /*92f0*/  IABS R0, R5 ;  /* 0x0000000500007213 */ /* 0x000fe20000000000 */
[----:B------:R-:W-:Y:S01]  /*9300*/  @!P2 IMAD.MOV R3, RZ, RZ, -R3 ;  /* 0x000000ffff03a224 */ /* 0x000fe200078e0a03 */
[----:B------:R-:W-:Y:S02]  /*9310*/  ISETP.GT.U32.AND P2, PT, R12, R7, PT ;  /* 0x000000070c00720c */ /* 0x000fe40003f44070 */
[----:B------:R-:W-:Y:S01]  /*9320*/  LOP3.LUT R19, R10, 0xc4, RZ, 0xfc, !PT ;  /* 0x000000c40a137812 */ /* 0x000fe200078efcff */
[--C-:B------:R-:W-:Y:S01]  /*9330*/  @!P6 IMAD.IADD R8, R8, 0x1, -R12.reuse ;  /* 0x000000010808e824 */ /* 0x100fe200078e0a0c */
[----:B------:R0:W-:Y:S01]  /*9340*/  STL [R1+0x1a0], R3 ;  /* 0x0001a00301007387 */ /* 0x0001e20000100800 */
[----:B------:R-:W-:Y:S01]  /*9350*/  @!P3 IMAD.IADD R13, R13, 0x1, -R12 ;  /* 0x000000010d0db824 */ /* 0x000fe200078e0a0c */
[----:B------:R-:W-:Y:S01]  /*9360*/  ISETP.GE.AND P3, PT, R6, RZ, PT ;  /* 0x000000ff0600720c */ /* 0x000fe20003f66270 */
[----:B------:R-:W-:Y:S01]  /*9370*/  IMAD.HI.U32 R9, R14, R0, RZ ;  /* 0x000000000e097227 */ /* 0x000fe200078e00ff */
[----:B------:R-:W-:-:S02]  /*9380*/  ISETP.GT.U32.AND P6, PT, R12, R8, PT ;  /* 0x000000080c00720c */ /* 0x000fc40003fc4070 */
[----:B------:R-:W-:Y:S01]  /*9390*/  LOP3.LUT R6, R10, 0xea, RZ, 0xfc, !PT ;  /* 0x000000ea0a067812 */ /* 0x000fe200078efcff */
[----:B------:R-:W-:Y:S01]  /*93a0*/  IMAD.MOV R9, RZ, RZ, -R9 ;  /* 0x000000ffff097224 */ /* 0x000fe200078e0a09 */
[----:B------:R-:W-:Y:S01]  /*93b0*/  IABS R20, R19 ;  /* 0x0000001300147213 */ /* 0x000fe20000000000 */
[----:B------:R-:W-:Y:S01]  /*93c0*/  @!P2 IMAD.IADD R7, R7, 0x1, -R12 ;  /* 0x000000010707a824 */ /* 0x000fe200078e0a0c */
[C---:B------:R-:W-:Y:S01]  /*93d0*/  ISETP.GT.U32.AND P2, PT, R12.reuse, R13, PT ;  /* 0x0000000d0c00720c */ /* 0x040fe20003f44070 */
[----:B0-----:R-:W-:Y:S01]  /*93e0*/  IMAD.MOV.U32 R3, RZ, RZ, R11 ;  /* 0x000000ffff037224 */ /* 0x001fe200078e000b */
[----:B------:R-:W-:Y:S01]  /*93f0*/  IABS R11, R2 ;  /* 0x00000002000b7213 */ /* 0x000fe20000000000 */
[C---:B------:R-:W-:Y:S01]  /*9400*/  IMAD R0, R12.reuse, R9, R0 ;  /* 0x000000090c007224 */ /* 0x040fe200078e0200 */
[----:B------:R-:W-:Y:S01]  /*9410*/  IABS R9, R6 ;  /* 0x0000000600097213 */ /* 0x000fe20000000000 */
[----:B------:R-:W-:Y:S01]  /*9420*/  @!P1 IMAD.MOV R3, RZ, RZ, -R3 ;  /* 0x000000ffff039224 */ /* 0x000fe200078e0a03 */
[----:B------:R-:W-:Y:S01]  /*9430*/  ISETP.GT.U32.AND P1, PT, R12, R7, PT ;  /* 0x000000070c00720c */ /* 0x000fe20003f24070 */
[----:B------:R-:W-:-:S02]  /*9440*/  @!P6 IMAD.IADD R8, R8, 0x1, -R12 ;  /* 0x000000010808e824 */ /* 0x000fc400078e0a0c */
[----:B------:R-:W-:Y:S01]  /*9450*/  IMAD.HI.U32 R16, R14, R9, RZ ;  /* 0x000000090e107227 */ /* 0x000fe200078e00ff */
[----:B------:R0:W-:Y:S03]  /*9460*/  STL [R1+0x1a8], R3 ;  /* 0x0001a80301007387 */ /* 0x0001e60000100800 */
[----:B------:R-:W-:Y:S01]  /*9470*/  @!P2 IMAD.IADD R13, R13, 0x1, -R12 ;  /* 0x000000010d0da824 */ /* 0x000fe200078e0a0c */
[----:B------:R-:W-:Y:S01]  /*9480*/  ISETP.GT.U32.AND P2, PT, R12, R0, PT ;  /* 0x000000000c00720c */ /* 0x000fe20003f44070 */
[----:B------:R-:W-:Y:S02]  /*9490*/  IMAD.MOV R16, RZ, RZ, -R16 ;  /* 0x000000ffff107224 */ /* 0x000fe400078e0a10 */
[----:B------:R-:W-:-:S04]  /*94a0*/  IMAD.HI.U32 R23, R14, R20, RZ ;  /* 0x000000140e177227 */ /* 0x000fc800078e00ff */
[----:B0-----:R-:W-:Y:S02]  /*94b0*/  IMAD.MOV.U32 R3, RZ, RZ, R4 ;  /* 0x000000ffff037224 */ /* 0x001fe400078e0004 */
[----:B------:R-:W-:-:S04]  /*94c0*/  IMAD.HI.U32 R4, R14, R11, RZ ;  /* 0x0000000b0e047227 */ /* 0x000fc800078e00ff */
[----:B------:R-:W-:Y:S02]  /*94d0*/  IMAD.MOV R4, RZ, RZ, -R4 ;  /* 0x000000ffff047224 */ /* 0x000fe400078e0a04 */
[--C-:B------:R-:W-:Y:S01]  /*94e0*/  @!P1 IMAD.IADD R7, R7, 0x1, -R12.reuse ;  /* 0x0000000107079824 */ /* 0x100fe200078e0a0c */
[----:B------:R-:W-:Y:S01]  /*94f0*/  ISETP.GE.AND P1, PT, R2, RZ, PT ;  /* 0x000000ff0200720c */ /* 0x000fe20003f26270 */
[----:B------:R-:W-:Y:S01]  /*9500*/  IMAD R11, R12, R4, R11 ;  /* 0x000000040c0b7224 */ /* 0x000fe200078e020b */
[----:B------:R-:W-:Y:S01]  /*9510*/  LOP3.LUT R2, R10, 0xe8, RZ, 0xfc, !PT ;  /* 0x000000e80a027812 */ /* 0x000fe200078efcff */
[----:B------:R-:W-:Y:S01]  /*9520*/  @!P4 IMAD.MOV R3, RZ, RZ, -R3 ;  /* 0x000000ffff03c224 */ /* 0x000fe200078e0a03 */
[----:B------:R-:W-:Y:S01]  /*9530*/  ISETP.GE.AND P4, PT, R5, RZ, PT ;  /* 0x000000ff0500720c */ /* 0x000fe20003f86270 */
[----:B------:R-:W-:Y:S01]  /*9540*/  @!P2 IMAD.IADD R0, R0, 0x1, -R12 ;  /* 0x000000010000a824 */ /* 0x000fe200078e0a0c */
[C---:B------:R-:W-:Y:S01]  /*9550*/  ISETP.GT.U32.AND P6, PT, R12.reuse, R11, PT ;  /* 0x0000000b0c00720c */ /* 0x040fe20003fc4070 */
[----:B------:R-:W-:Y:S01]  /*9560*/  IMAD R9, R12, R16, R9 ;  /* 0x000000100c097224 */ /* 0x000fe200078e0209 */
[----:B------:R0:W-:Y:S01]  /*9570*/  STL [R1+0x1b0], R3 ;  /* 0x0001b00301007387 */ /* 0x0001e20000100800 */
[----:B------:R-:W-:Y:S01]  /*9580*/  IABS R5, R2 ;  /* 0x0000000200057213 */ /* 0x000fe20000000000 */
[----:B------:R-:W-:Y:S01]  /*9590*/  IMAD.MOV R23, RZ, RZ, -R23 ;  /* 0x000000ffff177224 */ /* 0x000fe200078e0a17 */
[----:B------:R-:W-:-:S02]  /*95a0*/  ISETP.GE.AND P2, PT, R6, RZ, PT ;  /* 0x000000ff0600720c */ /* 0x000fc40003f46270 */
[----:B------:R-:W-:Y:S01]  /*95b0*/  LOP3.LUT R4, R10, 0xe6, RZ, 0xfc, !PT ;  /* 0x000000e60a047812 */ /* 0x000fe200078efcff */
[----:B------:R-:W-:-:S03]  /*95c0*/  IMAD.HI.U32 R6, R14, R5, RZ ;  /* 0x000000050e067227 */ /* 0x000fc600078e00ff */
[----:B------:R-:W-:Y:S01]  /*95d0*/  IABS R15, R4 ;  /* 0x00000004000f7213 */ /* 0x000fe20000000000 */
[----:B0-----:R-:W-:Y:S02]  /*95e0*/  IMAD.MOV.U32 R3, RZ, RZ, R13 ;  /* 0x000000ffff037224 */ /* 0x001fe400078e000d */
[----:B------:R-:W-:Y:S02]  /*95f0*/  @!P6 IMAD.IADD R11, R11, 0x1, -R12 ;  /* 0x000000010b0be824 */ /* 0x000fe400078e0a0c */
[----:B------:R-:W-:Y:S02]  /*9600*/  IMAD.MOV.U32 R13, RZ, RZ, R7 ;  /* 0x000000ffff0d7224 */ /* 0x000fe400078e0007 */
[----:B------:R-:W-:Y:S01]  /*9610*/  @!P5 IMAD.MOV R3, RZ, RZ, -R3 ;  /* 0x000000ffff03d224 */ /* 0x000fe200078e0a03 */
[C---:B------:R-:W-:Y:S01]  /*9620*/  ISETP.GT.U32.AND P6, PT, R12.reuse, R11, PT ;  /* 0x0000000b0c00720c */ /* 0x040fe20003fc4070 */
[----:B------:R-:W-:Y:S01]  /*9630*/  @!P0 IMAD.MOV R13, RZ, RZ, -R13 ;  /* 0x000000ffff0d8224 */ /* 0x000fe200078e0a0d */
[C---:B------:R-:W-:Y:S01]  /*9640*/  ISETP.GT.U32.AND P5, PT, R12.reuse, R0, PT ;  /* 0x000000000c00720c */ /* 0x040fe20003fa4070 */
[----:B------:R-:W-:Y:S01]  /*9650*/  IMAD.MOV R6, RZ, RZ, -R6 ;  /* 0x000000ffff067224 */ /* 0x000fe200078e0a06 */
[----:B------:R-:W-:Y:S01]  /*9660*/  ISETP.GT.U32.AND P0, PT, R12, R9, PT ;  /* 0x000000090c00720c */ /* 0x000fe20003f04070 */
[----:B------:R-:W-:Y:S01]  /*9670*/  IMAD.HI.U32 R7, R14, R15, RZ ;  /* 0x0000000f0e077227 */ /* 0x000fe200078e00ff */
[----:B------:R0:W-:Y:S03]  /*9680*/  STL [R1+0x1ac], R3 ;  /* 0x0001ac0301007387 */ /* 0x0001e60000100800 */
[----:B------:R-:W-:Y:S01]  /*9690*/  IMAD R5, R12, R6, R5 ;  /* 0x000000060c057224 */ /* 0x000fe200078e0205 */
[----:B------:R2:W-:Y:S01]  /*96a0*/  STL [R1+0x180], R13 ;  /* 0x0001800d01007387 */ /* 0x0005e20000100800 */
[----:B------:R-:W-:-:S02]  /*96b0*/  IMAD.MOV R7, RZ, RZ, -R7 ;  /* 0x000000ffff077224 */ /* 0x000fc400078e0a07 */
[--C-:B------:R-:W-:Y:S01]  /*96c0*/  @!P6 IMAD.IADD R11, R11, 0x1, -R12.reuse ;  /* 0x000000010b0be824 */ /* 0x100fe200078e0a0c */
        /* <DEDUP_REMOVED lines=13> */
[C---:B------:R-:W-:Y:S01]  /*97a0*/  ISETP.GT.U32.AND P4, PT, R12.reuse, R15, PT ;  /* 0x0000000f0c00720c */ /* 0x040fe20003f84070 */
[----:B------:R-:W-:Y:S01]  /*97b0*/  @!P6 IMAD.IADD R5, R5, 0x1, -R12 ;  /* 0x000000010505e824 */ /* 0x000fe200078e0a0c */
[----:B------:R0:W-:Y:S01]  /*97c0*/  STL [R1+0x188], R3 ;  /* 0x0001880301007387 */ /* 0x0001e20000100800 */
[----:B------:R-:W-:Y:S01]  /*97d0*/  IABS R6, R7 ;  /* 0x0000000700067213 */ /* 0x000fe20000000000 */
[----:B------:R-:W-:Y:S01]  /*97e0*/  IMAD R20, R12, R23, R20 ;  /* 0x000000170c147224 */ /* 0x000fe200078e0214 */
        /* <DEDUP_REMOVED lines=47> */
[----:B------:R-:W-:Y:S02]  /*9ae0*/  IMAD.MOV.U32 R18, RZ, RZ, R4 ;  /* 0x000000ffff127224 */ /* 0x000fe400078e0004 */
        /* <DEDUP_REMOVED lines=8> */
[----:B------:R-:W-:Y:S02]  /*9b70*/  @!P1 IMAD.MOV R18, RZ, RZ, -R18 ;  /* 0x000000ffff129224 */ /* 0x000fe400078e0a12 */
[----:B------:R-:W-:Y:S02]  /*9b80*/  IMAD R8, R12, R15, R8 ;  /* 0x0000000f0c087224 */ /* 0x000fe400078e0208 */
[----:B------:R-:W-:Y:S01]  /*9b90*/  IMAD.MOV R4, RZ, RZ, -R5 ;  /* 0x000000ffff047224 */ /* 0x000fe200078e0a05 */
[----:B------:R-:W-:Y:S01]  /*9ba0*/  STL [R1+0x178], R18 ;  /* 0x0001781201007387 */ /* 0x000fe20000100800 */
[--C-:B------:R-:W-:Y:S01]  /*9bb0*/  @!P5 IMAD.IADD R0, R0, 0x1, -R12.reuse ;  /* 0x000000010000d824 */ /* 0x100fe200078e0a0c */
[----:B------:R-:W-:Y:S01]  /*9bc0*/  LOP3.LUT R5, R10, 0xd2, RZ, 0xfc, !PT ;  /* 0x000000d20a057812 */ /* 0x000fe200078efcff */
[----:B------:R-:W-:Y:S01]  /*9bd0*/  @!P3 IMAD.IADD R2, R2, 0x1, -R12 ;  /* 0x000000010202b824 */ /* 0x000fe200078e0a0c */
[----:B------:R-:W-:Y:S01]  /*9be0*/  ISETP.GT.U32.AND P3, PT, R12, R8, PT ;  /* 0x000000080c00720c */ /* 0x000fe20003f64070 */
[----:B------:R-:W-:Y:S01]  /*9bf0*/  IMAD.HI.U32 R16, R14, R9, RZ ;  /* 0x000000090e107227 */ /* 0x000fe200078e00ff */
[----:B------:R-:W-:-:S03]  /*9c00*/  ISETP.GT.U32.AND P5, PT, R12, R0, PT ;  /* 0x000000000c00720c */ /* 0x000fc60003fa4070 */
[----:B0-----:R-:W-:Y:S01]  /*9c10*/  IMAD.MOV.U32 R3, RZ, RZ, R2 ;  /* 0x000000ffff037224 */ /* 0x001fe200078e0002 */
[----:B------:R-:W-:Y:S01]  /*9c20*/  LOP3.LUT R2, R10, 0xd6, RZ, 0xfc, !PT ;  /* 0x000000d60a027812 */ /* 0x000fe200078efcff */
[----:B------:R-:W-:Y:S01]  /*9c30*/  IMAD R13, R12, R4, R13 ;  /* 0x000000040c0d7224 */ /* 0x000fe200078e020d */
[----:B------:R-:W-:Y:S01]  /*9c40*/  LOP3.LUT R4, R10, 0xd4, RZ, 0xfc, !PT ;  /* 0x000000d40a047812 */ /* 0x000fe200078efcff */
[----:B------:R-:W-:Y:S01]  /*9c50*/  @!P0 IMAD.MOV R3, RZ, RZ, -R3 ;  /* 0x000000ffff038224 */ /* 0x000fe200078e0a03 */
[----:B------:R-:W-:Y:S01]  /*9c60*/  ISETP.GE.AND P0, PT, R6, RZ, PT ;  /* 0x000000ff0600720c */ /* 0x000fe20003f06270 */
[----:B------:R-:W-:Y:S02]  /*9c70*/  IMAD.MOV R16, RZ, RZ, -R16 ;  /* 0x000000ffff107224 */ /* 0x000fe400078e0a10 */
[----:B------:R-:W-:Y:S01]  /*9c80*/  IMAD.HI.U32 R17, R14, R11, RZ ;  /* 0x0000000b0e117227 */ /* 0x000fe200078e00ff */
[----:B------:R0:W-:Y:S03]  /*9c90*/  STL [R1+0x170], R3 ;  /* 0x0001700301007387 */ /* 0x0001e60000100800 */
[----:B------:R-:W-:-:S02]  /*9ca0*/  @!P5 IMAD.IADD R0, R0, 0x1, -R12 ;  /* 0x000000010000d824 */ /* 0x000fc400078e0a0c */
[----:B------:R-:W-:Y:S01]  /*9cb0*/  IMAD R16, R12, R16, R9 ;  /* 0x000000100c107224 */ /* 0x000fe200078e0209 */
[----:B------:R-:W-:Y:S01]  /*9cc0*/  IABS R9, R2 ;  /* 0x0000000200097213 */ /* 0x000fe20000000000 */
        /* <DEDUP_REMOVED lines=10> */
[----:B------:R-:W-:-:S02]  /*9d70*/  ISETP.GT.U32.AND P5, PT, R12, R11, PT ;  /* 0x0000000b0c00720c */ /* 0x000fc40003fa4070 */
[----:B------:R-:W-:Y:S01]  /*9d80*/  IABS R17, R5 ;  /* 0x0000000500117213 */ /* 0x000fe20000000000 */
[----:B------:R-:W-:Y:S01]  /*9d90*/  IMAD.MOV R6, RZ, RZ, -R6 ;  /* 0x000000ffff067224 */ /* 0x000fe200078e0a06 */
[----:B------:R0:W-:Y:S01]  /*9da0*/  STL [R1+0x16c], R3 ;  /* 0x00016c0301007387 */ /* 0x0001e20000100800 */
[----:B------:R-:W-:Y:S02]  /*9db0*/  @!P1 IMAD.IADD R16, R16, 0x1, -R12 ;  /* 0x0000000110109824 */ /* 0x000fe400078e0a0c */
[----:B------:R-:W-:Y:S02]  /*9dc0*/  IMAD R9, R12, R6, R9 ;  /* 0x000000060c097224 */ /* 0x000fe400078e0209 */
[----:B------:R-:W-:Y:S01]  /*9dd0*/  IMAD.HI.U32 R6, R14, R0, RZ ;  /* 0x000000000e067227 */ /* 0x000fe200078e00ff */
[----:B------:R-:W-:-:S03]  /*9de0*/  ISETP.GT.U32.AND P1, PT, R12, R16, PT ;  /* 0x000000100c00720c */ /* 0x000fc60003f24070 */
[--C-:B------:R-:W-:Y:S02]  /*9df0*/  @!P2 IMAD.IADD R13, R13, 0x1, -R12.reuse ;  /* 0x000000010d0da824 */ /* 0x100fe400078e0a0c */
[----:B------:R-:W-:Y:S01]  /*9e00*/  @!P3 IMAD.IADD R8, R8, 0x1, -R12 ;  /* 0x000000010808b824 */ /* 0x000fe200078e0a0c */
[----:B------:R-:W-:Y:S01]  /*9e10*/  ISETP.GE.AND P3, PT, R7, RZ, PT ;  /* 0x000000ff0700720c */ /* 0x000fe20003f66270 */
[----:B------:R-:W-:Y:S01]  /*9e20*/  IMAD.MOV R6, RZ, RZ, -R6 ;  /* 0x000000ffff067224 */ /* 0x000fe200078e0a06 */
[C---:B------:R-:W-:Y:S01]  /*9e30*/  ISETP.GT.U32.AND P2, PT, R12.reuse, R13, PT ;  /* 0x0000000d0c00720c */ /* 0x040fe20003f44070 */
[----:B------:R-:W-:Y:S02]  /*9e40*/  @!P5 IMAD.IADD R11, R11, 0x1, -R12 ;  /* 0x000000010b0bd824 */ /* 0x000fe400078e0a0c */
[----:B------:R-:W-:Y:S02]  /*9e50*/  IMAD.MOV.U32 R15, RZ, RZ, R8 ;  /* 0x000000ffff0f7224 */ /* 0x000fe400078e0008 */
[C---:B------:R-:W-:Y:S01]  /*9e60*/  IMAD R8, R12.reuse, R6, R0 ;  /* 0x000000060c087224 */ /* 0x040fe200078e0200 */
[----:B------:R-:W-:Y:S01]  /*9e70*/  ISETP.GT.U32.AND P5, PT, R12, R11, PT ;  /* 0x0000000b0c00720c */ /* 0x000fe20003fa4070 */
[----:B------:R-:W-:Y:S01]  /*9e80*/  @!P1 IMAD.IADD R16, R16, 0x1, -R12 ;  /* 0x0000000110109824 */ /* 0x000fe200078e0a0c */
[----:B------:R-:W-:Y:S01]  /*9e90*/  ISETP.GT.U32.AND P1, PT, R12, R9, PT ;  /* 0x000000090c00720c */ /* 0x000fe20003f24070 */
[----:B------:R-:W-:Y:S01]  /*9ea0*/  IMAD.HI.U32 R7, R14, R17, RZ ;  /* 0x000000110e077227 */ /* 0x000fe200078e00ff */
[----:B------:R-:W-:-:S02]  /*9eb0*/  LOP3.LUT R0, R10, 0xd0, RZ, 0xfc, !PT ;  /* 0x000000d00a007812 */ /* 0x000fc400078efcff */
[----:B------:R-:W-:Y:S01]  /*9ec0*/  LOP3.LUT R6, R10, 0xca, RZ, 0xfc, !PT ;  /* 0x000000ca0a067812 */ /* 0x000fe200078efcff */
[--C-:B------:R-:W-:Y:S01]  /*9ed0*/  @!P2 IMAD.IADD R13, R13, 0x1, -R12.reuse ;  /* 0x000000010d0da824 */ /* 0x100fe200078e0a0c */
[----:B------:R-:W-:Y:S01]  /*9ee0*/  ISETP.GT.U32.AND P2, PT, R12, R8, PT ;  /* 0x000000080c00720c */ /* 0x000fe20003f44070 */
[----:B------:R-:W-:Y:S01]  /*9ef0*/  @!P4 IMAD.MOV R15, RZ, RZ, -R15 ;  /* 0x000000ffff0fc224 */ /* 0x000fe200078e0a0f */
[----:B------:R-:W-:Y:S01]  /*9f00*/  ISETP.GE.AND P4, PT, R2, RZ, PT ;  /* 0x000000ff0200720c */ /* 0x000fe20003f86270 */
[----:B------:R-:W-:Y:S01]  /*9f10*/  IMAD.MOV R7, RZ, RZ, -R7 ;  /* 0x000000ffff077224 */ /* 0x000fe200078e0a07 */
[C---:B------:R-:W-:Y:S01]  /*9f20*/  LOP3.LUT R2, R10.reuse, 0xce, RZ, 0xfc, !PT ;  /* 0x000000ce0a027812 */ /* 0x040fe200078efcff */
[----:B------:R-:W-:Y:S01]  /*9f30*/  @!P5 IMAD.IADD R11, R11, 0x1, -R12 ;  /* 0x000000010b0bd824 */ /* 0x000fe200078e0a0c */
[----:B------:R-:W-:Y:S01]  /*9f40*/  ISETP.GE.AND P5, PT, R5, RZ, PT ;  /* 0x000000ff0500720c */ /* 0x000fe20003fa6270 */
[----:B0-----:R-:W-:Y:S01]  /*9f50*/  IMAD.MOV.U32 R3, RZ, RZ, R16 ;  /* 0x000000ffff037224 */ /* 0x001fe200078e0010 */
[----:B------:R-:W-:Y:S01]  /*9f60*/  IABS R5, R0 ;  /* 0x0000000000057213 */ /* 0x000fe20000000000 */
[----:B------:R0:W-:Y:S01]  /*9f70*/  STL [R1+0x168], R15 ;  /* 0x0001680f01007387 */ /* 0x0001e20000100800 */
[----:B------:R-:W-:Y:S01]  /*9f80*/  @!P1 IMAD.IADD R9, R9, 0x1, -R12 ;  /* 0x0000000109099824 */ /* 0x000fe200078e0a0c */
[----:B------:R-:W-:Y:S01]  /*9f90*/  LOP3.LUT R16, R10, 0xc8, RZ, 0xfc, !PT ;  /* 0x000000c80a107812 */ /* 0x000fe200078efcff */
[----:B------:R-:W-:-:S02]  /*9fa0*/  IMAD R17, R12, R7, R17 ;  /* 0x000000070c117224 */ /* 0x000fc400078e0211 */
[----:B------:R-:W-:Y:S01]  /*9fb0*/  @!P2 IMAD.IADD R8, R8, 0x1, -R12 ;  /* 0x000000010808a824 */ /* 0x000fe200078e0a0c */
[----:B------:R-:W-:Y:S01]  /*9fc0*/  ISETP.GT.U32.AND P1, PT, R12, R9, PT ;  /* 0x000000090c00720c */ /* 0x000fe20003f24070 */
[----:B------:R-:W-:-:S03]  /*9fd0*/  IMAD.HI.U32 R7, R14, R5, RZ ;  /* 0x000000050e077227 */ /* 0x000fc600078e00ff */
[----:B------:R-:W-:Y:S01]  /*9fe0*/  ISETP.GT.U32.AND P2, PT, R12, R8, PT ;  /* 0x000000080c00720c */ /* 0x000fe20003f44070 */
[----:B0-----:R-:W-:Y:S01]  /*9ff0*/  IMAD.MOV.U32 R15, RZ, RZ, R11 ;  /* 0x000000ffff0f7224 */ /* 0x001fe200078e000b */
[----:B------:R-:W-:Y:S01]  /*a000*/  IABS R11, R6 ;  /* 0x00000006000b7213 */ /* 0x000fe20000000000 */
[----:B------:R-:W-:Y:S01]  /*a010*/  @!P6 IMAD.MOV R3, RZ, RZ, -R3 ;  /* 0x000000ffff03e224 */ /* 0x000fe200078e0a03 */
[----:B------:R-:W-:Y:S01]  /*a020*/  ISETP.GE.AND P6, PT, R4, RZ, PT ;  /* 0x000000ff0400720c */ /* 0x000fe20003fc6270 */
[----:B------:R-:W-:Y:S01]  /*a030*/  @!P0 IMAD.MOV R15, RZ, RZ, -R15 ;  /* 0x000000ffff0f8224 */ /* 0x000fe200078e0a0f */
[----:B------:R-:W-:Y:S01]  /*a040*/  ISETP.GE.AND P0, PT, R0, RZ, PT ;  /* 0x000000ff0000720c */ /* 0x000fe20003f06270 */
[----:B------:R-:W-:Y:S01]  /*a050*/  IMAD.MOV R7, RZ, RZ, -R7 ;  /* 0x000000ffff077224 */ /* 0x000fe200078e0a07 */
[----:B------:R0:W-:Y:S01]  /*a060*/  STL [R1+0x14c], R3 ;  /* 0x00014c0301007387 */ /* 0x0001e20000100800 */
[--C-:B------:R-:W-:Y:S01]  /*a070*/  @!P1 IMAD.IADD R9, R9, 0x1, -R12.reuse ;  /* 0x0000000109099824 */ /* 0x100fe200078e0a0c */
[----:B------:R-:W-:Y:S01]  /*a080*/  LOP3.LUT R0, R10, 0xcc, RZ, 0xfc, !PT ;  /* 0x000000cc0a007812 */ /* 0x000fe200078efcff */
[----:B------:R-:W-:Y:S01]  /*a090*/  IMAD R5, R12, R7, R5 ;  /* 0x000000070c057224 */ /* 0x000fe200078e0205 */
[----:B------:R2:W-:Y:S01]  /*a0a0*/  STL [R1+0x160], R15 ;  /* 0x0001600f01007387 */ /* 0x0005e20000100800 */
[----:B------:R-:W-:Y:S01]  /*a0b0*/  @!P2 IMAD.IADD R8, R8, 0x1, -R12 ;  /* 0x000000010808a824 */ /* 0x000fe200078e0a0c */
[----:B------:R-:W-:-:S02]  /*a0c0*/  ISETP.GT.U32.AND P1, PT, R12, R17, PT ;  /* 0x000000110c00720c */ /* 0x000fc40003f24070 */
[----:B------:R-:W-:Y:S01]  /*a0d0*/  ISETP.GT.U32.AND P2, PT, R12, R5, PT ;  /* 0x000000050c00720c */ /* 0x000fe20003f44070 */
[----:B0-----:R-:W-:Y:S01]  /*a0e0*/  IMAD.MOV.U32 R3, RZ, RZ, R13 ;  /* 0x000000ffff037224 */ /* 0x001fe200078e000d */
[----:B------:R-:W-:Y:S01]  /*a0f0*/  IABS R4, R0 ;  /* 0x0000000000047213 */ /* 0x000fe20000000000 */
[----:B------:R-:W-:Y:S01]  /*a100*/  IMAD.MOV.U32 R13, RZ, RZ, R9 ;  /* 0x000000ffff0d7224 */ /* 0x000fe200078e0009 */
[----:B------:R-:W-:Y:S01]  /*a110*/  LOP3.LUT R9, R10, 0xc0, RZ, 0xfc, !PT ;  /* 0x000000c00a097812 */ /* 0x000fe200078efcff */
[----:B------:R-:W-:Y:S01]  /*a120*/  @!P3 IMAD.MOV R3, RZ, RZ, -R3 ;  /* 0x000000ffff03b224 */ /* 0x000fe200078e0a03 */
[----:B--2---:R-:W-:Y:S01]  /*a130*/  IABS R15, R2 ;  /* 0x00000002000f7213 */ /* 0x004fe20000000000 */
[----:B------:R-:W-:Y:S01]  /*a140*/  @!P4 IMAD.MOV R13, RZ, RZ, -R13 ;  /* 0x000000ffff0dc224 */ /* 0x000fe200078e0a0d */
[----:B------:R-:W-:Y:S01]  /*a150*/  ISETP.GE.AND P3, PT, R2, RZ, PT ;  /* 0x000000ff0200720c */ /* 0x000fe20003f66270 */
[C---:B------:R-:W-:Y:S01]  /*a160*/  IMAD.HI.U32 R7, R14.reuse, R4, RZ ;  /* 0x000000040e077227 */ /* 0x040fe200078e00ff */
[----:B------:R0:W-:Y:S03]  /*a170*/  STL [R1+0x164], R3 ;  /* 0x0001640301007387 */ /* 0x0001e60000100800 */
[----:B------:R-:W-:Y:S01]  /*a180*/  IMAD.HI.U32 R2, R14, R15, RZ ;  /* 0x0000000f0e027227 */ /* 0x000fe200078e00ff */
[----:B------:R2:W-:Y:S03]  /*a190*/  STL [R1+0x150], R13 ;  /* 0x0001500d01007387 */ /* 0x0005e60000100800 */
[----:B------:R-:W-:-:S02]  /*a1a0*/  IMAD.MOV R2, RZ, RZ, -R2 ;  /* 0x000000ffff027224 */ /* 0x000fc400078e0a02 */
[----:B------:R-:W-:Y:S02]  /*a1b0*/  @!P2 IMAD.IADD R5, R5, 0x1, -R12 ;  /* 0x000000010505a824 */ /* 0x000fe400078e0a0c */
[C---:B------:R-:W-:Y:S02]  /*a1c0*/  IMAD R15, R12.reuse, R2, R15 ;  /* 0x000000020c0f7224 */ /* 0x040fe400078e020f */
[----:B0-----:R-:W-:Y:S01]  /*a1d0*/  IMAD.MOV.U32 R3, RZ, RZ, R8 ;  /* 0x000000ffff037224 */ /* 0x001fe200078e0008 */
[C---:B------:R-:W-:Y:S01]  /*a1e0*/  ISETP.GT.U32.AND P2, PT, R12.reuse, R5, PT ;  /* 0x000000050c00720c */ /* 0x040fe20003f44070 */
[----:B------:R-:W-:Y:S01]  /*a1f0*/  IMAD.MOV R7, RZ, RZ, -R7 ;  /* 0x000000ffff077224 */ /* 0x000fe200078e0a07 */
[----:B------:R-:W-:Y:S01]  /*a200*/  ISETP.GT.U32.AND P4, PT, R12, R15, PT ;  /* 0x0000000f0c00720c */ /* 0x000fe20003f84070 */
[----:B------:R-:W-:Y:S01]  /*a210*/  @!P6 IMAD.MOV R3, RZ, RZ, -R3 ;  /* 0x000000ffff03e224 */ /* 0x000fe200078e0a03 */
[----:B------:R-:W-:Y:S01]  /*a220*/  ISETP.GE.AND P6, PT, R0, RZ, PT ;  /* 0x000000ff0000720c */ /* 0x000fe20003fc6270 */
[----:B------:R-:W-:Y:S01]  /*a230*/  @!P1 IMAD.IADD R17, R17, 0x1, -R12 ;  /* 0x0000000111119824 */ /* 0x000fe200078e0a0c */
[----:B------:R-:W-:Y:S01]  /*a240*/  IABS R8, R9 ;  /* 0x0000000900087213 */ /* 0x000fe20000000000 */
[----:B------:R-:W-:Y:S01]  /*a250*/  IMAD R0, R12, R7, R4 ;  /* 0x000000070c007224 */ /* 0x000fe200078e0204 */
[----:B------:R-:W-:Y:S01]  /*a260*/  IABS R7, R16 ;  /* 0x0000001000077213 */ /* 0x000fe20000000000 */
[----:B------:R-:W-:Y:S01]  /*a270*/  IMAD.HI.U32 R2, R14, R11, RZ ;  /* 0x0000000b0e027227 */ /* 0x000fe200078e00ff */
[----:B------:R-:W-:Y:S01]  /*a280*/  ISETP.GT.U32.AND P1, PT, R12, R17, PT ;  /* 0x000000110c00720c */ /* 0x000fe20003f24070 */
[----:B------:R0:W-:Y:S01]  /*a290*/  STL [R1+0x154], R3 ;  /* 0x0001540301007387 */ /* 0x0001e20000100800 */
[----:B------:R-:W-:Y:S01]  /*a2a0*/  LOP3.LUT R4, R10, 0xc2, RZ, 0xfc, !PT ;  /* 0x000000c20a047812 */ /* 0x000fe200078efcff */
[--C-:B------:R-:W-:Y:S01]  /*a2b0*/  @!P2 IMAD.IADD R5, R5, 0x1, -R12.reuse ;  /* 0x000000010505a824 */ /* 0x100fe200078e0a0c */
[----:B------:R-:W-:Y:S01]  /*a2c0*/  ISETP.GT.U32.AND P2, PT, R12, R0, PT ;  /* 0x000000000c00720c */ /* 0x000fe20003f44070 */
[----:B------:R-:W-:-:S02]  /*a2d0*/  @!P4 IMAD.IADD R15, R15, 0x1, -R12 ;  /* 0x000000010f0fc824 */ /* 0x000fc400078e0a0c */
[----:B------:R-:W-:Y:S02]  /*a2e0*/  IMAD.MOV R2, RZ, RZ, -R2 ;  /* 0x000000ffff027224 */ /* 0x000fe400078e0a02 */
[----:B--2---:R-:W-:Y:S01]  /*a2f0*/  IMAD.HI.U32 R13, R14, R7, RZ ;  /* 0x000000070e0d7227 */ /* 0x004fe200078e00ff */
[----:B------:R-:W-:-:S03]  /*a300*/  ISETP.GT.U32.AND P4, PT, R12, R15, PT ;  /* 0x0000000f0c00720c */ /* 0x000fc60003f84070 */
[----:B------:R-:W-:Y:S01]  /*a310*/  IMAD R11, R12, R2, R11 ;  /* 0x000000020c0b7224 */ /* 0x000fe200078e020b */
[----:B------:R-:W-:Y:S01]  /*a320*/  LOP3.LUT R2, R10, 0xc6, RZ, 0xfc, !PT ;  /* 0x000000c60a027812 */ /* 0x000fe200078efcff */
[----:B------:R-:W-:Y:S02]  /*a330*/  IMAD.MOV R13, RZ, RZ, -R13 ;  /* 0x000000ffff0d7224 */ /* 0x000fe400078e0a0d */
[--C-:B------:R-:W-:Y:S01]  /*a340*/  @!P1 IMAD.IADD R17, R17, 0x1, -R12.reuse ;  /* 0x0000000111119824 */ /* 0x100fe200078e0a0c */
[----:B------:R-:W-:Y:S01]  /*a350*/  IABS R22, R2 ;  /* 0x0000000200167213 */ /* 0x000fe20000000000 */
[----:B------:R-:W-:Y:S01]  /*a360*/  IMAD R7, R12, R13, R7 ;  /* 0x0000000d0c077224 */ /* 0x000fe200078e0207 */
[----:B------:R-:W-:Y:S01]  /*a370*/  ISETP.GE.AND P1, PT, R6, RZ, PT ;  /* 0x000000ff0600720c */ /* 0x000fe20003f26270 */
[--C-:B------:R-:W-:Y:S01]  /*a380*/  @!P2 IMAD.IADD R0, R0, 0x1, -R12.reuse ;  /* 0x000000010000a824 */ /* 0x100fe200078e0a0c */
[----:B------:R-:W-:Y:S01]  /*a390*/  IABS R6, R4 ;  /* 0x0000000400067213 */ /* 0x000fe20000000000 */
[----:B------:R-:W-:Y:S01]  /*a3a0*/  @!P4 IMAD.IADD R15, R15, 0x1, -R12 ;  /* 0x000000010f0fc824 */ /* 0x000fe200078e0a0c */
[----:B------:R-:W-:Y:S01]  /*a3b0*/  ISETP.GT.U32.AND P4, PT, R12, R11, PT ;  /* 0x0000000b0c00720c */ /* 0x000fe20003f84070 */
[----:B------:R-:W-:Y:S01]  /*a3c0*/  IMAD.HI.U32 R21, R14, R22, RZ ;  /* 0x000000160e157227 */ /* 0x000fe200078e00ff */
[----:B------:R-:W-:-:S03]  /*a3d0*/  ISETP.GT.U32.AND P2, PT, R12, R7, PT ;  /* 0x000000070c00720c */ /* 0x000fc60003f44070 */
[----:B0-----:R-:W-:Y:S01]  /*a3e0*/  IMAD.MOV.U32 R3, RZ, RZ, R17 ;  /* 0x000000ffff037224 */ /* 0x001fe200078e0011 */
[----:B------:R-:W-:Y:S01]  /*a3f0*/  LOP3.LUT R17, R10, 0xbc, RZ, 0xfc, !PT ;  /* 0x000000bc0a117812 */ /* 0x000fe200078efcff */
[----:B------:R-:W-:Y:S02]  /*a400*/  IMAD.MOV R21, RZ, RZ, -R21 ;  /* 0x000000ffff157224 */ /* 0x000fe400078e0a15 */
[----:B------:R-:W-:Y:S01]  /*a410*/  @!P5 IMAD.MOV R3, RZ, RZ, -R3 ;  /* 0x000000ffff03d224 */ /* 0x000fe200078e0a03 */
[C---:B------:R-:W-:Y:S01]  /*a420*/  ISETP.GT.U32.AND P5, PT, R12.reuse, R0, PT ;  /* 0x000000000c00720c */ /* 0x040fe20003fa4070 */
[C---:B------:R-:W-:Y:S02]  /*a430*/  IMAD R21, R12.reuse, R21, R22 ;  /* 0x000000150c157224 */ /* 0x040fe400078e0216 */
[--C-:B------:R-:W-:Y:S01]  /*a440*/  @!P4 IMAD.IADD R11, R11, 0x1, -R12.reuse ;  /* 0x000000010b0bc824 */ /* 0x100fe200078e0a0c */
[----:B------:R0:W-:Y:S01]  /*a450*/  STL [R1+0x144], R3 ;  /* 0x0001440301007387 */ /* 0x0001e20000100800 */
[----:B------:R-:W-:Y:S01]  /*a460*/  @!P2 IMAD.IADD R7, R7, 0x1, -R12 ;  /* 0x000000010707a824 */ /* 0x000fe200078e0a0c */
[----:B------:R-:W-:Y:S01]  /*a470*/  ISETP.GT.U32.AND P4, PT, R12, R21, PT ;  /* 0x000000150c00720c */ /* 0x000fe20003f84070 */
[----:B------:R-:W-:Y:S01]  /*a480*/  IMAD.HI.U32 R18, R14, R6, RZ ;  /* 0x000000060e127227 */ /* 0x000fe200078e00ff */
[----:B------:R-:W-:-:S03]  /*a490*/  ISETP.GT.U32.AND P2, PT, R12, R11, PT ;  /* 0x0000000b0c00720c */ /* 0x000fc60003f44070 */
[----:B------:R-:W-:-:S04]  /*a4a0*/  IMAD.HI.U32 R13, R14, R8, RZ ;  /* 0x000000080e0d7227 */ /* 0x000fc800078e00ff */
[----:B0-----:R-:W-:Y:S01]  /*a4b0*/  IMAD.MOV.U32 R3, RZ, RZ, R5 ;  /* 0x000000ffff037224 */ /* 0x001fe200078e0005 */
[----:B------:R-:W-:Y:S01]  /*a4c0*/  IABS R5, R17 ;  /* 0x0000001100057213 */ /* 0x000fe20000000000 */
[----:B------:R-:W-:Y:S02]  /*a4d0*/  IMAD.MOV R18, RZ, RZ, -R18 ;  /* 0x000000ffff127224 */ /* 0x000fe400078e0a12 */
[----:B------:R-:W-:Y:S01]  /*a4e0*/  @!P0 IMAD.MOV R3, RZ, RZ, -R3 ;  /* 0x000000ffff038224 */ /* 0x000fe200078e0a03 */
[C---:B------:R-:W-:Y:S01]  /*a4f0*/  ISETP.GT.U32.AND P0, PT, R12.reuse, R7, PT ;  /* 0x000000070c00720c */ /* 0x040fe20003f04070 */
[----:B------:R-:W-:Y:S02]  /*a500*/  IMAD.MOV R13, RZ, RZ, -R13 ;  /* 0x000000ffff0d7224 */ /* 0x000fe400078e0a0d */
[----:B------:R-:W-:Y:S01]  /*a510*/  IMAD R6, R12, R18, R6 ;  /* 0x000000120c067224 */ /* 0x000fe200078e0206 */
[----:B------:R0:W-:Y:S01]  /*a520*/  STL [R1+0x140], R3 ;  /* 0x0001400301007387 */ /* 0x0001e20000100800 */
[----:B------:R-:W-:Y:S01]  /*a530*/  @!P4 IMAD.IADD R21, R21, 0x1, -R12 ;  /* 0x000000011515c824 */ /* 0x000fe200078e0a0c */
[----:B------:R-:W-:Y:S01]  /*a540*/  LOP3.LUT R18, R10, 0xbe, RZ, 0xfc, !PT ;  /* 0x000000be0a127812 */ /* 0x000fe200078efcff */
[----:B------:R-:W-:-:S02]  /*a550*/  IMAD R8, R12, R13, R8 ;  /* 0x0000000d0c087224 */ /* 0x000fc400078e0208 */
[--C-:B------:R-:W-:Y:S01]  /*a560*/  @!P5 IMAD.IADD R0, R0, 0x1, -R12.reuse ;  /* 0x000000010000d824 */ /* 0x100fe200078e0a0c */
[C---:B------:R-:W-:Y:S01]  /*a570*/  ISETP.GT.U32.AND P5, PT, R12.reuse, R6, PT ;  /* 0x000000060c00720c */ /* 0x040fe20003fa4070 */
[--C-:B------:R-:W-:Y:S01]  /*a580*/  @!P2 IMAD.IADD R11, R11, 0x1, -R12.reuse ;  /* 0x000000010b0ba824 */ /* 0x100fe200078e0a0c */
[C---:B------:R-:W-:Y:S01]  /*a590*/  ISETP.GT.U32.AND P4, PT, R12.reuse, R21, PT ;  /* 0x000000150c00720c */ /* 0x040fe20003f84070 */
[----:B------:R-:W-:Y:S01]  /*a5a0*/  @!P0 IMAD.IADD R7, R7, 0x1, -R12 ;  /* 0x0000000107078824 */ /* 0x000fe200078e0a0c */
[----:B------:R-:W-:Y:S01]  /*a5b0*/  ISETP.GT.U32.AND P0, PT, R12, R8, PT ;  /* 0x000000080c00720c */ /* 0x000fe20003f04070 */
[----:B0-----:R-:W-:Y:S01]  /*a5c0*/  IMAD.MOV.U32 R3, RZ, RZ, R15 ;  /* 0x000000ffff037224 */ /* 0x001fe200078e000f */
[----:B------:R-:W-:Y:S01]  /*a5d0*/  IABS R13, R18 ;  /* 0x00000012000d7213 */ /* 0x000fe20000000000 */
[----:B------:R-:W-:Y:S01]  /*a5e0*/  IMAD.MOV.U32 R22, RZ, RZ, R0 ;  /* 0x000000ffff167224 */ /* 0x000fe200078e0000 */
[----:B------:R-:W-:Y:S01]  /*a5f0*/  ISETP.GE.AND P2, PT, R16, RZ, PT ;  /* 0x000000ff1000720c */ /* 0x000fe20003f46270 */
[----:B------:R-:W-:Y:S01]  /*a600*/  @!P3 IMAD.MOV R3, RZ, RZ, -R3 ;  /* 0x000000ffff03b224 */ /* 0x000fe200078e0a03 */
[----:B------:R-:W-:Y:S01]  /*a610*/  ISETP.GT.U32.AND P3, PT, R12, R20, PT ;  /* 0x000000140c00720c */ /* 0x000fe20003f64070 */
[----:B------:R-:W-:Y:S01]  /*a620*/  @!P6 IMAD.MOV R22, RZ, RZ, -R22 ;  /* 0x000000ffff16e224 */ /* 0x000fe200078e0a16 */
[----:B------:R-:W-:Y:S01]  /*a630*/  LOP3.LUT R0, R10, 0xba, RZ, 0xfc, !PT ;  /* 0x000000ba0a007812 */ /* 0x000fe200078efcff */
[--C-:B------:R-:W-:Y:S01]  /*a640*/  @!P5 IMAD.IADD R6, R6, 0x1, -R12.reuse ;  /* 0x000000010606d824 */ /* 0x100fe200078e0a0c */
[----:B------:R0:W-:Y:S01]  /*a650*/  STL [R1+0x13c], R3 ;  /* 0x00013c0301007387 */ /* 0x0001e20000100800 */
[--C-:B------:R-:W-:Y:S01]  /*a660*/  @!P4 IMAD.IADD R21, R21, 0x1, -R12.reuse ;  /* 0x000000011515c824 */ /* 0x100fe200078e0a0c */
[----:B------:R-:W-:Y:S01]  /*a670*/  ISETP.GE.AND P4, PT, R2, RZ, PT ;  /* 0x000000ff0200720c */ /* 0x000fe20003f86270 */
[--C-:B------:R-:W-:Y:S01]  /*a680*/  @!P0 IMAD.IADD R8, R8, 0x1, -R12.reuse ;  /* 0x0000000108088824 */ /* 0x100fe200078e0a0c */
[----:B------:R-:W-:Y:S01]  /*a690*/  ISETP.GT.U32.AND P6, PT, R12, R6, PT ;  /* 0x000000060c00720c */ /* 0x000fe20003fc4070 */
[----:B------:R-:W-:Y:S01]  /*a6a0*/  IMAD.HI.U32 R15, R14, R13, RZ ;  /* 0x0000000d0e0f7227 */ /* 0x000fe200078e00ff */
[----:B------:R-:W-:Y:S01]  /*a6b0*/  ISETP.GE.AND P5, PT, R4, RZ, PT ;  /* 0x000000ff0400720c */ /* 0x000fe20003fa6270 */
[----:B------:R-:W-:Y:S01]  /*a6c0*/  STL [R1+0x130], R22 ;  /* 0x0001301601007387 */ /* 0x000fe20000100800 */
[----:B------:R-:W-:Y:S01]  /*a6d0*/  LOP3.LUT R2, R10, 0xb8, RZ, 0xfc, !PT ;  /* 0x000000b80a027812 */ /* 0x000fe200078efcff */
[----:B------:R-:W-:Y:S01]  /*a6e0*/  @!P3 IMAD.IADD R20, R20, 0x1, -R12 ;  /* 0x000000011414b824 */ /* 0x000fe200078e0a0c */
[----:B------:R-:W-:Y:S01]  /*a6f0*/  ISETP.GE.AND P3, PT, R19, RZ, PT ;  /* 0x000000ff1300720c */ /* 0x000fe20003f66270 */
[----:B0-----:R-:W-:-:S02]  /*a700*/  IMAD.MOV.U32 R3, RZ, RZ, R11 ;  /* 0x000000ffff037224 */ /* 0x001fc400078e000b */
[----:B------:R-:W-:Y:S01]  /*a710*/  IMAD.HI.U32 R16, R14, R5, RZ ;  /* 0x000000050e107227 */ /* 0x000fe200078e00ff */
[----:B------:R-:W-:-:S03]  /*a720*/  ISETP.GT.U32.AND P0, PT, R12, R20, PT ;  /* 0x000000140c00720c */ /* 0x000fc60003f04070 */
[----:B------:R-:W-:Y:S01]  /*a730*/  @!P1 IMAD.MOV R3, RZ, RZ, -R3 ;  /* 0x000000ffff039224 */ /* 0x000fe200078e0a03 */
[C---:B------:R-:W-:Y:S01]  /*a740*/  ISETP.GT.U32.AND P1, PT, R12.reuse, R8, PT ;  /* 0x000000080c00720c */ /* 0x040fe20003f24070 */
[----:B------:R-:W-:Y:S02]  /*a750*/  IMAD.MOV R15, RZ, RZ, -R15 ;  /* 0x000000ffff0f7224 */ /* 0x000fe400078e0a0f */
[----:B------:R-:W-:Y:S01]  /*a760*/  IMAD.MOV.U32 R4, RZ, RZ, R7 ;  /* 0x000000ffff047224 */ /* 0x000fe200078e0007 */
[----:B------:R0:W-:Y:S01]  /*a770*/  STL [R1+0x12c], R3 ;  /* 0x00012c0301007387 */ /* 0x0001e20000100800 */
[----:B------:R-:W-:Y:S02]  /*a780*/  IMAD.MOV R16, RZ, RZ, -R16 ;  /* 0x000000ffff107224 */ /* 0x000fe400078e0a10 */
[----:B------:R-:W-:Y:S01]  /*a790*/  IMAD R15, R12, R15, R13 ;  /* 0x0000000f0c0f7224 */ /* 0x000fe200078e020d */
[----:B------:R-:W-:Y:S01]  /*a7a0*/  IABS R13, R0 ;  /* 0x00000000000d7213 */ /* 0x000fe20000000000 */
[----:B------:R-:W-:-:S02]  /*a7b0*/  @!P2 IMAD.MOV R4, RZ, RZ, -R4 ;  /* 0x000000ffff04a224 */ /* 0x000fc400078e0a04 */
[C---:B------:R-:W-:Y:S01]  /*a7c0*/  IMAD R5, R12.reuse, R16, R5 ;  /* 0x000000100c057224 */ /* 0x040fe200078e0205 */
[----:B------:R-:W-:Y:S01]  /*a7d0*/  ISETP.GT.U32.AND P2, PT, R12, R15, PT ;  /* 0x0000000f0c00720c */ /* 0x000fe20003f44070 */
[--C-:B------:R-:W-:Y:S01]  /*a7e0*/  @!P0 IMAD.IADD R20, R20, 0x1, -R12.reuse ;  /* 0x0000000114148824 */ /* 0x100fe200078e0a0c */
[----:B------:R2:W-:Y:S01]  /*a7f0*/  STL [R1+0x128], R4 ;  /* 0x0001280401007387 */ /* 0x0005e20000100800 */
[----:B0-----:R-:W-:Y:S01]  /*a800*/  IMAD.MOV.U32 R3, RZ, RZ, R21 ;  /* 0x000000ffff037224 */ /* 0x001fe200078e0015 */
[----:B------:R-:W-:Y:S01]  /*a810*/  ISETP.GT.U32.AND P0, PT, R12, R5, PT ;  /* 0x000000050c00720c */ /* 0x000fe20003f04070 */
[----:B------:R-:W-:Y:S01]  /*a820*/  @!P6 IMAD.IADD R6, R6, 0x1, -R12 ;  /* 0x000000010606e824 */ /* 0x000fe200078e0a0c */
[----:B------:R-:W-:Y:S01]  /*a830*/  ISETP.GE.AND P6, PT, R18, RZ, PT ;  /* 0x000000ff1200720c */ /* 0x000fe20003fc6270 */
[----:B------:R-:W-:Y:S01]  /*a840*/  @!P4 IMAD.MOV R3, RZ, RZ, -R3 ;  /* 0x000000ffff03c224 */ /* 0x000fe200078e0a03 */
[----:B------:R-:W-:Y:S01]  /*a850*/  ISETP.GE.AND P4, PT, R9, RZ, PT ;  /* 0x000000ff0900720c */ /* 0x000fe20003f86270 */
[----:B------:R-:W-:Y:S01]  /*a860*/  IMAD.MOV.U32 R11, RZ, RZ, R20 ;  /* 0x000000ffff0b7224 */ /* 0x000fe200078e0014 */
[----:B------:R-:W-:Y:S01]  /*a870*/  LOP3.LUT R21, R10, 0x20, RZ, 0xfc, !PT ;  /* 0x000000200a157812 */ /* 0x000fe200078efcff */
[----:B------:R-:W-:Y:S01]  /*a880*/  IMAD.HI.U32 R7, R14, R13, RZ ;  /* 0x0000000d0e077227 */ /* 0x000fe200078e00ff */
[----:B------:R0:W-:Y:S01]  /*a890*/  STL [R1+0x124], R3 ;  /* 0x0001240301007387 */ /* 0x0001e20000100800 */
[----:B--2---:R-:W-:-:S02]  /*a8a0*/  IABS R4, R2 ;  /* 0x0000000200047213 */ /* 0x004fc40000000000 */
[----:B------:R-:W-:Y:S01]  /*a8b0*/  @!P3 IMAD.MOV R11, RZ, RZ, -R11 ;  /* 0x000000ffff0bb224 */ /* 0x000fe200078e0a0b */
[----:B------:R-:W-:Y:S01]  /*a8c0*/  ISETP.GE.AND P3, PT, R2, RZ, PT ;  /* 0x000000ff0200720c */ /* 0x000fe20003f66270 */
[--C-:B------:R-:W-:Y:S01]  /*a8d0*/  @!P1 IMAD.IADD R8, R8, 0x1, -R12.reuse ;  /* 0x0000000108089824 */ /* 0x100fe200078e0a0c */
[----:B------:R-:W-:Y:S01]  /*a8e0*/  LOP3.LUT R2, R10, 0xb6, RZ, 0xfc, !PT ;  /* 0x000000b60a027812 */ /* 0x000fe200078efcff */
[----:B------:R-:W-:Y:S01]  /*a8f0*/  IMAD.MOV R7, RZ, RZ, -R7 ;  /* 0x000000ffff077224 */ /* 0x000fe200078e0a07 */
[----:B------:R-:W-:Y:S01]  /*a900*/  STL [R1+0x120], R11 ;  /* 0x0001200b01007387 */ /* 0x000fe20000100800 */
[----:B------:R-:W-:Y:S01]  /*a910*/  @!P2 IMAD.IADD R15, R15, 0x1, -R12 ;  /* 0x000000010f0fa824 */ /* 0x000fe200078e0a0c */
[----:B------:R-:W-:Y:S01]  /*a920*/  ISETP.GE.AND P2, PT, R0, RZ, PT ;  /* 0x000000ff0000720c */ /* 0x000fe20003f46270 */
[----:B0-----:R-:W-:Y:S01]  /*a930*/  IMAD.MOV.U32 R3, RZ, RZ, R6 ;  /* 0x000000ffff037224 */ /* 0x001fe200078e0006 */
[----:B------:R-:W-:Y:S01]  /*a940*/  ISETP.GE.AND P1, PT, R17, RZ, PT ;  /* 0x000000ff1100720c */ /* 0x000fe20003f26270 */
[----:B------:R-:W-:Y:S01]  /*a950*/  IMAD R13, R12, R7, R13 ;  /* 0x000000070c0d7224 */ /* 0x000fe200078e020d */
[----:B------:R-:W-:Y:S01]  /*a960*/  IABS R24, R21 ;  /* 0x0000001500187213 */ /* 0x000fe20000000000 */
[----:B------:R-:W-:-:S02]  /*a970*/  @!P5 IMAD.MOV R3, RZ, RZ, -R3 ;  /* 0x000000ffff03d224 */ /* 0x000fc400078e0a03 */
[----:B------:R-:W-:Y:S01]  /*a980*/  @!P0 IMAD.IADD R5, R5, 0x1, -R12 ;  /* 0x0000000105058824 */ /* 0x000fe200078e0a0c */
[----:B------:R-:W-:Y:S01]  /*a990*/  ISETP.GT.U32.AND P0, PT, R12, R15, PT ;  /* 0x0000000f0c00720c */ /* 0x000fe20003f04070 */
[----:B------:R-:W-:Y:S01]  /*a9a0*/  IMAD.HI.U32 R0, R14, R4, RZ ;  /* 0x000000040e007227 */ /* 0x000fe200078e00ff */
[----:B------:R0:W-:Y:S02]  /*a9b0*/  STL [R1+0x11c], R3 ;  /* 0x00011c0301007387 */ /* 0x0001e40000100800 */
[----:B------:R-:W-:Y:S01]  /*a9c0*/  ISETP.GT.U32.AND P5, PT, R12, R5, PT ;  /* 0x000000050c00720c */ /* 0x000fe20003fa4070 */
[----:B------:R-:W-:Y:S02]  /*a9d0*/  IMAD.MOV R0, RZ, RZ, -R0 ;  /* 0x000000ffff007224 */ /* 0x000fe400078e0a00 */
[----:B------:R-:W-:-:S04]  /*a9e0*/  IMAD.HI.U32 R26, R14, R24, RZ ;  /* 0x000000180e1a7227 */ /* 0x000fc800078e00ff */
[----:B------:R-:W-:Y:S01]  /*a9f0*/  IMAD R17, R12, R0, R4 ;  /* 0x000000000c117224 */ /* 0x000fe200078e0204 */
[C---:B------:R-:W-:Y:S01]  /*aa00*/  LOP3.LUT R0, R10.reuse, 0xb2, RZ, 0xfc, !PT ;  /* 0x000000b20a007812 */ /* 0x040fe200078efcff */
[----:B0-----:R-:W-:Y:S01]  /*aa10*/  IMAD.MOV.U32 R3, RZ, RZ, R8 ;  /* 0x000000ffff037224 */ /* 0x001fe200078e0008 */
[----:B------:R-:W-:Y:S01]  /*aa20*/  LOP3.LUT R4, R10, 0xb4, RZ, 0xfc, !PT ;  /* 0x000000b40a047812 */ /* 0x000fe200078efcff */
[--C-:B------:R-:W-:Y:S01]  /*aa30*/  @!P0 IMAD.IADD R15, R15, 0x1, -R12.reuse ;  /* 0x000000010f0f8824 */ /* 0x100fe200078e0a0c */
[----:B------:R-:W-:Y:S01]  /*aa40*/  ISETP.GE.AND P0, PT, R2, RZ, PT ;  /* 0x000000ff0200720c */ /* 0x000fe20003f06270 */
[----:B------:R-:W-:Y:S01]  /*aa50*/  @!P4 IMAD.MOV R3, RZ, RZ, -R3 ;  /* 0x000000ffff03c224 */ /* 0x000fe200078e0a03 */
[C---:B------:R-:W-:Y:S01]  /*aa60*/  ISETP.GT.U32.AND P4, PT, R12.reuse, R13, PT ;  /* 0x0000000d0c00720c */ /* 0x040fe20003f84070 */
[----:B------:R-:W-:Y:S01]  /*aa70*/  @!P5 IMAD.IADD R5, R5, 0x1, -R12 ;  /* 0x000000010505d824 */ /* 0x000fe200078e0a0c */
[----:B------:R-:W-:Y:S01]  /*aa80*/  IABS R2, R2 ;  /* 0x0000000200027213 */ /* 0x000fe20000000000 */
[----:B------:R-:W-:Y:S01]  /*aa90*/  IMAD.MOV R26, RZ, RZ, -R26 ;  /* 0x000000ffff1a7224 */ /* 0x000fe200078e0a1a */
[----:B------:R-:W-:Y:S01]  /*aaa0*/  ISETP.GT.U32.AND P5, PT, R12, R17, PT ;  /* 0x000000110c00720c */ /* 0x000fe20003fa4070 */
[----:B------:R0:W-:Y:S01]  /*aab0*/  STL [R1+0x118], R3 ;  /* 0x0001180301007387 */ /* 0x0001e20000100800 */
[----:B------:R-:W-:Y:S01]  /*aac0*/  IABS R7, R0 ;  /* 0x0000000000077213 */ /* 0x000fe20000000000 */
[----:B------:R-:W-:Y:S01]  /*aad0*/  IMAD.HI.U32 R8, R14, R2, RZ ;  /* 0x000000020e087227 */ /* 0x000fe200078e00ff */
[----:B------:R-:W-:-:S03]  /*aae0*/  IABS R9, R4 ;  /* 0x0000000400097213 */ /* 0x000fc60000000000 */
[----:B------:R-:W-:Y:S02]  /*aaf0*/  IMAD.MOV R8, RZ, RZ, -R8 ;  /* 0x000000ffff087224 */ /* 0x000fe400078e0a08 */
[----:B------:R-:W-:Y:S02]  /*ab00*/  @!P4 IMAD.IADD R13, R13, 0x1, -R12 ;  /* 0x000000010d0dc824 */ /* 0x000fe400078e0a0c */
[----:B0-----:R-:W-:Y:S02]  /*ab10*/  IMAD.MOV.U32 R3, RZ, RZ, R15 ;  /* 0x000000ffff037224 */ /* 0x001fe400078e000f */
[C---:B------:R-:W-:Y:S01]  /*ab20*/  IMAD R15, R12.reuse, R8, R2 ;  /* 0x000000080c0f7224 */ /* 0x040fe200078e0202 */
[----:B------:R-:W-:Y:S01]  /*ab30*/  ISETP.GT.U32.AND P4, PT, R12, R13, PT ;  /* 0x0000000d0c00720c */ /* 0x000fe20003f84070 */
[----:B------:R-:W-:Y:S01]  /*ab40*/  @!P6 IMAD.MOV R3, RZ, RZ, -R3 ;  /* 0x000000ffff03e224 */ /* 0x000fe200078e0a03 */
[----:B------:R-:W-:Y:S01]  /*ab50*/  ISETP.GE.AND P6, PT, R4, RZ, PT ;  /* 0x000000ff0400720c */ /* 0x000fe20003fc6270 */
[----:B------:R-:W-:Y:S01]  /*ab60*/  @!P5 IMAD.IADD R17, R17, 0x1, -R12 ;  /* 0x000000011111d824 */ /* 0x000fe200078e0a0c */
[----:B------:R-:W-:Y:S01]  /*ab70*/  LOP3.LUT R2, R10, 0xaa, RZ, 0xfc, !PT ;  /* 0x000000aa0a027812 */ /* 0x000fe200078efcff */
[----:B------:R-:W-:Y:S01]  /*ab80*/  IMAD.HI.U32 R4, R14, R7, RZ ;  /* 0x000000070e047227 */ /* 0x000fe200078e00ff */
[----:B------:R0:W-:Y:S01]  /*ab90*/  STL [R1+0xc8], R3 ;  /* 0x0000c80301007387 */ /* 0x0001e20000100800 */
[----:B------:R-:W-:-:S02]  /*aba0*/  LOP3.LUT R8, R10, 0xae, RZ, 0xfc, !PT ;  /* 0x000000ae0a087812 */ /* 0x000fc400078efcff */
[----:B------:R-:W-:Y:S01]  /*abb0*/  ISETP.GT.U32.AND P5, PT, R12, R17, PT ;  /* 0x000000110c00720c */ /* 0x000fe20003fa4070 */
[----:B------:R-:W-:Y:S01]  /*abc0*/  IMAD.HI.U32 R6, R14, R9, RZ ;  /* 0x000000090e067227 */ /* 0x000fe200078e00ff */
[----:B------:R-:W-:-:S03]  /*abd0*/  IABS R16, R8 ;  /* 0x0000000800107213 */ /* 0x000fc60000000000 */
[----:B------:R-:W-:Y:S01]  /*abe0*/  @!P4 IMAD.IADD R13, R13, 0x1, -R12 ;  /* 0x000000010d0dc824 */ /* 0x000fe200078e0a0c */
[----:B------:R-:W-:Y:S01]  /*abf0*/  ISETP.GT.U32.AND P4, PT, R12, R15, PT ;  /* 0x0000000f0c00720c */ /* 0x000fe20003f84070 */
[----:B0-----:R-:W-:Y:S01]  /*ac00*/  IMAD.MOV.U32 R3, RZ, RZ, R5 ;  /* 0x000000ffff037224 */ /* 0x001fe200078e0005 */
[----:B------:R-:W-:Y:S01]  /*ac10*/  IABS R5, R2 ;  /* 0x0000000200057213 */ /* 0x000fe20000000000 */
[----:B------:R-:W-:Y:S02]  /*ac20*/  IMAD.MOV R4, RZ, RZ, -R4 ;  /* 0x000000ffff047224 */ /* 0x000fe400078e0a04 */
[----:B------:R-:W-:Y:S01]  /*ac30*/  @!P1 IMAD.MOV R3, RZ, RZ, -R3 ;  /* 0x000000ffff039224 */ /* 0x000fe200078e0a03 */
[----:B------:R-:W-:Y:S01]  /*ac40*/  ISETP.GE.AND P1, PT, R0, RZ, PT ;  /* 0x000000ff0000720c */ /* 0x000fe20003f26270 */
[----:B------:R-:W-:Y:S01]  /*ac50*/  IMAD.MOV R6, RZ, RZ, -R6 ;  /* 0x000000ffff067224 */ /* 0x000fe200078e0a06 */
[----:B------:R-:W-:Y:S01]  /*ac60*/  LOP3.LUT R0, R10, 0xb0, RZ, 0xfc, !PT ;  /* 0x000000b00a007812 */ /* 0x000fe200078efcff */
[C---:B------:R-:W-:Y:S01]  /*ac70*/  IMAD R7, R12.reuse, R4, R7 ;  /* 0x000000040c077224 */ /* 0x040fe200078e0207 */
[----:B------:R0:W-:Y:S01]  /*ac80*/  STL [R1+0x114], R3 ;  /* 0x0001140301007387 */ /* 0x0001e20000100800 */
[C---:B------:R-:W-:Y:S01]  /*ac90*/  IMAD R9, R12.reuse, R6, R9 ;  /* 0x000000060c097224 */ /* 0x040fe200078e0209 */
[----:B------:R-:W-:Y:S01]  /*aca0*/  IABS R4, R0 ;  /* 0x0000000000047213 */ /* 0x000fe20000000000 */
[--C-:B------:R-:W-:Y:S01]  /*acb0*/  @!P4 IMAD.IADD R15, R15, 0x1, -R12.reuse ;  /* 0x000000010f0fc824 */ /* 0x100fe200078e0a0c */
[C---:B------:R-:W-:Y:S01]  /*acc0*/  ISETP.GT.U32.AND P4, PT, R12.reuse, R7, PT ;  /* 0x000000070c00720c */ /* 0x040fe20003f84070 */
[----:B------:R-:W-:Y:S01]  /*acd0*/  @!P5 IMAD.IADD R17, R17, 0x1, -R12 ;  /* 0x000000011111d824 */ /* 0x000fe200078e0a0c */
[----:B------:R-:W-:-:S02]  /*ace0*/  ISETP.GT.U32.AND P5, PT, R12, R9, PT ;  /* 0x000000090c00720c */ /* 0x000fc40003fa4070 */
[----:B------:R-:W-:Y:S01]  /*acf0*/  LOP3.LUT R6, R10, 0xac, RZ, 0xfc, !PT ;  /* 0x000000ac0a067812 */ /* 0x000fe200078efcff */
[----:B0-----:R-:W-:Y:S02]  /*ad00*/  IMAD.MOV.U32 R3, RZ, RZ, R13 ;  /* 0x000000ffff037224 */ /* 0x001fe400078e000d */
[----:B------:R-:W-:Y:S01]  /*ad10*/  IMAD.HI.U32 R13, R14, R4, RZ ;  /* 0x000000040e0d7227 */ /* 0x000fe200078e00ff */
[----:B------:R-:W-:-:S03]  /*ad20*/  IABS R11, R6 ;  /* 0x00000006000b7213 */ /* 0x000fc60000000000 */
        /* <DEDUP_REMOVED lines=10> */
[----:B------:R-:W-:-:S04]  /*add0*/  IMAD.HI.U32 R17, R14, R16, RZ ;  /* 0x000000100e117227 */ /* 0x000fc800078e00ff */
[----:B------:R-:W-:Y:S01]  /*ade0*/  @!P3 IMAD.MOV R3, RZ, RZ, -R3 ;  /* 0x000000ffff03b224 */ /* 0x000fe200078e0a03 */
[----:B------:R-:W-:Y:S01]  /*adf0*/  ISETP.GE.AND P3, PT, R0, RZ, PT ;  /* 0x000000ff0000720c */ /* 0x000fe20003f66270 */
[----:B------:R-:W-:Y:S02]  /*ae00*/  IMAD R0, R12, R13, R4 ;  /* 0x0000000d0c007224 */ /* 0x000fe400078e0204 */
[----:B------:R-:W-:Y:S01]  /*ae10*/  IMAD.HI.U32 R13, R14, R5, RZ ;  /* 0x000000050e0d7227 */ /* 0x000fe200078e00ff */
[----:B------:R0:W-:Y:S02]  /*ae20*/  STL [R1+0x110], R3 ;  /* 0x0001100301007387 */ /* 0x0001e40000100800 */
[----:B------:R-:W-:Y:S01]  /*ae30*/  ISETP.GT.U32.AND P2, PT, R12, R0, PT ;  /* 0x000000000c00720c */ /* 0x000fe20003f44070 */
[----:B------:R-:W-:-:S04]  /*ae40*/  IMAD.HI.U32 R4, R14, R11, RZ ;  /* 0x0000000b0e047227 */ /* 0x000fc800078e00ff */
[----:B------:R-:W-:Y:S02]  /*ae50*/  IMAD.MOV R13, RZ, RZ, -R13 ;  /* 0x000000ffff0d7224 */ /* 0x000fe400078e0a0d */
[----:B------:R-:W-:Y:S02]  /*ae60*/  @!P4 IMAD.IADD R7, R7, 0x1, -R12 ;  /* 0x000000010707c824 */ /* 0x000fe400078e0a0c */
[----:B0-----:R-:W-:Y:S02]  /*ae70*/  IMAD.MOV.U32 R3, RZ, RZ, R15 ;  /* 0x000000ffff037224 */ /* 0x001fe400078e000f */
[----:B------:R-:W-:Y:S02]  /*ae80*/  IMAD.MOV R17, RZ, RZ, -R17 ;  /* 0x000000ffff117224 */ /* 0x000fe400078e0a11 */
[----:B------:R-:W-:Y:S02]  /*ae90*/  @!P0 IMAD.MOV R3, RZ, RZ, -R3 ;  /* 0x000000ffff038224 */ /* 0x000fe400078e0a03 */
[----:B------:R-:W-:-:S02]  /*aea0*/  IMAD.MOV R4, RZ, RZ, -R4 ;  /* 0x000000ffff047224 */ /* 0x000fc400078e0a04 */
[--C-:B------:R-:W-:Y:S01]  /*aeb0*/  @!P2 IMAD.IADD R0, R0, 0x1, -R12.reuse ;  /* 0x000000010000a824 */ /* 0x100fe200078e0a0c */
[----:B------:R0:W-:Y:S01]  /*aec0*/  STL [R1+0xfc], R3 ;  /* 0x0000fc0301007387 */ /* 0x0001e20000100800 */
[----:B------:R-:W-:Y:S01]  /*aed0*/  @!P5 IMAD.IADD R9, R9, 0x1, -R12 ;  /* 0x000000010909d824 */ /* 0x000fe200078e0a0c */
[----:B------:R-:W-:Y:S01]  /*aee0*/  ISETP.GE.AND P5, PT, R8, RZ, PT ;  /* 0x000000ff0800720c */ /* 0x000fe20003fa6270 */
[C---:B------:R-:W-:Y:S01]  /*aef0*/  IMAD R5, R12.reuse, R13, R5 ;  /* 0x0000000d0c057224 */ /* 0x040fe200078e0205 */
[C---:B------:R-:W-:Y:S01]  /*af00*/  ISETP.GT.U32.AND P2, PT, R12.reuse, R0, PT ;  /* 0x000000000c00720c */ /* 0x040fe20003f44070 */
[C---:B------:R-:W-:Y:S02]  /*af10*/  IMAD R8, R12.reuse, R17, R16 ;  /* 0x000000110c087224 */ /* 0x040fe400078e0210 */
[----:B------:R-:W-:Y:S01]  /*af20*/  IMAD R11, R12, R4, R11 ;  /* 0x000000040c0b7224 */ /* 0x000fe200078e020b */
[----:B------:R-:W-:Y:S01]  /*af30*/  LOP3.LUT R4, R10, 0xa8, RZ, 0xfc, !PT ;  /* 0x000000a80a047812 */ /* 0x000fe200078efcff */
[----:B------:R-:W-:Y:S01]  /*af40*/  IMAD.MOV.U32 R15, RZ, RZ, R9 ;  /* 0x000000ffff0f7224 */ /* 0x000fe200078e0009 */
[C---:B------:R-:W-:Y:S01]  /*af50*/  ISETP.GT.U32.AND P0, PT, R12.reuse, R8, PT ;  /* 0x000000080c00720c */ /* 0x040fe20003f04070 */
[----:B0-----:R-:W-:Y:S01]  /*af60*/  IMAD.MOV.U32 R3, RZ, RZ, R7 ;  /* 0x000000ffff037224 */ /* 0x001fe200078e0007 */
[C---:B------:R-:W-:Y:S01]  /*af70*/  ISETP.GT.U32.AND P4, PT, R12.reuse, R11, PT ;  /* 0x0000000b0c00720c */ /* 0x040fe20003f84070 */
[----:B------:R-:W-:Y:S01]  /*af80*/  @!P6 IMAD.MOV R15, RZ, RZ, -R15 ;  /* 0x000000ffff0fe224 */ /* 0x000fe200078e0a0f */
[----:B------:R-:W-:Y:S01]  /*af90*/  IABS R13, R4 ;  /* 0x00000004000d7213 */ /* 0x000fe20000000000 */
[----:B------:R-:W-:Y:S01]  /*afa0*/  @!P1 IMAD.MOV R3, RZ, RZ, -R3 ;  /* 0x000000ffff039224 */ /* 0x000fe200078e0a03 */
[----:B------:R-:W-:Y:S01]  /*afb0*/  ISETP.GT.U32.AND P1, PT, R12, R5, PT ;  /* 0x000000050c00720c */ /* 0x000fe20003f24070 */
[--C-:B------:R-:W-:Y:S01]  /*afc0*/  @!P2 IMAD.IADD R0, R0, 0x1, -R12.reuse ;  /* 0x000000010000a824 */ /* 0x100fe200078e0a0c */
[----:B------:R-:W-:Y:S01]  /*afd0*/  ISETP.GE.AND P6, PT, R6, RZ, PT ;  /* 0x000000ff0600720c */ /* 0x000fe20003fc6270 */
[----:B------:R-:W-:Y:S01]  /*afe0*/  IMAD.MOV.U32 R9, RZ, RZ, R13 ;  /* 0x000000ffff097224 */ /* 0x000fe200078e000d */
[----:B------:R-:W-:Y:S01]  /*aff0*/  LOP3.LUT R7, R10, 0xa6, RZ, 0xfc, !PT ;  /* 0x000000a60a077812 */ /* 0x000fe200078efcff */
[----:B------:R-:W-:Y:S01]  /*b000*/  STL [R1+0x104], R15 ;  /* 0x0001040f01007387 */ /* 0x000fe20000100800 */
[----:B------:R-:W-:Y:S01]  /*b010*/  ISETP.GE.AND P2, PT, R2, RZ, PT ;  /* 0x000000ff0200720c */ /* 0x000fe20003f46270 */
[----:B------:R-:W-:Y:S01]  /*b020*/  IMAD.HI.U32 R6, R14, R9, RZ ;  /* 0x000000090e067227 */ /* 0x000fe200078e00ff */
[----:B------:R-:W-:Y:S01]  /*b030*/  IABS R13, R7 ;  /* 0x00000007000d7213 */ /* 0x000fe20000000000 */
[----:B------:R0:W-:Y:S01]  /*b040*/  STL [R1+0x108], R3 ;  /* 0x0001080301007387 */ /* 0x0001e20000100800 */
[----:B------:R-:W-:Y:S01]  /*b050*/  LOP3.LUT R2, R10, 0xa4, RZ, 0xfc, !PT ;  /* 0x000000a40a027812 */ /* 0x000fe200078efcff */
[--C-:B------:R-:W-:Y:S01]  /*b060*/  @!P0 IMAD.IADD R8, R8, 0x1, -R12.reuse ;  /* 0x0000000108088824 */ /* 0x100fe200078e0a0c */
[----:B------:R-:W-:Y:S01]  /*b070*/  ISETP.GE.AND P0, PT, R4, RZ, PT ;  /* 0x000000ff0400720c */ /* 0x000fe20003f06270 */
[--C-:B------:R-:W-:Y:S01]  /*b080*/  @!P1 IMAD.IADD R5, R5, 0x1, -R12.reuse ;  /* 0x0000000105059824 */ /* 0x100fe200078e0a0c */
        /* <DEDUP_REMOVED lines=8> */
[----:B------:R-:W-:Y:S01]  /*b110*/  LOP3.LUT R0, R10, 0xa2, RZ, 0xfc, !PT ;  /* 0x000000a20a007812 */ /* 0x000fe200078efcff */
[----:B------:R-:W-:Y:S01]  /*b120*/  @!P3 IMAD.MOV R3, RZ, RZ, -R3 ;  /* 0x000000ffff03b224 */ /* 0x000fe200078e0a03 */
[----:B------:R-:W-:Y:S01]  /*b130*/  ISETP.GT.U32.AND P3, PT, R12, R11, PT ;  /* 0x0000000b0c00720c */ /* 0x000fe20003f64070 */
[----:B------:R-:W-:Y:S01]  /*b140*/  IMAD.HI.U32 R6, R14, R13, RZ ;  /* 0x0000000d0e067227 */ /* 0x000fe200078e00ff */
[----:B------:R-:W-:-:S02]  /*b150*/  IABS R15, R2 ;  /* 0x00000002000f7213 */ /* 0x000fc40000000000 */
[----:B------:R0:W-:Y:S01]  /*b160*/  STL [R1+0x10c], R3 ;  /* 0x00010c0301007387 */ /* 0x0001e20000100800 */
[----:B------:R-:W-:Y:S02]  /*b170*/  IMAD.MOV R6, RZ, RZ, -R6 ;  /* 0x000000ffff067224 */ /* 0x000fe400078e0a06 */
[--C-:B------:R-:W-:Y:S01]  /*b180*/  @!P1 IMAD.IADD R5, R5, 0x1, -R12.reuse ;  /* 0x0000000105059824 */ /* 0x100fe200078e0a0c */
[----:B------:R-:W-:Y:S01]  /*b190*/  ISETP.GE.AND P1, PT, R7, RZ, PT ;  /* 0x000000ff0700720c */ /* 0x000fe20003f26270 */
[----:B------:R-:W-:Y:S01]  /*b1a0*/  IMAD R13, R12, R6, R13 ;  /* 0x000000060c0d7224 */ /* 0x000fe200078e020d */
[----:B------:R-:W-:Y:S01]  /*b1b0*/  IABS R6, R0 ;  /* 0x0000000000067213 */ /* 0x000fe20000000000 */
[--C-:B------:R-:W-:Y:S01]  /*b1c0*/  @!P4 IMAD.IADD R8, R8, 0x1, -R12.reuse ;  /* 0x000000010808c824 */ /* 0x100fe200078e0a0c */
[C---:B------:R-:W-:Y:S01]  /*b1d0*/  ISETP.GT.U32.AND P4, PT, R12.reuse, R9, PT ;  /* 0x000000090c00720c */ /* 0x040fe20003f84070 */
[----:B------:R-:W-:Y:S01]  /*b1e0*/  @!P3 IMAD.IADD R11, R11, 0x1, -R12 ;  /* 0x000000010b0bb824 */ /* 0x000fe200078e0a0c */
[----:B------:R-:W-:Y:S01]  /*b1f0*/  ISETP.GT.U32.AND P3, PT, R12, R13, PT ;  /* 0x0000000d0c00720c */ /* 0x000fe20003f64070 */
[----:B------:R-:W-:-:S02]  /*b200*/  IMAD.MOV.U32 R7, RZ, RZ, R16 ;  /* 0x000000ffff077224 */ /* 0x000fc400078e0010 */
[----:B------:R-:W-:-:S04]  /*b210*/  IMAD.HI.U32 R16, R14, R15, RZ ;  /* 0x0000000f0e107227 */ /* 0x000fc800078e00ff */
[----:B0-----:R-:W-:Y:S02]  /*b220*/  IMAD.MOV.U32 R3, RZ, RZ, R8 ;  /* 0x000000ffff037224 */ /* 0x001fe400078e0008 */
[----:B------:R-:W-:-:S04]  /*b230*/  IMAD.HI.U32 R17, R14, R6, RZ ;  /* 0x000000060e117227 */ /* 0x000fc800078e00ff */
[----:B------:R-:W-:Y:S02]  /*b240*/  IMAD.MOV R16, RZ, RZ, -R16 ;  /* 0x000000ffff107224 */ /* 0x000fe400078e0a10 */
[----:B------:R-:W-:Y:S02]  /*b250*/  @!P5 IMAD.MOV R3, RZ, RZ, -R3 ;  /* 0x000000ffff03d224 */ /* 0x000fe400078e0a03 */
[----:B------:R-:W-:Y:S02]  /*b260*/  IMAD.MOV R8, RZ, RZ, -R17 ;  /* 0x000000ffff087224 */ /* 0x000fe400078e0a11 */
[----:B------:R-:W-:Y:S01]  /*b270*/  IMAD R15, R12, R16, R15 ;  /* 0x000000100c0f7224 */ /* 0x000fe200078e020f */
[----:B------:R0:W-:Y:S01]  /*b280*/  STL [R1+0x100], R3 ;  /* 0x0001000301007387 */ /* 0x0001e20000100800 */
[----:B------:R-:W-:Y:S01]  /*b290*/  @!P3 IMAD.IADD R13, R13, 0x1, -R12 ;  /* 0x000000010d0db824 */ /* 0x000fe200078e0a0c */
[----:B------:R-:W-:Y:S01]  /*b2a0*/  LOP3.LUT R16, R10, 0x9e, RZ, 0xfc, !PT ;  /* 0x0000009e0a107812 */ /* 0x000fe200078efcff */
[----:B------:R-:W-:Y:S01]  /*b2b0*/  IMAD R6, R12, R8, R6 ;  /* 0x000000080c067224 */ /* 0x000fe200078e0206 */
[----:B------:R-:W-:Y:S01]  /*b2c0*/  LOP3.LUT R8, R10, 0x9a, RZ, 0xfc, !PT ;  /* 0x0000009a0a087812 */ /* 0x000fe200078efcff */
[----:B------:R-:W-:Y:S01]  /*b2d0*/  @!P6 IMAD.MOV R11, RZ, RZ, -R11 ;  /* 0x000000ffff0be224 */ /* 0x000fe200078e0a0b */
[----:B------:R-:W-:Y:S01]  /*b2e0*/  ISETP.GT.U32.AND P6, PT, R12, R15, PT ;  /* 0x0000000f0c00720c */ /* 0x000fe20003fc4070 */
[----:B------:R-:W-:Y:S01]  /*b2f0*/  @!P4 IMAD.IADD R9, R9, 0x1, -R12 ;  /* 0x000000010909c824 */ /* 0x000fe200078e0a0c */
[----:B------:R-:W-:Y:S01]  /*b300*/  ISETP.GE.AND P4, PT, R2, RZ, PT ;  /* 0x000000ff0200720c */ /* 0x000fe20003f86270 */
[----:B------:R-:W-:Y:S01]  /*b310*/  IMAD.HI.U32 R2, R14, R7, RZ ;  /* 0x000000070e027227 */ /* 0x000fe200078e00ff */
[C---:B------:R-:W-:Y:S01]  /*b320*/  ISETP.GT.U32.AND P3, PT, R12.reuse, R13, PT ;  /* 0x0000000d0c00720c */ /* 0x040fe20003f64070 */
[----:B------:R2:W-:Y:S01]  /*b330*/  STL [R1+0xf0], R11 ;  /* 0x0000f00b01007387 */ /* 0x0005e20000100800 */
[----:B------:R-:W-:Y:S01]  /*b340*/  ISETP.GT.U32.AND P5, PT, R12, R9, PT ;  /* 0x000000090c00720c */ /* 0x000fe20003fa4070 */
[----:B0-----:R-:W-:Y:S01]  /*b350*/  IMAD.MOV.U32 R3, RZ, RZ, R5 ;  /* 0x000000ffff037224 */ /* 0x001fe200078e0005 */
[----:B------:R-:W-:Y:S01]  /*b360*/  IABS R18, R8 ;  /* 0x0000000800127213 */ /* 0x000fe20000000000 */
[----:B------:R-:W-:-:S02]  /*b370*/  IMAD.MOV R2, RZ, RZ, -R2 ;  /* 0x000000ffff027224 */ /* 0x000fc400078e0a02 */
[----:B------:R-:W-:Y:S01]  /*b380*/  @!P2 IMAD.MOV R3, RZ, RZ, -R3 ;  /* 0x000000ffff03a224 */ /* 0x000fe200078e0a03 */
[C---:B------:R-:W-:Y:S01]  /*b390*/  ISETP.GT.U32.AND P2, PT, R12.reuse, R6, PT ;  /* 0x000000060c00720c */ /* 0x040fe20003f44070 */
[----:B------:R-:W-:Y:S01]  /*b3a0*/  IMAD R7, R12, R2, R7 ;  /* 0x000000020c077224 */ /* 0x000fe200078e0207 */
[----:B------:R-:W-:Y:S01]  /*b3b0*/  IABS R2, R16 ;  /* 0x0000001000027213 */ /* 0x000fe20000000000 */
[--C-:B------:R-:W-:Y:S01]  /*b3c0*/  @!P6 IMAD.IADD R15, R15, 0x1, -R12.reuse ;  /* 0x000000010f0fe824 */ /* 0x100fe200078e0a0c */
[----:B------:R-:W-:Y:S01]  /*b3d0*/  ISETP.GE.AND P6, PT, R4, RZ, PT ;  /* 0x000000ff0400720c */ /* 0x000fe20003fc6270 */
[----:B------:R-:W-:Y:S01]  /*b3e0*/  @!P3 IMAD.IADD R13, R13, 0x1, -R12 ;  /* 0x000000010d0db824 */ /* 0x000fe200078e0a0c */
[----:B------:R-:W-:Y:S01]  /*b3f0*/  ISETP.GT.U32.AND P3, PT, R12, R7, PT ;  /* 0x000000070c00720c */ /* 0x000fe20003f64070 */
[----:B------:R-:W-:Y:S01]  /*b400*/  IMAD.HI.U32 R4, R14, R2, RZ ;  /* 0x000000020e047227 */ /* 0x000fe200078e00ff */
[----:B------:R0:W-:Y:S01]  /*b410*/  STL [R1+0xf4], R3 ;  /* 0x0000f40301007387 */ /* 0x0001e20000100800 */
[----:B--2---:R-:W-:-:S02]  /*b420*/  LOP3.LUT R11, R10, 0x96, RZ, 0xfc, !PT ;  /* 0x000000960a0b7812 */ /* 0x004fc400078efcff */
[--C-:B------:R-:W-:Y:S01]  /*b430*/  @!P5 IMAD.IADD R9, R9, 0x1, -R12.reuse ;  /* 0x000000010909d824 */ /* 0x100fe200078e0a0c */
[----:B------:R-:W-:Y:S01]  /*b440*/  ISETP.GE.AND P5, PT, R0, RZ, PT ;  /* 0x000000ff0000720c */ /* 0x000fe20003fa6270 */
[----:B------:R-:W-:Y:S01]  /*b450*/  @!P2 IMAD.IADD R6, R6, 0x1, -R12 ;  /* 0x000000010606a824 */ /* 0x000fe200078e0a0c */
[----:B------:R-:W-:Y:S01]  /*b460*/  ISETP.GT.U32.AND P2, PT, R12, R15, PT ;  /* 0x0000000f0c00720c */ /* 0x000fe20003f44070 */
[----:B------:R-:W-:Y:S01]  /*b470*/  IMAD.MOV R4, RZ, RZ, -R4 ;  /* 0x000000ffff047224 */ /* 0x000fe200078e0a04 */
[----:B------:R-:W-:Y:S01]  /*b480*/  LOP3.LUT R0, R10, 0x9c, RZ, 0xfc, !PT ;  /* 0x0000009c0a007812 */ /* 0x000fe200078efcff */
[----:B------:R-:W-:-:S03]  /*b490*/  IMAD.HI.U32 R19, R14, R18, RZ ;  /* 0x000000120e137227 */ /* 0x000fc600078e00ff */
[----:B------:R-:W-:Y:S01]  /*b4a0*/  IABS R5, R0 ;  /* 0x0000000000057213 */ /* 0x000fe20000000000 */
[----:B------:R-:W-:Y:S01]  /*b4b0*/  IMAD R2, R12, R4, R2 ;  /* 0x000000040c027224 */ /* 0x000fe200078e0202 */
[----:B------:R-:W-:Y:S01]  /*b4c0*/  LOP3.LUT R4, R10, 0x98, RZ, 0xfc, !PT ;  /* 0x000000980a047812 */ /* 0x000fe200078efcff */
[--C-:B------:R-:W-:Y:S01]  /*b4d0*/  @!P3 IMAD.IADD R7, R7, 0x1, -R12.reuse ;  /* 0x000000010707b824 */ /* 0x100fe200078e0a0c */
[C---:B------:R-:W-:Y:S01]  /*b4e0*/  ISETP.GT.U32.AND P3, PT, R12.reuse, R6, PT ;  /* 0x000000060c00720c */ /* 0x040fe20003f64070 */
[----:B0-----:R-:W-:Y:S02]  /*b4f0*/  IMAD.MOV.U32 R3, RZ, RZ, R9 ;  /* 0x000000ffff037224 */ /* 0x001fe400078e0009 */
[----:B------:R-:W-:Y:S01]  /*b500*/  @!P2 IMAD.IADD R15, R15, 0x1, -R12 ;  /* 0x000000010f0fa824 */ /* 0x000fe200078e0a0c */
[----:B------:R-:W-:Y:S01]  /*b510*/  ISETP.GT.U32.AND P2, PT, R12, R2, PT ;  /* 0x000000020c00720c */ /* 0x000fe20003f44070 */
[----:B------:R-:W-:-:S04]  /*b520*/  IMAD.HI.U32 R9, R14, R5, RZ ;  /* 0x000000050e097227 */ /* 0x000fc800078e00ff */
[----:B------:R-:W-:Y:S02]  /*b530*/  IMAD.MOV R9, RZ, RZ, -R9 ;  /* 0x000000ffff097224 */ /* 0x000fe400078e0a09 */
[----:B------:R-:W-:Y:S01]  /*b540*/  @!P0 IMAD.MOV R3, RZ, RZ, -R3 ;  /* 0x000000ffff038224 */ /* 0x000fe200078e0a03 */
[C---:B------:R-:W-:Y:S01]  /*b550*/  ISETP.GT.U32.AND P0, PT, R12.reuse, R7, PT ;  /* 0x000000070c00720c */ /* 0x040fe20003f04070 */
[----:B------:R-:W-:Y:S01]  /*b560*/  IMAD R5, R12, R9, R5 ;  /* 0x000000090c057224 */ /* 0x000fe200078e0205 */
[----:B------:R-:W-:Y:S01]  /*b570*/  IABS R9, R4 ;  /* 0x0000000400097213 */ /* 0x000fe20000000000 */
[--C-:B------:R-:W-:Y:S01]  /*b580*/  @!P3 IMAD.IADD R6, R6, 0x1, -R12.reuse ;  /* 0x000000010606b824 */ /* 0x100fe200078e0a0c */
[----:B------:R0:W-:Y:S01]  /*b590*/  STL [R1+0xf8], R3 ;  /* 0x0000f80301007387 */ /* 0x0001e20000100800 */
[----:B------:R-:W-:Y:S01]  /*b5a0*/  @!P2 IMAD.IADD R2, R2, 0x1, -R12 ;  /* 0x000000010202a824 */ /* 0x000fe200078e0a0c */
[----:B------:R-:W-:Y:S01]  /*b5b0*/  ISETP.GT.U32.AND P3, PT, R12, R5, PT ;  /* 0x000000050c00720c */ /* 0x000fe20003f64070 */
[----:B------:R-:W-:Y:S01]  /*b5c0*/  @!P1 IMAD.MOV R13, RZ, RZ, -R13 ;  /* 0x000000ffff0d9224 */ /* 0x000fe200078e0a0d */
[----:B------:R-:W-:Y:S01]  /*b5d0*/  ISETP.GE.AND P2, PT, R0, RZ, PT ;  /* 0x000000ff0000720c */ /* 0x000fe20003f46270 */
[----:B------:R-:W-:Y:S01]  /*b5e0*/  IMAD.MOV R19, RZ, RZ, -R19 ;  /* 0x000000ffff137224 */ /* 0x000fe200078e0a13 */
[----:B------:R-:W-:Y:S01]  /*b5f0*/  ISETP.GT.U32.AND P1, PT, R12, R2, PT ;  /* 0x000000020c00720c */ /* 0x000fe20003f24070 */
[----:B------:R-:W-:Y:S01]  /*b600*/  IMAD.HI.U32 R17, R14, R9, RZ ;  /* 0x000000090e117227 */ /* 0x000fe200078e00ff */
[----:B------:R-:W-:Y:S03]  /*b610*/  STL [R1+0xec], R13 ;  /* 0x0000ec0d01007387 */ /* 0x000fe60000100800 */
[----:B0-----:R-:W-:-:S02]  /*b620*/  IMAD.MOV.U32 R3, RZ, RZ, R15 ;  /* 0x000000ffff037224 */ /* 0x001fc400078e000f */
[----:B------:R-:W-:Y:S02]  /*b630*/  IMAD R0, R12, R19, R18 ;  /* 0x000000130c007224 */ /* 0x000fe400078e0212 */
[----:B------:R-:W-:Y:S02]  /*b640*/  IMAD.MOV R17, RZ, RZ, -R17 ;  /* 0x000000ffff117224 */ /* 0x000fe400078e0a11 */
[----:B------:R-:W-:Y:S02]  /*b650*/  @!P4 IMAD.MOV R3, RZ, RZ, -R3 ;  /* 0x000000ffff03c224 */ /* 0x000fe400078e0a03 */
[--C-:B------:R-:W-:Y:S01]  /*b660*/  @!P0 IMAD.IADD R7, R7, 0x1, -R12.reuse ;  /* 0x0000000107078824 */ /* 0x100fe200078e0a0c */
[----:B------:R-:W-:Y:S01]  /*b670*/  ISETP.GE.AND P0, PT, R16, RZ, PT ;  /* 0x000000ff1000720c */ /* 0x000fe20003f06270 */
[--C-:B------:R-:W-:Y:S01]  /*b680*/  @!P3 IMAD.IADD R5, R5, 0x1, -R12.reuse ;  /* 0x000000010505b824 */ /* 0x100fe200078e0a0c */
[C---:B------:R-:W-:Y:S01]  /*b690*/  ISETP.GT.U32.AND P3, PT, R12.reuse, R0, PT ;  /* 0x000000000c00720c */ /* 0x040fe20003f64070 */
[----:B------:R-:W-:Y:S01]  /*b6a0*/  IMAD R9, R12, R17, R9 ;  /* 0x000000110c097224 */ /* 0x000fe200078e0209 */
[----:B------:R0:W-:Y:S01]  /*b6b0*/  STL [R1+0xe8], R3 ;  /* 0x0000e80301007387 */ /* 0x0001e20000100800 */
[----:B------:R-:W-:Y:S01]  /*b6c0*/  @!P1 IMAD.IADD R2, R2, 0x1, -R12 ;  /* 0x0000000102029824 */ /* 0x000fe200078e0a0c */
[C---:B------:R-:W-:Y:S01]  /*b6d0*/  ISETP.GT.U32.AND P4, PT, R12.reuse, R5, PT ;  /* 0x000000050c00720c */ /* 0x040fe20003f84070 */
[----:B------:R-:W-:Y:S01]  /*b6e0*/  @!P5 IMAD.MOV R6, RZ, RZ, -R6 ;  /* 0x000000ffff06d224 */ /* 0x000fe200078e0a06 */
[----:B------:R-:W-:-:S02]  /*b6f0*/  ISETP.GT.U32.AND P1, PT, R12, R9, PT ;  /* 0x000000090c00720c */ /* 0x000fc40003f24070 */
[----:B------:R-:W-:Y:S02]  /*b700*/  IABS R16, R11 ;  /* 0x0000000b00107213 */ /* 0x000fe40000000000 */
[----:B------:R2:W-:Y:S01]  /*b710*/  STL [R1+0xe4], R6 ;  /* 0x0000e40601007387 */ /* 0x0005e20000100800 */
[----:B------:R-:W-:Y:S01]  /*b720*/  ISETP.GE.AND P5, PT, R8, RZ, PT ;  /* 0x000000ff0800720c */ /* 0x000fe20003fa6270 */
[----:B0-----:R-:W-:Y:S01]  /*b730*/  IMAD.MOV.U32 R3, RZ, RZ, R7 ;  /* 0x000000ffff037224 */ /* 0x001fe200078e0007 */
[----:B------:R-:W-:Y:S01]  /*b740*/  LOP3.LUT R7, R10, 0x92, RZ, 0xfc, !PT ;  /* 0x000000920a077812 */ /* 0x000fe200078efcff */
[--C-:B------:R-:W-:Y:S01]  /*b750*/  @!P3 IMAD.IADD R0, R0, 0x1, -R12.reuse ;  /* 0x000000010000b824 */ /* 0x100fe200078e0a0c */
[----:B------:R-:W-:Y:S01]  /*b760*/  LOP3.LUT R8, R10, 0x88, RZ, 0xfc, !PT ;  /* 0x000000880a087812 */ /* 0x000fe200078efcff */
[----:B------:R-:W-:Y:S01]  /*b770*/  @!P6 IMAD.MOV R3, RZ, RZ, -R3 ;  /* 0x000000ffff03e224 */ /* 0x000fe200078e0a03 */
[----:B------:R-:W-:Y:S01]  /*b780*/  ISETP.GE.AND P6, PT, R4, RZ, PT ;  /* 0x000000ff0400720c */ /* 0x000fe20003fc6270 */
[----:B------:R-:W-:Y:S01]  /*b790*/  @!P4 IMAD.IADD R5, R5, 0x1, -R12 ;  /* 0x000000010505c824 */ /* 0x000fe200078e0a0c */
[----:B------:R-:W-:Y:S01]  /*b7a0*/  LOP3.LUT R4, R10, 0x94, RZ, 0xfc, !PT ;  /* 0x000000940a047812 */ /* 0x000fe200078efcff */
[----:B--2---:R-:W-:Y:S01]  /*b7b0*/  IMAD.HI.U32 R6, R14, R16, RZ ;  /* 0x000000100e067227 */ /* 0x004fe200078e00ff */
[----:B------:R0:W-:Y:S01]  /*b7c0*/  STL [R1+0xe0], R3 ;  /* 0x0000e00301007387 */ /* 0x0001e20000100800 */
[----:B------:R-:W-:-:S02]  /*b7d0*/  IABS R13, R7 ;  /* 0x00000007000d7213 */ /* 0x000fc40000000000 */
[----:B------:R-:W-:Y:S01]  /*b7e0*/  IABS R18, R4 ;  /* 0x0000000400127213 */ /* 0x000fe20000000000 */
[----:B------:R-:W-:Y:S01]  /*b7f0*/  @!P1 IMAD.IADD R9, R9, 0x1, -R12 ;  /* 0x0000000109099824 */ /* 0x000fe200078e0a0c */
[----:B------:R-:W-:Y:S01]  /*b800*/  ISETP.GT.U32.AND P1, PT, R12, R0, PT ;  /* 0x000000000c00720c */ /* 0x000fe20003f24070 */
[----:B------:R-:W-:Y:S01]  /*b810*/  IMAD.MOV R6, RZ, RZ, -R6 ;  /* 0x000000ffff067224 */ /* 0x000fe200078e0a06 */
[----:B------:R-:W-:Y:S02]  /*b820*/  ISETP.GE.AND P3, PT, R4, RZ, PT ;  /* 0x000000ff0400720c */ /* 0x000fe40003f66270 */
[----:B------:R-:W-:Y:S01]  /*b830*/  LOP3.LUT R4, R10, 0x8e, RZ, 0xfc, !PT ;  /* 0x0000008e0a047812 */ /* 0x000fe200078efcff */
[----:B0-----:R-:W-:Y:S01]  /*b840*/  IMAD.MOV.U32 R3, RZ, RZ, R2 ;  /* 0x000000ffff037224 */ /* 0x001fe200078e0002 */
[----:B------:R-:W-:Y:S01]  /*b850*/  ISETP.GE.AND P4, PT, R11, RZ, PT ;  /* 0x000000ff0b00720c */ /* 0x000fe20003f86270 */
[----:B------:R-:W-:Y:S01]  /*b860*/  IMAD.HI.U32 R2, R14, R18, RZ ;  /* 0x000000120e027227 */ /* 0x000fe200078e00ff */
[----:B------:R-:W-:-:S03]  /*b870*/  LOP3.LUT R11, R10, 0x86, RZ, 0xfc, !PT ;  /* 0x000000860a0b7812 */ /* 0x000fc600078efcff */
[----:B------:R-:W-:Y:S01]  /*b880*/  @!P0 IMAD.MOV R3, RZ, RZ, -R3 ;  /* 0x000000ffff038224 */ /* 0x000fe200078e0a03 */
[C---:B------:R-:W-:Y:S01]  /*b890*/  ISETP.GT.U32.AND P0, PT, R12.reuse, R9, PT ;  /* 0x000000090c00720c */ /* 0x040fe20003f04070 */
[----:B------:R-:W-:Y:S01]  /*b8a0*/  IMAD R19, R12, R6, R16 ;  /* 0x000000060c137224 */ /* 0x000fe200078e0210 */
[----:B------:R-:W-:Y:S01]  /*b8b0*/  LOP3.LUT R6, R10, 0x90, RZ, 0xfc, !PT ;  /* 0x000000900a067812 */ /* 0x000fe200078efcff */
[----:B------:R-:W-:Y:S01]  /*b8c0*/  IMAD.MOV R2, RZ, RZ, -R2 ;  /* 0x000000ffff027224 */ /* 0x000fe200078e0a02 */
[----:B------:R0:W-:Y:S01]  /*b8d0*/  STL [R1+0xd8], R3 ;  /* 0x0000d80301007387 */ /* 0x0001e20000100800 */
[----:B------:R-:W-:Y:S01]  /*b8e0*/  @!P1 IMAD.IADD R0, R0, 0x1, -R12 ;  /* 0x0000000100009824 */ /* 0x000fe200078e0a0c */
[----:B------:R-:W-:Y:S01]  /*b8f0*/  IABS R17, R6 ;  /* 0x0000000600117213 */ /* 0x000fe20000000000 */
[----:B------:R-:W-:Y:S01]  /*b900*/  IMAD R18, R12, R2, R18 ;  /* 0x000000020c127224 */ /* 0x000fe200078e0212 */
[----:B------:R-:W-:Y:S01]  /*b910*/  IABS R16, R4 ;  /* 0x0000000400107213 */ /* 0x000fe20000000000 */
[----:B------:R-:W-:-:S03]  /*b920*/  IMAD.HI.U32 R2, R14, R13, RZ ;  /* 0x0000000d0e027227 */ /* 0x000fc600078e00ff */
[----:B------:R-:W-:Y:S01]  /*b930*/  ISETP.GT.U32.AND P1, PT, R12, R18, PT ;  /* 0x000000120c00720c */ /* 0x000fe20003f24070 */
[----:B------:R-:W-:Y:S01]  /*b940*/  @!P0 IMAD.IADD R9, R9, 0x1, -R12 ;  /* 0x0000000109098824 */ /* 0x000fe200078e0a0c */
[----:B------:R-:W-:Y:S01]  /*b950*/  ISETP.GE.AND P0, PT, R7, RZ, PT ;  /* 0x000000ff0700720c */ /* 0x000fe20003f06270 */
[----:B0-----:R-:W-:Y:S02]  /*b960*/  IMAD.MOV.U32 R3, RZ, RZ, R5 ;  /* 0x000000ffff037224 */ /* 0x001fe400078e0005 */
[----:B------:R-:W-:-:S04]  /*b970*/  IMAD.HI.U32 R5, R14, R17, RZ ;  /* 0x000000110e057227 */ /* 0x000fc800078e00ff */
[----:B------:R-:W-:Y:S01]  /*b980*/  @!P2 IMAD.MOV R3, RZ, RZ, -R3 ;  /* 0x000000ffff03a224 */ /* 0x000fe200078e0a03 */
[----:B------:R-:W-:Y:S01]  /*b990*/  ISETP.GT.U32.AND P2, PT, R12, R19, PT ;  /* 0x000000130c00720c */ /* 0x000fe20003f44070 */
[----:B------:R-:W-:Y:S02]  /*b9a0*/  IMAD.MOV R7, RZ, RZ, -R2 ;  /* 0x000000ffff077224 */ /* 0x000fe400078e0a02 */
[----:B------:R-:W-:Y:S01]  /*b9b0*/  @!P1 IMAD.IADD R18, R18, 0x1, -R12 ;  /* 0x0000000112129824 */ /* 0x000fe200078e0a0c */
[----:B------:R0:W-:Y:S01]  /*b9c0*/  STL [R1+0xd4], R3 ;  /* 0x0000d40301007387 */ /* 0x0001e20000100800 */
[----:B------:R-:W-:-:S03]  /*b9d0*/  IMAD.HI.U32 R2, R14, R16, RZ ;  /* 0x000000100e027227 */ /* 0x000fc600078e00ff */
[C---:B------:R-:W-:Y:S01]  /*b9e0*/  ISETP.GT.U32.AND P1, PT, R12.reuse, R18, PT ;  /* 0x000000120c00720c */ /* 0x040fe20003f24070 */
[----:B------:R-:W-:Y:S02]  /*b9f0*/  IMAD.MOV R5, RZ, RZ, -R5 ;  /* 0x000000ffff057224 */ /* 0x000fe400078e0a05 */
[----:B------:R-:W-:Y:S01]  /*ba00*/  IMAD R13, R12, R7, R13 ;  /* 0x000000070c0d7224 */ /* 0x000fe200078e020d */
[----:B------:R-:W-:Y:S01]  /*ba10*/  LOP3.LUT R7, R10, 0x8c, RZ, 0xfc, !PT ;  /* 0x0000008c0a077812 */ /* 0x000fe200078efcff */
[----:B------:R-:W-:Y:S01]  /*ba20*/  @!P2 IMAD.IADD R19, R19, 0x1, -R12 ;  /* 0x000000011313a824 */ /* 0x000fe200078e0a0c */
[----:B------:R-:W-:Y:S01]  /*ba30*/  ISETP.GE.AND P2, PT, R6, RZ, PT ;  /* 0x000000ff0600720c */ /* 0x000fe20003f46270 */
[----:B0-----:R-:W-:Y:S01]  /*ba40*/  IMAD.MOV.U32 R3, RZ, RZ, R0 ;  /* 0x000000ffff037224 */ /* 0x001fe200078e0000 */
[----:B------:R-:W-:Y:S01]  /*ba50*/  IABS R6, R8 ;  /* 0x0000000800067213 */ /* 0x000fe20000000000 */
[----:B------:R-:W-:Y:S01]  /*ba60*/  IMAD.MOV.U32 R0, RZ, RZ, R9 ;  /* 0x000000ffff007224 */ /* 0x000fe200078e0009 */
[----:B------:R-:W-:Y:S01]  /*ba70*/  IABS R9, R7 ;  /* 0x0000000700097213 */ /* 0x000fe20000000000 */
[----:B------:R-:W-:Y:S01]  /*ba80*/  @!P5 IMAD.MOV R3, RZ, RZ, -R3 ;  /* 0x000000ffff03d224 */ /* 0x000fe200078e0a03 */
[----:B------:R-:W-:Y:S01]  /*ba90*/  ISETP.GT.U32.AND P5, PT, R12, R19, PT ;  /* 0x000000130c00720c */ /* 0x000fe20003fa4070 */
[----:B------:R-:W-:-:S02]  /*baa0*/  IMAD.MOV R2, RZ, RZ, -R2 ;  /* 0x000000ffff027224 */ /* 0x000fc400078e0a02 */
[C---:B------:R-:W-:Y:S01]  /*bab0*/  IMAD R17, R12.reuse, R5, R17 ;  /* 0x000000050c117224 */ /* 0x040fe200078e0211 */
[----:B------:R-:W-:Y:S01]  /*bac0*/  STL [R1+0xcc], R3 ;  /* 0x0000cc0301007387 */ /* 0x000fe20000100800 */
[----:B------:R-:W-:Y:S01]  /*bad0*/  @!P6 IMAD.MOV R0, RZ, RZ, -R0 ;  /* 0x000000ffff00e224 */ /* 0x000fe200078e0a00 */
[C---:B------:R-:W-:Y:S01]  /*bae0*/  ISETP.GT.U32.AND P6, PT, R12.reuse, R13, PT ;  /* 0x0000000d0c00720c */ /* 0x040fe20003fc4070 */
[----:B------:R-:W-:Y:S01]  /*baf0*/  IMAD R16, R12, R2, R16 ;  /* 0x000000020c107224 */ /* 0x000fe200078e0210 */
[----:B------:R-:W-:Y:S01]  /*bb00*/  LOP3.LUT R2, R10, 0x8a, RZ, 0xfc, !PT ;  /* 0x0000008a0a027812 */ /* 0x000fe200078efcff */
[--C-:B------:R-:W-:Y:S01]  /*bb10*/  @!P1 IMAD.IADD R18, R18, 0x1, -R12.reuse ;  /* 0x0000000112129824 */ /* 0x100fe200078e0a0c */
[----:B------:R0:W-:Y:S01]  /*bb20*/  STL [R1+0xd0], R0 ;  /* 0x0000d00001007387 */ /* 0x0001e20000100800 */
[----:B------:R-:W-:Y:S01]  /*bb30*/  IMAD.HI.U32 R15, R14, R9, RZ ;  /* 0x000000090e0f7227 */ /* 0x000fe200078e00ff */
[C---:B------:R-:W-:Y:S02]  /*bb40*/  ISETP.GT.U32.AND P1, PT, R12.reuse, R16, PT ;  /* 0x000000100c00720c */ /* 0x040fe40003f24070 */
[----:B------:R-:W-:Y:S01]  /*bb50*/  IABS R5, R11 ;  /* 0x0000000b00057213 */ /* 0x000fe20000000000 */
[----:B------:R-:W-:Y:S01]  /*bb60*/  @!P5 IMAD.IADD R19, R19, 0x1, -R12 ;  /* 0x000000011313d824 */ /* 0x000fe200078e0a0c */
[----:B------:R-:W-:Y:S01]  /*bb70*/  ISETP.GT.U32.AND P5, PT, R12, R17, PT ;  /* 0x000000110c00720c */ /* 0x000fe20003fa4070 */
[----:B------:R-:W-:-:S02]  /*bb80*/  IMAD.MOV R15, RZ, RZ, -R15 ;  /* 0x000000ffff0f7224 */ /* 0x000fc400078e0a0f */
[--C-:B------:R-:W-:Y:S01]  /*bb90*/  @!P6 IMAD.IADD R13, R13, 0x1, -R12.reuse ;  /* 0x000000010d0de824 */ /* 0x100fe200078e0a0c */
[----:B0-----:R-:W-:Y:S01]  /*bba0*/  IABS R0, R2 ;  /* 0x0000000200007213 */ /* 0x001fe20000000000 */
[----:B------:R-:W-:Y:S01]  /*bbb0*/  IMAD R9, R12, R15, R9 ;  /* 0x0000000f0c097224 */ /* 0x000fe200078e0209 */
[----:B------:R-:W-:Y:S01]  /*bbc0*/  ISETP.GE.AND P6, PT, R4, RZ, PT ;  /* 0x000000ff0400720c */ /* 0x000fe20003fc6270 */
[----:B------:R-:W-:Y:S01]  /*bbd0*/  IMAD.MOV.U32 R20, RZ, RZ, R19 ;  /* 0x000000ffff147224 */ /* 0x000fe200078e0013 */
[----:B------:R-:W-:Y:S01]  /*bbe0*/  LOP3.LUT R19, R10, 0x78, RZ, 0xfc, !PT ;  /* 0x000000780a137812 */ /* 0x000fe200078efcff */
[----:B------:R-:W-:Y:S02]  /*bbf0*/  @!P1 IMAD.IADD R16, R16, 0x1, -R12 ;  /* 0x0000000110109824 */ /* 0x000fe400078e0a0c */
[----:B------:R-:W-:-:S04]  /*bc00*/  IMAD.HI.U32 R4, R14, R0, RZ ;  /* 0x000000000e047227 */ /* 0x000fc800078e00ff */
[----:B------:R-:W-:Y:S01]  /*bc10*/  @!P5 IMAD.IADD R17, R17, 0x1, -R12 ;  /* 0x000000011111d824 */ /* 0x000fe200078e0a0c */
[C---:B------:R-:W-:Y:S01]  /*bc20*/  ISETP.GT.U32.AND P5, PT, R12.reuse, R13, PT ;  /* 0x0000000d0c00720c */ /* 0x040fe20003fa4070 */
[----:B------:R-:W-:Y:S02]  /*bc30*/  IMAD.MOV R4, RZ, RZ, -R4 ;  /* 0x000000ffff047224 */ /* 0x000fe400078e0a04 */
[----:B------:R-:W-:Y:S01]  /*bc40*/  IMAD.MOV.U32 R3, RZ, RZ, R18 ;  /* 0x000000ffff037224 */ /* 0x000fe200078e0012 */
[C---:B------:R-:W-:Y:S01]  /*bc50*/  ISETP.GT.U32.AND P1, PT, R12.reuse, R17, PT ;  /* 0x000000110c00720c */ /* 0x040fe20003f24070 */
[----:B------:R-:W-:Y:S01]  /*bc60*/  IMAD R0, R12, R4, R0 ;  /* 0x000000040c007224 */ /* 0x000fe200078e0200 */
[----:B------:R-:W-:Y:S01]  /*bc70*/  LOP3.LUT R4, R10, 0x84, RZ, 0xfc, !PT ;  /* 0x000000840a047812 */ /* 0x000fe200078efcff */
[----:B------:R-:W-:Y:S01]  /*bc80*/  @!P4 IMAD.MOV R20, RZ, RZ, -R20 ;  /* 0x000000ffff14c224 */ /* 0x000fe200078e0a14 */
[----:B------:R-:W-:Y:S01]  /*bc90*/  ISETP.GT.U32.AND P4, PT, R12, R16, PT ;  /* 0x000000100c00720c */ /* 0x000fe20003f84070 */
[----:B------:R-:W-:Y:S01]  /*bca0*/  @!P3 IMAD.MOV R3, RZ, RZ, -R3 ;  /* 0x000000ffff03b224 */ /* 0x000fe200078e0a03 */
[----:B------:R-:W-:Y:S01]  /*bcb0*/  ISETP.GE.AND P3, PT, R7, RZ, PT ;  /* 0x000000ff0700720c */ /* 0x000fe20003f66270 */
[----:B------:R-:W-:Y:S01]  /*bcc0*/  IMAD.HI.U32 R15, R14, R6, RZ ;  /* 0x000000060e0f7227 */ /* 0x000fe200078e00ff */
[----:B------:R-:W-:Y:S03]  /*bcd0*/  STL [R1+0x98], R20 ;  /* 0x0000981401007387 */ /* 0x000fe60000100800 */
[--C-:B------:R-:W-:Y:S01]  /*bce0*/  @!P5 IMAD.IADD R13, R13, 0x1, -R12.reuse ;  /* 0x000000010d0dd824 */ /* 0x100fe200078e0a0c */
[C---:B------:R-:W-:Y:S01]  /*bcf0*/  ISETP.GT.U32.AND P5, PT, R12.reuse, R9, PT ;  /* 0x000000090c00720c */ /* 0x040fe20003fa4070 */
[----:B------:R-:W-:Y:S01]  /*bd00*/  @!P1 IMAD.IADD R17, R17, 0x1, -R12 ;  /* 0x0000000111119824 */ /* 0x000fe200078e0a0c */
[----:B------:R-:W-:Y:S01]  /*bd10*/  ISETP.GT.U32.AND P1, PT, R12, R0, PT ;  /* 0x000000000c00720c */ /* 0x000fe20003f24070 */
[----:B------:R-:W-:Y:S01]  /*bd20*/  IMAD.HI.U32 R7, R14, R5, RZ ;  /* 0x000000050e077227 */ /* 0x000fe200078e00ff */
[----:B------:R0:W-:Y:S03]  /*bd30*/  STL [R1+0xa8], R3 ;  /* 0x0000a80301007387 */ /* 0x0001e60000100800 */
[----:B------:R-:W-:-:S02]  /*bd40*/  IMAD.MOV R15, RZ, RZ, -R15 ;  /* 0x000000ffff0f7224 */ /* 0x000fc400078e0a0f */
[----:B------:R-:W-:Y:S02]  /*bd50*/  IMAD.MOV R7, RZ, RZ, -R7 ;  /* 0x000000ffff077224 */ /* 0x000fe400078e0a07 */
[C---:B------:R-:W-:Y:S02]  /*bd60*/  IMAD R6, R12.reuse, R15, R6 ;  /* 0x0000000f0c067224 */ /* 0x040fe400078e0206 */
[--C-:B------:R-:W-:Y:S02]  /*bd70*/  @!P5 IMAD.IADD R9, R9, 0x1, -R12.reuse ;  /* 0x000000010909d824 */ /* 0x100fe400078e0a0c */
[----:B0-----:R-:W-:Y:S01]  /*bd80*/  IMAD.MOV.U32 R3, RZ, RZ, R13 ;  /* 0x000000ffff037224 */ /* 0x001fe200078e000d */
[C---:B------:R-:W-:Y:S01]  /*bd90*/  ISETP.GT.U32.AND P5, PT, R12.reuse, R6, PT ;  /* 0x000000060c00720c */ /* 0x040fe20003fa4070 */
[----:B------:R-:W-:Y:S01]  /*bda0*/  IMAD R5, R12, R7, R5 ;  /* 0x000000070c057224 */ /* 0x000fe200078e0205 */
[----:B------:R-:W-:Y:S01]  /*bdb0*/  LOP3.LUT R7, R10, 0x82, RZ, 0xfc, !PT ;  /* 0x000000820a077812 */ /* 0x000fe200078efcff */
[--C-:B------:R-:W-:Y:S01]  /*bdc0*/  @!P1 IMAD.IADD R0, R0, 0x1, -R12.reuse ;  /* 0x0000000100009824 */ /* 0x100fe200078e0a0c */
[----:B------:R-:W-:Y:S01]  /*bdd0*/  ISETP.GT.U32.AND P1, PT, R12, R9, PT ;  /* 0x000000090c00720c */ /* 0x000fe20003f24070 */
[----:B------:R-:W-:Y:S01]  /*bde0*/  @!P0 IMAD.MOV R3, RZ, RZ, -R3 ;  /* 0x000000ffff038224 */ /* 0x000fe200078e0a03 */
[----:B------:R-:W-:Y:S01]  /*bdf0*/  IABS R15, R7 ;  /* 0x00000007000f7213 */ /* 0x000fe20000000000 */
[--C-:B------:R-:W-:Y:S01]  /*be00*/  @!P4 IMAD.IADD R16, R16, 0x1, -R12.reuse ;  /* 0x000000011010c824 */ /* 0x100fe200078e0a0c */
[----:B------:R-:W-:Y:S01]  /*be10*/  ISETP.GE.AND P4, PT, R2, RZ, PT ;  /* 0x000000ff0200720c */ /* 0x000fe20003f86270 */
[----:B------:R-:W-:Y:S01]  /*be20*/  @!P2 IMAD.MOV R17, RZ, RZ, -R17 ;  /* 0x000000ffff11a224 */ /* 0x000fe200078e0a11 */
[----:B------:R-:W-:Y:S01]  /*be30*/  ISETP.GT.U32.AND P2, PT, R12, R5, PT ;  /* 0x000000050c00720c */ /* 0x000fe20003f44070 */
[----:B------:R0:W-:Y:S01]  /*be40*/  STL [R1+0xc4], R3 ;  /* 0x0000c40301007387 */ /* 0x0001e20000100800 */
[----:B------:R-:W-:Y:S01]  /*be50*/  IABS R2, R4 ;  /* 0x0000000400027213 */ /* 0x000fe20000000000 */
[----:B------:R-:W-:Y:S01]  /*be60*/  @!P5 IMAD.IADD R6, R6, 0x1, -R12 ;  /* 0x000000010606d824 */ /* 0x000fe200078e0a0c */
[----:B------:R-:W-:Y:S01]  /*be70*/  ISETP.GT.U32.AND P0, PT, R12, R0, PT ;  /* 0x000000000c00720c */ /* 0x000fe20003f04070 */
[----:B------:R2:W-:Y:S01]  /*be80*/  STL [R1+0xb0], R17 ;  /* 0x0000b01101007387 */ /* 0x0005e20000100800 */
[----:B------:R-:W-:Y:S01]  /*be90*/  ISETP.GE.AND P5, PT, R8, RZ, PT ;  /* 0x000000ff0800720c */ /* 0x000fe20003fa6270 */
[----:B------:R-:W-:-:S04]  /*bea0*/  IMAD.HI.U32 R13, R14, R2, RZ ;  /* 0x000000020e0d7227 */ /* 0x000fc800078e00ff */
[----:B0-----:R-:W-:Y:S01]  /*beb0*/  IMAD.MOV.U32 R3, RZ, RZ, R16 ;  /* 0x000000ffff037224 */ /* 0x001fe200078e0010 */
[----:B------:R-:W-:Y:S01]  /*bec0*/  LOP3.LUT R16, R10, 0x76, RZ, 0xfc, !PT ;  /* 0x000000760a107812 */ /* 0x000fe200078efcff */
[--C-:B------:R-:W-:Y:S01]  /*bed0*/  @!P1 IMAD.IADD R9, R9, 0x1, -R12.reuse ;  /* 0x0000000109099824 */ /* 0x100fe200078e0a0c */
[----:B------:R-:W-:Y:S01]  /*bee0*/  ISETP.GE.AND P1, PT, R11, RZ, PT ;  /* 0x000000ff0b00720c */ /* 0x000fe20003f26270 */
[----:B------:R-:W-:Y:S01]  /*bef0*/  @!P6 IMAD.MOV R3, RZ, RZ, -R3 ;  /* 0x000000ffff03e224 */ /* 0x000fe200078e0a03 */
[----:B------:R-:W-:Y:S01]  /*bf00*/  ISETP.GT.U32.AND P6, PT, R12, R6, PT ;  /* 0x000000060c00720c */ /* 0x000fe20003fc4070 */
[----:B------:R-:W-:Y:S01]  /*bf10*/  IMAD.MOV R13, RZ, RZ, -R13 ;  /* 0x000000ffff0d7224 */ /* 0x000fe200078e0a0d */
[----:B--2---:R-:W-:Y:S01]  /*bf20*/  LOP3.LUT R17, R10, 0x80, RZ, 0xfc, !PT ;  /* 0x000000800a117812 */ /* 0x004fe200078efcff */
[----:B------:R-:W-:Y:S01]  /*bf30*/  @!P2 IMAD.IADD R5, R5, 0x1, -R12 ;  /* 0x000000010505a824 */ /* 0x000fe200078e0a0c */
[----:B------:R0:W-:Y:S01]  /*bf40*/  STL [R1+0xb4], R3 ;  /* 0x0000b40301007387 */ /* 0x0001e20000100800 */
[----:B------:R-:W-:Y:S01]  /*bf50*/  IMAD.MOV.U32 R8, RZ, RZ, R15 ;  /* 0x000000ffff087224 */ /* 0x000fe200078e000f */
[----:B------:R-:W-:Y:S01]  /*bf60*/  ISETP.GE.AND P2, PT, R4, RZ, PT ;  /* 0x000000ff0400720c */ /* 0x000fe20003f46270 */
[----:B------:R-:W-:Y:S01]  /*bf70*/  IMAD R2, R12, R13, R2 ;  /* 0x0000000d0c027224 */ /* 0x000fe200078e0202 */
[----:B------:R-:W-:Y:S01]  /*bf80*/  IABS R15, R16 ;  /* 0x00000010000f7213 */ /* 0x000fe20000000000 */
[----:B------:R-:W-:-:S04]  /*bf90*/  IMAD.HI.U32 R11, R14, R8, RZ ;  /* 0x000000080e0b7227 */ /* 0x000fc800078e00ff */
[----:B------:R-:W-:Y:S01]  /*bfa0*/  @!P0 IMAD.IADD R0, R0, 0x1, -R12 ;  /* 0x0000000100008824 */ /* 0x000fe200078e0a0c */
[----:B------:R-:W-:Y:S01]  /*bfb0*/  ISETP.GT.U32.AND P0, PT, R12, R2, PT ;  /* 0x000000020c00720c */ /* 0x000fe20003f04070 */
[----:B0-----:R-:W-:Y:S01]  /*bfc0*/  IMAD.MOV.U32 R3, RZ, RZ, R9 ;  /* 0x000000ffff037224 */ /* 0x001fe200078e0009 */
[----:B------:R-:W-:Y:S01]  /*bfd0*/  LOP3.LUT R9, R10, 0x7e, RZ, 0xfc, !PT ;  /* 0x0000007e0a097812 */ /* 0x000fe200078efcff */
[----:B------:R-:W-:Y:S02]  /*bfe0*/  IMAD.MOV R11, RZ, RZ, -R11 ;  /* 0x000000ffff0b7224 */ /* 0x000fe400078e0a0b */
[----:B------:R-:W-:Y:S01]  /*bff0*/  @!P3 IMAD.MOV R3, RZ, RZ, -R3 ;  /* 0x000000ffff03b224 */ /* 0x000fe200078e0a03 */
[C---:B------:R-:W-:Y:S01]  /*c000*/  ISETP.GT.U32.AND P3, PT, R12.reuse, R5, PT ;  /* 0x000000050c00720c */ /* 0x040fe20003f64070 */
[----:B------:R-:W-:Y:S01]  /*c010*/  IMAD R4, R12, R11, R8 ;  /* 0x0000000b0c047224 */ /* 0x000fe200078e0208 */
[----:B------:R-:W-:Y:S01]  /*c020*/  LOP3.LUT R8, R10, 0x7a, RZ, 0xfc, !PT ;  /* 0x0000007a0a087812 */ /* 0x000fe200078efcff */
[----:B------:R-:W-:Y:S01]  /*c030*/  @!P6 IMAD.IADD R6, R6, 0x1, -R12 ;  /* 0x000000010606e824 */ /* 0x000fe200078e0a0c */
[----:B------:R0:W-:Y:S01]  /*c040*/  STL [R1+0xb8], R3 ;  /* 0x0000b80301007387 */ /* 0x0001e20000100800 */
[----:B------:R-:W-:-:S02]  /*c050*/  ISETP.GE.AND P6, PT, R7, RZ, PT ;  /* 0x000000ff0700720c */ /* 0x000fc40003fc6270 */
[----:B------:R-:W-:Y:S02]  /*c060*/  @!P0 IMAD.IADD R2, R2, 0x1, -R12 ;  /* 0x0000000102028824 */ /* 0x000fe400078e0a0c */
[----:B------:R-:W-:Y:S01]  /*c070*/  @!P5 IMAD.MOV R6, RZ, RZ, -R6 ;  /* 0x000000ffff06d224 */ /* 0x000fe200078e0a06 */
[----:B------:R-:W-:Y:S02]  /*c080*/  ISETP.GE.AND P5, PT, R9, RZ, PT ;  /* 0x000000ff0900720c */ /* 0x000fe40003fa6270 */
[C---:B------:R-:W-:Y:S01]  /*c090*/  ISETP.GT.U32.AND P0, PT, R12.reuse, R2, PT ;  /* 0x000000020c00720c */ /* 0x040fe20003f04070 */
[----:B------:R-:W-:Y:S01]  /*c0a0*/  @!P3 IMAD.IADD R5, R5, 0x1, -R12 ;  /* 0x000000010505b824 */ /* 0x000fe200078e0a0c */
[----:B------:R-:W-:Y:S01]  /*c0b0*/  ISETP.GT.U32.AND P3, PT, R12, R4, PT ;  /* 0x000000040c00720c */ /* 0x000fe20003f64070 */
[----:B0-----:R-:W-:Y:S01]  /*c0c0*/  IMAD.MOV.U32 R3, RZ, RZ, R0 ;  /* 0x000000ffff037224 */ /* 0x001fe200078e0000 */
[----:B------:R-:W-:Y:S02]  /*c0d0*/  LOP3.LUT R0, R10, 0x7c, RZ, 0xfc, !PT ;  /* 0x0000007c0a007812 */ /* 0x000fe400078efcff */
[----:B------:R-:W-:Y:S01]  /*c0e0*/  IABS R9, R9 ;  /* 0x0000000900097213 */ /* 0x000fe20000000000 */
[----:B------:R-:W-:Y:S01]  /*c0f0*/  @!P4 IMAD.MOV R3, RZ, RZ, -R3 ;  /* 0x000000ffff03c224 */ /* 0x000fe200078e0a03 */
[----:B------:R-:W-:-:S02]  /*c100*/  ISETP.GE.AND P4, PT, R17, RZ, PT ;  /* 0x000000ff1100720c */ /* 0x000fc40003f86270 */
[----:B------:R-:W-:Y:S02]  /*c110*/  IABS R17, R17 ;  /* 0x0000001100117213 */ /* 0x000fe40000000000 */
[----:B------:R0:W-:Y:S01]  /*c120*/  STL [R1+0xbc], R3 ;  /* 0x0000bc0301007387 */ /* 0x0001e20000100800 */
[--C-:B------:R-:W-:Y:S01]  /*c130*/  @!P0 IMAD.IADD R2, R2, 0x1, -R12.reuse ;  /* 0x0000000102028824 */ /* 0x100fe200078e0a0c */
[----:B------:R-:W-:Y:S01]  /*c140*/  ISETP.GE.AND P0, PT, R8, RZ, PT ;  /* 0x000000ff0800720c */ /* 0x000fe20003f06270 */
[----:B------:R-:W-:Y:S01]  /*c150*/  @!P3 IMAD.IADD R4, R4, 0x1, -R12 ;  /* 0x000000010404b824 */ /* 0x000fe200078e0a0c */
[----:B------:R2:W-:Y:S01]  /*c160*/  STL [R1+0xc0], R6 ;  /* 0x0000c00601007387 */ /* 0x0005e20000100800 */
[----:B------:R-:W-:Y:S01]  /*c170*/  IMAD.HI.U32 R7, R14, R17, RZ ;  /* 0x000000110e077227 */ /* 0x000fe200078e00ff */
[----:B------:R-:W-:Y:S02]  /*c180*/  IABS R8, R8 ;  /* 0x0000000800087213 */ /* 0x000fe40000000000 */
[----:B------:R-:W-:Y:S01]  /*c190*/  ISETP.GT.U32.AND P3, PT, R12, R4, PT ;  /* 0x000000040c00720c */ /* 0x000fe20003f64070 */
[----:B------:R-:W-:-:S02]  /*c1a0*/  IMAD.MOV R7, RZ, RZ, -R7 ;  /* 0x000000ffff077224 */ /* 0x000fc400078e0a07 */
[----:B0-----:R-:W-:Y:S02]  /*c1b0*/  IMAD.MOV.U32 R3, RZ, RZ, R5 ;  /* 0x000000ffff037224 */ /* 0x001fe400078e0005 */
[----:B------:R-:W-:Y:S01]  /*c1c0*/  IMAD R17, R12, R7, R17 ;  /* 0x000000070c117224 */ /* 0x000fe200078e0211 */
[----:B------:R-:W-:Y:S01]  /*c1d0*/  LOP3.LUT R7, R10, 0x74, RZ, 0xfc, !PT ;  /* 0x000000740a077812 */ /* 0x000fe200078efcff */
[----:B------:R-:W-:Y:S01]  /*c1e0*/  @!P1 IMAD.MOV R3, RZ, RZ, -R3 ;  /* 0x000000ffff039224 */ /* 0x000fe200078e0a03 */
[----:B------:R-:W-:Y:S01]  /*c1f0*/  ISETP.GE.AND P1, PT, R0, RZ, PT ;  /* 0x000000ff0000720c */ /* 0x000fe20003f26270 */
[----:B--2---:R-:W-:Y:S01]  /*c200*/  IMAD.HI.U32 R6, R14, R9, RZ ;  /* 0x000000090e067227 */ /* 0x004fe200078e00ff */
[----:B------:R-:W-:Y:S02]  /*c210*/  IABS R0, R0 ;  /* 0x0000000000007213 */ /* 0x000fe40000000000 */
[----:B------:R0:W-:Y:S01]  /*c220*/  STL [R1+0x40c], R3 ;  /* 0x00040c0301007387 */ /* 0x0001e20000100800 */
[----:B------:R-:W-:-:S02]  /*c230*/  @!P3 IMAD.IADD R4, R4, 0x1, -R12 ;  /* 0x000000010404b824 */ /* 0x000fc400078e0a0c */
[----:B------:R-:W-:-:S04]  /*c240*/  IMAD.HI.U32 R5, R14, R0, RZ ;  /* 0x000000000e057227 */ /* 0x000fc800078e00ff */
[----:B------:R-:W-:Y:S02]  /*c250*/  IMAD.MOV R5, RZ, RZ, -R5 ;  /* 0x000000ffff057224 */ /* 0x000fe400078e0a05 */
[----:B------:R-:W-:Y:S02]  /*c260*/  IMAD.MOV R6, RZ, RZ, -R6 ;  /* 0x000000ffff067224 */ /* 0x000fe400078e0a06 */
[----:B0-----:R-:W-:Y:S02]  /*c270*/  IMAD.MOV.U32 R3, RZ, RZ, R2 ;  /* 0x000000ffff037224 */ /* 0x001fe400078e0002 */
[C---:B------:R-:W-:Y:S01]  /*c280*/  IMAD R0, R12.reuse, R5, R0 ;  /* 0x000000050c007224 */ /* 0x040fe200078e0200 */
[----:B------:R-:W-:Y:S01]  /*c290*/  IABS R5, R19 ;  /* 0x0000001300057213 */ /* 0x000fe20000000000 */
[----:B------:R-:W-:Y:S01]  /*c2a0*/  @!P2 IMAD.MOV R3, RZ, RZ, -R3 ;  /* 0x000000ffff03a224 */ /* 0x000fe200078e0a03 */
[C---:B------:R-:W-:Y:S01]  /*c2b0*/  ISETP.GT.U32.AND P2, PT, R12.reuse, R17, PT ;  /* 0x000000110c00720c */ /* 0x040fe20003f44070 */
[----:B------:R-:W-:-:S02]  /*c2c0*/  IMAD R9, R12, R6, R9 ;  /* 0x000000060c097224 */ /* 0x000fc400078e0209 */
[----:B------:R-:W-:Y:S01]  /*c2d0*/  IMAD.HI.U32 R2, R14, R8, RZ ;  /* 0x000000080e027227 */ /* 0x000fe200078e00ff */
[----:B------:R0:W-:Y:S02]  /*c2e0*/  STL [R1+0x3e8], R3 ;  /* 0x0003e80301007387 */ /* 0x0001e40000100800 */
[----:B------:R-:W-:Y:S01]  /*c2f0*/  ISETP.GT.U32.AND P3, PT, R12, R9, PT ;  /* 0x000000090c00720c */ /* 0x000fe20003f64070 */
[----:B------:R-:W-:Y:S02]  /*c300*/  IMAD.MOV R2, RZ, RZ, -R2 ;  /* 0x000000ffff027224 */ /* 0x000fe400078e0a02 */
[----:B------:R-:W-:-:S04]  /*c310*/  IMAD.HI.U32 R6, R14, R15, RZ ;  /* 0x0000000f0e067227 */ /* 0x000fc800078e00ff */
[----:B------:R-:W-:Y:S02]  /*c320*/  @!P2 IMAD.IADD R17, R17, 0x1, -R12 ;  /* 0x000000011111a824 */ /* 0x000fe400078e0a0c */
[----:B0-----:R-:W-:Y:S01]  /*c330*/  IMAD.MOV.U32 R3, RZ, RZ, R4 ;  /* 0x000000ffff037224 */ /* 0x001fe200078e0004 */
[----:B------:R-:W-:Y:S01]  /*c340*/  LOP3.LUT R4, R10, 0x72, RZ, 0xfc, !PT ;  /* 0x000000720a047812 */ /* 0x000fe200078efcff */
[C---:B------:R-:W-:Y:S01]  /*c350*/  IMAD R8, R12.reuse, R2, R8 ;  /* 0x000000020c087224 */ /* 0x040fe200078e0208 */
[C---:B------:R-:W-:Y:S01]  /*c360*/  ISETP.GT.U32.AND P2, PT, R12.reuse, R17, PT ;  /* 0x000000110c00720c */ /* 0x040fe20003f44070 */
[----:B------:R-:W-:Y:S01]  /*c370*/  @!P6 IMAD.MOV R3, RZ, RZ, -R3 ;  /* 0x000000ffff03e224 */ /* 0x000fe200078e0a03 */
[----:B------:R-:W-:Y:S01]  /*c380*/  ISETP.GT.U32.AND P6, PT, R12, R0, PT ;  /* 0x000000000c00720c */ /* 0x000fe20003fc4070 */
[----:B------:R-:W-:Y:S01]  /*c390*/  @!P3 IMAD.IADD R9, R9, 0x1, -R12 ;  /* 0x000000010909b824 */ /* 0x000fe200078e0a0c */
[----:B------:R-:W-:Y:S01]  /*c3a0*/  IABS R2, R7 ;  /* 0x0000000700027213 */ /* 0x000fe20000000000 */
[----:B------:R-:W-:Y:S01]  /*c3b0*/  IMAD.MOV R6, RZ, RZ, -R6 ;  /* 0x000000ffff067224 */ /* 0x000fe200078e0a06 */
[----:B------:R0:W-:Y:S01]  /*c3c0*/  STL [R1+0x3ec], R3 ;  /* 0x0003ec0301007387 */ /* 0x0001e20000100800 */
[----:B------:R-:W-:Y:S01]  /*c3d0*/  IMAD.HI.U32 R11, R14, R5, RZ ;  /* 0x000000050e0b7227 */ /* 0x000fe200078e00ff */
[----:B------:R-:W-:-:S02]  /*c3e0*/  ISETP.GT.U32.AND P3, PT, R12, R9, PT ;  /* 0x000000090c00720c */ /* 0x000fc40003f64070 */
[----:B------:R-:W-:Y:S01]  /*c3f0*/  IABS R13, R4 ;  /* 0x00000004000d7213 */ /* 0x000fe20000000000 */
[----:B------:R-:W-:Y:S01]  /*c400*/  IMAD R15, R12, R6, R15 ;  /* 0x000000060c0f7224 */ /* 0x000fe200078e020f */
[----:B------:R-:W-:Y:S01]  /*c410*/  LOP3.LUT R6, R10, 0x70, RZ, 0xfc, !PT ;  /* 0x000000700a067812 */ /* 0x000fe200078efcff */
[--C-:B------:R-:W-:Y:S01]  /*c420*/  @!P2 IMAD.IADD R17, R17, 0x1, -R12.reuse ;  /* 0x000000011111a824 */ /* 0x100fe200078e0a0c */
[----:B------:R-:W-:Y:S01]  /*c430*/  ISETP.GT.U32.AND P2, PT, R12, R8, PT ;  /* 0x000000080c00720c */ /* 0x000fe20003f44070 */
[--C-:B------:R-:W-:Y:S02]  /*c440*/  @!P6 IMAD.IADD R0, R0, 0x1, -R12.reuse ;  /* 0x000000010000e824 */ /* 0x100fe400078e0a0c */
[----:B------:R-:W-:Y:S02]  /*c450*/  IMAD.MOV R11, RZ, RZ, -R11 ;  /* 0x000000ffff0b7224 */ /* 0x000fe400078e0a0b */
[----:B0-----:R-:W-:Y:S01]  /*c460*/  IMAD.MOV.U32 R3, RZ, RZ, R17 ;  /* 0x000000ffff037224 */ /* 0x001fe200078e0011 */
[C---:B------:R-:W-:Y:S01]  /*c470*/  ISETP.GT.U32.AND P6, PT, R12.reuse, R0, PT ;  /* 0x000000000c00720c */ /* 0x040fe20003fc4070 */
[----:B------:R-:W-:Y:S01]  /*c480*/  IMAD R5, R12, R11, R5 ;  /* 0x0000000b0c057224 */ /* 0x000fe200078e0205 */
[----:B------:R-:W-:Y:S01]  /*c490*/  IABS R17, R6 ;  /* 0x0000000600117213 */ /* 0x000fe20000000000 */
[----:B------:R-:W-:-:S02]  /*c4a0*/  @!P3 IMAD.IADD R9, R9, 0x1, -R12 ;  /* 0x000000010909b824 */ /* 0x000fc400078e0a0c */
[----:B------:R-:W-:Y:S01]  /*c4b0*/  @!P4 IMAD.MOV R3, RZ, RZ, -R3 ;  /* 0x000000ffff03c224 */ /* 0x000fe200078e0a03 */
[----:B------:R-:W-:Y:S01]  /*c4c0*/  ISETP.GT.U32.AND P3, PT, R12, R5, PT ;  /* 0x000000050c00720c */ /* 0x000fe20003f64070 */
[--C-:B------:R-:W-:Y:S01]  /*c4d0*/  @!P2 IMAD.IADD R8, R8, 0x1, -R12.reuse ;  /* 0x000000010808a824 */ /* 0x100fe200078e0a0c */
[----:B------:R-:W-:Y:S01]  /*c4e0*/  ISETP.GE.AND P2, PT, R19, RZ, PT ;  /* 0x000000ff1300720c */ /* 0x000fe20003f46270 */
[----:B------:R-:W-:Y:S01]  /*c4f0*/  IMAD.HI.U32 R18, R14, R2, RZ ;  /* 0x000000020e127227 */ /* 0x000fe200078e00ff */
[----:B------:R0:W-:Y:S02]  /*c500*/  STL [R1+0xac], R3 ;  /* 0x0000ac0301007387 */ /* 0x0001e40000100800 */
[----:B------:R-:W-:Y:S01]  /*c510*/  ISETP.GT.U32.AND P4, PT, R12, R8, PT ;  /* 0x000000080c00720c */ /* 0x000fe20003f84070 */
[----:B------:R-:W-:Y:S01]  /*c520*/  @!P6 IMAD.IADD R0, R0, 0x1, -R12 ;  /* 0x000000010000e824 */ /* 0x000fe200078e0a0c */
[----:B------:R-:W-:Y:S01]  /*c530*/  ISETP.GT.U32.AND P6, PT, R12, R15, PT ;  /* 0x0000000f0c00720c */ /* 0x000fe20003fc4070 */
[----:B------:R-:W-:-:S04]  /*c540*/  IMAD.HI.U32 R11, R14, R13, RZ ;  /* 0x0000000d0e0b7227 */ /* 0x000fc800078e00ff */
[----:B------:R-:W-:Y:S02]  /*c550*/  IMAD.MOV R18, RZ, RZ, -R18 ;  /* 0x000000ffff127224 */ /* 0x000fe400078e0a12 */
[----:B0-----:R-:W-:Y:S02]  /*c560*/  IMAD.MOV.U32 R3, RZ, RZ, R9 ;  /* 0x000000ffff037224 */ /* 0x001fe400078e0009 */
[----:B------:R-:W-:-:S04]  /*c570*/  IMAD.HI.U32 R9, R14, R17, RZ ;  /* 0x000000110e097227 */ /* 0x000fc800078e00ff */
[--C-:B------:R-:W-:Y:S02]  /*c580*/  @!P6 IMAD.IADD R15, R15, 0x1, -R12.reuse ;  /* 0x000000010f0fe824 */ /* 0x100fe400078e0a0c */
[----:B------:R-:W-:Y:S02]  /*c590*/  @!P5 IMAD.MOV R3, RZ, RZ, -R3 ;  /* 0x000000ffff03d224 */ /* 0x000fe400078e0a03 */
[----:B------:R-:W-:Y:S01]  /*c5a0*/  IMAD.MOV R11, RZ, RZ, -R11 ;  /* 0x000000ffff0b7224 */ /* 0x000fe200078e0a0b */
[C---:B------:R-:W-:Y:S01]  /*c5b0*/  ISETP.GT.U32.AND P6, PT, R12.reuse, R15, PT ;  /* 0x0000000f0c00720c */ /* 0x040fe20003fc4070 */
[----:B------:R-:W-:Y:S01]  /*c5c0*/  @!P3 IMAD.IADD R5, R5, 0x1, -R12 ;  /* 0x000000010505b824 */ /* 0x000fe200078e0a0c */
[----:B------:R0:W-:Y:S01]  /*c5d0*/  STL [R1+0xa4], R3 ;  /* 0x0000a40301007387 */ /* 0x0001e20000100800 */
[----:B------:R-:W-:Y:S01]  /*c5e0*/  IMAD R2, R12, R18, R2 ;  /* 0x000000120c027224 */ /* 0x000fe200078e0202 */
[----:B------:R-:W-:Y:S01]  /*c5f0*/  ISETP.GE.AND P3, PT, R16, RZ, PT ;  /* 0x000000ff1000720c */ /* 0x000fe20003f66270 */
[----:B------:R-:W-:Y:S01]  /*c600*/  @!P4 IMAD.IADD R8, R8, 0x1, -R12 ;  /* 0x000000010808c824 */ /* 0x000fe200078e0a0c */
[C---:B------:R-:W-:Y:S01]  /*c610*/  ISETP.GT.U32.AND P5, PT, R12.reuse, R5, PT ;  /* 0x000000050c00720c */ /* 0x040fe20003fa4070 */
[----:B------:R-:W-:Y:S01]  /*c620*/  IMAD.MOV R9, RZ, RZ, -R9 ;  /* 0x000000ffff097224 */ /* 0x000fe200078e0a09 */
[C---:B------:R-:W-:Y:S01]  /*c630*/  ISETP.GT.U32.AND P4, PT, R12.reuse, R2, PT ;  /* 0x000000020c00720c */ /* 0x040fe20003f84070 */
[----:B------:R-:W-:-:S02]  /*c640*/  IMAD R13, R12, R11, R13 ;  /* 0x0000000b0c0d7224 */ /* 0x000fc400078e020d */
[----:B------:R-:W-:Y:S01]  /*c650*/  IMAD R11, R12, R9, R17 ;  /* 0x000000090c0b7224 */ /* 0x000fe200078e0211 */
[----:B------:R-:W-:Y:S01]  /*c660*/  LOP3.LUT R9, R10, 0x6a, RZ, 0xfc, !PT ;  /* 0x0000006a0a097812 */ /* 0x000fe200078efcff */
[----:B0-----:R-:W-:Y:S02]  /*c670*/  IMAD.MOV.U32 R3, RZ, RZ, R8 ;  /* 0x000000ffff037224 */ /* 0x001fe400078e0008 */
[----:B------:R-:W-:Y:S01]  /*c680*/  @!P6 IMAD.IADD R15, R15, 0x1, -R12 ;  /* 0x000000010f0fe824 */ /* 0x000fe200078e0a0c */
[C---:B------:R-:W-:Y:S01]  /*c690*/  ISETP.GT.U32.AND P6, PT, R12.reuse, R11, PT ;  /* 0x0000000b0c00720c */ /* 0x040fe20003fc4070 */
[----:B------:R-:W-:Y:S01]  /*c6a0*/  @!P0 IMAD.MOV R3, RZ, RZ, -R3 ;  /* 0x000000ffff038224 */ /* 0x000fe200078e0a03 */
        /* <DEDUP_REMOVED lines=15> */
[----:B0-----:R-:W-:Y:S01]  /*c7a0*/  LOP3.LUT R0, R10, 0x6e, RZ, 0xfc, !PT ;  /* 0x0000006e0a007812 */ /* 0x001fe200078efcff */
[----:B------:R-:W-:Y:S01]  /*c7b0*/  IMAD.HI.U32 R16, R14, R6, RZ ;  /* 0x000000060e107227 */ /* 0x000fe200078e00ff */
[----:B------:R-:W-:Y:S02]  /*c7c0*/  ISETP.GT.U32.AND P6, PT, R12, R13, PT ;  /* 0x0000000d0c00720c */ /* 0x000fe40003fc4070 */
[----:B------:R-:W-:Y:S01]  /*c7d0*/  IABS R7, R0 ;  /* 0x0000000000077213 */ /* 0x000fe20000000000 */
[----:B--2---:R-:W-:Y:S02]  /*c7e0*/  IMAD.MOV.U32 R3, RZ, RZ, R5 ;  /* 0x000000ffff037224 */ /* 0x004fe400078e0005 */
[----:B------:R-:W-:Y:S02]  /*c7f0*/  IMAD.MOV R16, RZ, RZ, -R16 ;  /* 0x000000ffff107224 */ /* 0x000fe400078e0a10 */
[----:B------:R-:W-:-:S04]  /*c800*/  IMAD.HI.U32 R8, R14, R7, RZ ;  /* 0x000000070e087227 */ /* 0x000fc800078e00ff */
[----:B------:R-:W-:Y:S01]  /*c810*/  @!P2 IMAD.MOV R3, RZ, RZ, -R3 ;  /* 0x000000ffff03a224 */ /* 0x000fe200078e0a03 */
[----:B------:R-:W-:Y:S01]  /*c820*/  ISETP.GT.U32.AND P2, PT, R12, R11, PT ;  /* 0x0000000b0c00720c */ /* 0x000fe20003f44070 */
[----:B------:R-:W-:Y:S01]  /*c830*/  IMAD.MOV R5, RZ, RZ, -R8 ;  /* 0x000000ffff057224 */ /* 0x000fe200078e0a08 */
[----:B------:R-:W-:Y:S01]  /*c840*/  LOP3.LUT R8, R10, 0x68, RZ, 0xfc, !PT ;  /* 0x000000680a087812 */ /* 0x000fe200078efcff */
[----:B------:R-:W-:Y:S01]  /*c850*/  @!P0 IMAD.IADD R2, R2, 0x1, -R12 ;  /* 0x0000000102028824 */ /* 0x000fe200078e0a0c */
[----:B------:R0:W-:Y:S01]  /*c860*/  STL [R1+0x84], R3 ;  /* 0x0000840301007387 */ /* 0x0001e20000100800 */
[C---:B------:R-:W-:Y:S01]  /*c870*/  IMAD R7, R12.reuse, R5, R7 ;  /* 0x000000050c077224 */ /* 0x040fe200078e0207 */
[----:B------:R-:W-:Y:S01]  /*c880*/  IABS R5, R9 ;  /* 0x0000000900057213 */ /* 0x000fe20000000000 */
[C---:B------:R-:W-:Y:S01]  /*c890*/  IMAD R6, R12.reuse, R16, R6 ;  /* 0x000000100c067224 */ /* 0x040fe200078e0206 */
[----:B------:R-:W-:Y:S01]  /*c8a0*/  IABS R19, R8 ;  /* 0x0000000800137213 */ /* 0x000fe20000000000 */
[--C-:B------:R-:W-:Y:S01]  /*c8b0*/  @!P6 IMAD.IADD R13, R13, 0x1, -R12.reuse ;  /* 0x000000010d0de824 */ /* 0x100fe200078e0a0c */
[----:B------:R-:W-:Y:S01]  /*c8c0*/  ISETP.GT.U32.AND P0, PT, R12, R7, PT ;  /* 0x000000070c00720c */ /* 0x000fe20003f04070 */
[----:B------:R-:W-:Y:S01]  /*c8d0*/  IMAD.HI.U32 R17, R14, R5, RZ ;  /* 0x000000050e117227 */ /* 0x000fe200078e00ff */
[----:B------:R-:W-:Y:S01]  /*c8e0*/  ISETP.GE.AND P6, PT, R0, RZ, PT ;  /* 0x000000ff0000720c */ /* 0x000fe20003fc6270 */
[----:B------:R-:W-:Y:S01]  /*c8f0*/  STL [R1+0x88], R15 ;  /* 0x0000880f01007387 */ /* 0x000fe20000100800 */
[----:B------:R-:W-:Y:S01]  /*c900*/  LOP3.LUT R0, R10, 0x66, RZ, 0xfc, !PT ;  /* 0x000000660a007812 */ /* 0x000fe200078efcff */
[----:B------:R-:W-:Y:S01]  /*c910*/  @!P2 IMAD.IADD R11, R11, 0x1, -R12 ;  /* 0x000000010b0ba824 */ /* 0x000fe200078e0a0c */
[----:B------:R-:W-:Y:S01]  /*c920*/  ISETP.GT.U32.AND P2, PT, R12, R6, PT ;  /* 0x000000060c00720c */ /* 0x000fe20003f44070 */
[----:B------:R-:W-:-:S02]  /*c930*/  IMAD.MOV R17, RZ, RZ, -R17 ;  /* 0x000000ffff117224 */ /* 0x000fc400078e0a11 */
[----:B------:R-:W-:-:S04]  /*c940*/  IMAD.HI.U32 R16, R14, R19, RZ ;  /* 0x000000130e107227 */ /* 0x000fc800078e00ff */
[----:B------:R-:W-:Y:S01]  /*c950*/  @!P0 IMAD.IADD R7, R7, 0x1, -R12 ;  /* 0x0000000107078824 */ /* 0x000fe200078e0a0c */
[----:B------:R-:W-:Y:S01]  /*c960*/  ISETP.GE.AND P0, PT, R4, RZ, PT ;  /* 0x000000ff0400720c */ /* 0x000fe20003f06270 */
[----:B------:R-:W-:Y:S01]  /*c970*/  IMAD R5, R12, R17, R5 ;  /* 0x000000110c057224 */ /* 0x000fe200078e0205 */
[----:B------:R-:W-:Y:S01]  /*c980*/  LOP3.LUT R4, R10, 0x64, RZ, 0xfc, !PT ;  /* 0x000000640a047812 */ /* 0x000fe200078efcff */
[----:B0-----:R-:W-:Y:S01]  /*c990*/  IMAD.MOV.U32 R3, RZ, RZ, R2 ;  /* 0x000000ffff037224 */ /* 0x001fe200078e0002 */
[----:B------:R-:W-:Y:S01]  /*c9a0*/  IABS R17, R0 ;  /* 0x0000000000117213 */ /* 0x000fe20000000000 */
[----:B------:R-:W-:Y:S01]  /*c9b0*/  @!P2 IMAD.IADD R6, R6, 0x1, -R12 ;  /* 0x000000010606a824 */ /* 0x000fe200078e0a0c */
[C---:B------:R-:W-:Y:S01]  /*c9c0*/  ISETP.GT.U32.AND P2, PT, R12.reuse, R7, PT ;  /* 0x000000070c00720c */ /* 0x040fe20003f44070 */
[----:B------:R-:W-:Y:S01]  /*c9d0*/  IMAD.MOV R16, RZ, RZ, -R16 ;  /* 0x000000ffff107224 */ /* 0x000fe200078e0a10 */
[C---:B------:R-:W-:Y:S01]  /*c9e0*/  ISETP.GT.U32.AND P3, PT, R12.reuse, R5, PT ;  /* 0x000000050c00720c */ /* 0x040fe20003f64070 */
[----:B------:R-:W-:Y:S01]  /*c9f0*/  @!P1 IMAD.MOV R3, RZ, RZ, -R3 ;  /* 0x000000ffff039224 */ /* 0x000fe200078e0a03 */
[C---:B------:R-:W-:Y:S01]  /*ca00*/  ISETP.GT.U32.AND P1, PT, R12.reuse, R6, PT ;  /* 0x000000060c00720c */ /* 0x040fe20003f24070 */
[----:B------:R-:W-:Y:S01]  /*ca10*/  IMAD R19, R12, R16, R19 ;  /* 0x000000100c137224 */ /* 0x000fe200078e0213 */
[----:B------:R-:W-:Y:S01]  /*ca20*/  IABS R16, R4 ;  /* 0x0000000400107213 */ /* 0x000fe20000000000 */
[----:B------:R-:W-:Y:S01]  /*ca30*/  IMAD.HI.U32 R2, R14, R17, RZ ;  /* 0x000000110e027227 */ /* 0x000fe200078e00ff */
[----:B------:R0:W-:Y:S03]  /*ca40*/  STL [R1+0x94], R3 ;  /* 0x0000940301007387 */ /* 0x0001e60000100800 */
        /* <DEDUP_REMOVED lines=10> */
[----:B------:R-:W-:Y:S01]  /*caf0*/  IMAD.HI.U32 R11, R14, R16, RZ ;  /* 0x000000100e0b7227 */ /* 0x000fe200078e00ff */
[----:B------:R-:W-:-:S02]  /*cb00*/  LOP3.LUT R8, R10, 0x5c, RZ, 0xfc, !PT ;  /* 0x0000005c0a087812 */ /* 0x000fc400078efcff */
[----:B------:R-:W-:Y:S01]  /*cb10*/  IABS R15, R0 ;  /* 0x00000000000f7213 */ /* 0x000fe20000000000 */
[----:B------:R-:W-:Y:S01]  /*cb20*/  @!P4 IMAD.MOV R3, RZ, RZ, -R3 ;  /* 0x000000ffff03c224 */ /* 0x000fe200078e0a03 */
[----:B------:R-:W-:Y:S01]  /*cb30*/  ISETP.GE.AND P4, PT, R9, RZ, PT ;  /* 0x000000ff0900720c */ /* 0x000fe20003f86270 */
[----:B------:R-:W-:Y:S02]  /*cb40*/  IMAD.MOV R11, RZ, RZ, -R11 ;  /* 0x000000ffff0b7224 */ /* 0x000fe400078e0a0b */
[----:B------:R-:W-:Y:S01]  /*cb50*/  @!P3 IMAD.IADD R5, R5, 0x1, -R12 ;  /* 0x000000010505b824 */ /* 0x000fe200078e0a0c */
[----:B------:R0:W-:Y:S01]  /*cb60*/  STL [R1+0x360], R3 ;  /* 0x0003600301007387 */ /* 0x0001e20000100800 */
[----:B------:R-:W-:Y:S01]  /*cb70*/  IMAD R17, R12, R2, R17 ;  /* 0x000000020c117224 */ /* 0x000fe200078e0211 */
[----:B------:R-:W-:Y:S01]  /*cb80*/  LOP3.LUT R2, R10, 0x60, RZ, 0xfc, !PT ;  /* 0x000000600a027812 */ /* 0x000fe200078efcff */
[----:B--2---:R-:W-:Y:S01]  /*cb90*/  IMAD.MOV.U32 R13, RZ, RZ, R7 ;  /* 0x000000ffff0d7224 */ /* 0x004fe200078e0007 */
[C---:B------:R-:W-:Y:S01]  /*cba0*/  ISETP.GT.U32.AND P3, PT, R12.reuse, R5, PT ;  /* 0x000000050c00720c */ /* 0x040fe20003f64070 */
[C---:B------:R-:W-:Y:S01]  /*cbb0*/  IMAD R16, R12.reuse, R11, R16 ;  /* 0x0000000b0c107224 */ /* 0x040fe200078e0210 */
[----:B------:R-:W-:Y:S01]  /*cbc0*/  IABS R9, R2 ;  /* 0x0000000200097213 */ /* 0x000fe20000000000 */
[----:B------:R-:W-:Y:S01]  /*cbd0*/  @!P6 IMAD.MOV R13, RZ, RZ, -R13 ;  /* 0x000000ffff0de224 */ /* 0x000fe200078e0a0d */
[----:B------:R-:W-:Y:S01]  /*cbe0*/  ISETP.GT.U32.AND P6, PT, R12, R17, PT ;  /* 0x000000110c00720c */ /* 0x000fe20003fc4070 */
[----:B------:R-:W-:Y:S01]  /*cbf0*/  @!P5 IMAD.IADD R19, R19, 0x1, -R12 ;  /* 0x000000011313d824 */ /* 0x000fe200078e0a0c */
[----:B------:R-:W-:Y:S01]  /*cc00*/  LOP3.LUT R7, R10, 0x5e, RZ, 0xfc, !PT ;  /* 0x0000005e0a077812 */ /* 0x000fe200078efcff */
[----:B0-----:R-:W-:Y:S01]  /*cc10*/  IMAD.MOV.U32 R3, RZ, RZ, R6 ;  /* 0x000000ffff037224 */ /* 0x001fe200078e0006 */
[----:B------:R0:W-:Y:S01]  /*cc20*/  STL [R1+0x318], R13 ;  /* 0x0003180d01007387 */ /* 0x0001e20000100800 */
[----:B------:R-:W-:-:S02]  /*cc30*/  IABS R11, R8 ;  /* 0x00000008000b7213 */ /* 0x000fc40000000000 */
[----:B------:R-:W-:Y:S01]  /*cc40*/  @!P0 IMAD.MOV R3, RZ, RZ, -R3 ;  /* 0x000000ffff038224 */ /* 0x000fe200078e0a03 */
[C---:B------:R-:W-:Y:S01]  /*cc50*/  ISETP.GT.U32.AND P0, PT, R12.reuse, R16, PT ;  /* 0x000000100c00720c */ /* 0x040fe20003f04070 */
[--C-:B------:R-:W-:Y:S01]  /*cc60*/  @!P3 IMAD.IADD R5, R5, 0x1, -R12.reuse ;  /* 0x000000010505b824 */ /* 0x100fe200078e0a0c */
[----:B------:R-:W-:Y:S01]  /*cc70*/  ISETP.GT.U32.AND P5, PT, R12, R19, PT ;  /* 0x000000130c00720c */ /* 0x000fe20003fa4070 */
[----:B------:R-:W-:Y:S01]  /*cc80*/  IMAD.HI.U32 R20, R14, R11, RZ ;  /* 0x0000000b0e147227 */ /* 0x000fe200078e00ff */
[----:B------:R2:W-:Y:S01]  /*cc90*/  STL [R1+0x340], R3 ;  /* 0x0003400301007387 */ /* 0x0005e20000100800 */
[----:B------:R-:W-:Y:S02]  /*cca0*/  ISETP.GE.AND P3, PT, R4, RZ, PT ;  /* 0x000000ff0400720c */ /* 0x000fe40003f66270 */
[----:B------:R-:W-:Y:S01]  /*ccb0*/  @!P6 IMAD.IADD R17, R17, 0x1, -R12 ;  /* 0x000000011111e824 */ /* 0x000fe200078e0a0c */
[----:B------:R-:W-:Y:S01]  /*ccc0*/  IABS R6, R7 ;  /* 0x0000000700067213 */ /* 0x000fe20000000000 */
[----:B------:R-:W-:Y:S01]  /*ccd0*/  IMAD.HI.U32 R4, R14, R15, RZ ;  /* 0x0000000f0e047227 */ /* 0x000fe200078e00ff */
[----:B0-----:R-:W-:-:S02]  /*cce0*/  LOP3.LUT R13, R10, 0x5a, RZ, 0xfc, !PT ;  /* 0x0000005a0a0d7812 */ /* 0x001fc400078efcff */
[----:B------:R-:W-:Y:S01]  /*ccf0*/  ISETP.GT.U32.AND P6, PT, R12, R17, PT ;  /* 0x000000110c00720c */ /* 0x000fe20003fc4070 */
[--C-:B------:R-:W-:Y:S01]  /*cd00*/  @!P0 IMAD.IADD R16, R16, 0x1, -R12.reuse ;  /* 0x0000000110108824 */ /* 0x100fe200078e0a0c */
[----:B------:R-:W-:Y:S01]  /*cd10*/  ISETP.GE.AND P0, PT, R2, RZ, PT ;  /* 0x000000ff0200720c */ /* 0x000fe20003f06270 */
[----:B--2---:R-:W-:Y:S01]  /*cd20*/  IMAD.MOV.U32 R3, RZ, RZ, R5 ;  /* 0x000000ffff037224 */ /* 0x004fe200078e0005 */
[----:B------:R-:W-:Y:S01]  /*cd30*/  IABS R5, R13 ;  /* 0x0000000d00057213 */ /* 0x000fe20000000000 */
[----:B------:R-:W-:Y:S01]  /*cd40*/  @!P5 IMAD.IADD R19, R19, 0x1, -R12 ;  /* 0x000000011313d824 */ /* 0x000fe200078e0a0c */
[----:B------:R-:W-:Y:S01]  /*cd50*/  ISETP.GE.AND P5, PT, R0, RZ, PT ;  /* 0x000000ff0000720c */ /* 0x000fe20003fa6270 */
[----:B------:R-:W-:Y:S01]  /*cd60*/  @!P4 IMAD.MOV R3, RZ, RZ, -R3 ;  /* 0x000000ffff03c224 */ /* 0x000fe200078e0a03 */
[----:B------:R-:W-:Y:S01]  /*cd70*/  ISETP.GT.U32.AND P4, PT, R12, R16, PT ;  /* 0x000000100c00720c */ /* 0x000fe20003f84070 */
[----:B------:R-:W-:Y:S01]  /*cd80*/  IMAD.HI.U32 R0, R14, R9, RZ ;  /* 0x000000090e007227 */ /* 0x000fe200078e00ff */
[----:B------:R-:W-:-:S02]  /*cd90*/  LOP3.LUT R2, R10, 0x56, RZ, 0xfc, !PT ;  /* 0x000000560a027812 */ /* 0x000fc400078efcff */
[----:B------:R0:W-:Y:S01]  /*cda0*/  STL [R1+0x320], R3 ;  /* 0x0003200301007387 */ /* 0x0001e20000100800 */
[----:B------:R-:W-:Y:S02]  /*cdb0*/  IMAD.MOV R4, RZ, RZ, -R4 ;  /* 0x000000ffff047224 */ /* 0x000fe400078e0a04 */
[----:B------:R-:W-:Y:S02]  /*cdc0*/  IMAD.MOV R0, RZ, RZ, -R0 ;  /* 0x000000ffff007224 */ /* 0x000fe400078e0a00 */
[----:B------:R-:W-:Y:S01]  /*cdd0*/  IMAD R15, R12, R4, R15 ;  /* 0x000000040c0f7224 */ /* 0x000fe200078e020f */
[----:B------:R-:W-:Y:S01]  /*cde0*/  LOP3.LUT R4, R10, 0x58, RZ, 0xfc, !PT ;  /* 0x000000580a047812 */ /* 0x000fe200078efcff */
[C---:B------:R-:W-:Y:S02]  /*cdf0*/  IMAD R9, R12.reuse, R0, R9 ;  /* 0x000000000c097224 */ /* 0x040fe400078e0209 */
[--C-:B------:R-:W-:Y:S01]  /*ce00*/  @!P6 IMAD.IADD R17, R17, 0x1, -R12.reuse ;  /* 0x000000011111e824 */ /* 0x100fe200078e0a0c */
[----:B------:R-:W-:Y:S01]  /*ce10*/  ISETP.GT.U32.AND P6, PT, R12, R15, PT ;  /* 0x0000000f0c00720c */ /* 0x000fe20003fc4070 */
[----:B------:R-:W-:Y:S01]  /*ce20*/  @!P4 IMAD.IADD R16, R16, 0x1, -R12 ;  /* 0x000000011010c824 */ /* 0x000fe200078e0a0c */
[----:B------:R-:W-:Y:S01]  /*ce30*/  ISETP.GT.U32.AND P4, PT, R12, R9, PT ;  /* 0x000000090c00720c */ /* 0x000fe20003f84070 */
[----:B0-----:R-:W-:Y:S01]  /*ce40*/  IMAD.MOV.U32 R3, RZ, RZ, R19 ;  /* 0x000000ffff037224 */ /* 0x001fe200078e0013 */
[----:B------:R-:W-:Y:S01]  /*ce50*/  LOP3.LUT R19, R10, 0x2e, RZ, 0xfc, !PT ;  /* 0x0000002e0a137812 */ /* 0x000fe200078efcff */
[----:B------:R-:W-:-:S03]  /*ce60*/  IMAD.HI.U32 R0, R14, R6, RZ ;  /* 0x000000060e007227 */ /* 0x000fc600078e00ff */
[----:B------:R-:W-:Y:S01]  /*ce70*/  IABS R27, R19 ;  /* 0x00000013001b7213 */ /* 0x000fe20000000000 */
[----:B------:R-:W-:Y:S01]  /*ce80*/  @!P2 IMAD.MOV R3, RZ, RZ, -R3 ;  /* 0x000000ffff03a224 */ /* 0x000fe200078e0a03 */
[----:B------:R-:W-:Y:S01]  /*ce90*/  ISETP.GE.AND P2, PT, R7, RZ, PT ;  /* 0x000000ff0700720c */ /* 0x000fe20003f46270 */
[----:B------:R-:W-:Y:S01]  /*cea0*/  IMAD.MOV R0, RZ, RZ, -R0 ;  /* 0x000000ffff007224 */ /* 0x000fe200078e0a00 */
[----:B------:R-:W-:Y:S01]  /*ceb0*/  IABS R7, R2 ;  /* 0x0000000200077213 */ /* 0x000fe20000000000 */
[--C-:B------:R-:W-:Y:S01]  /*cec0*/  @!P6 IMAD.IADD R15, R15, 0x1, -R12.reuse ;  /* 0x000000010f0fe824 */ /* 0x100fe200078e0a0c */
[----:B------:R0:W-:Y:S01]  /*ced0*/  STL [R1+0x310], R3 ;  /* 0x0003100301007387 */ /* 0x0001e20000100800 */
[----:B------:R-:W-:Y:S02]  /*cee0*/  @!P4 IMAD.IADD R9, R9, 0x1, -R12 ;  /* 0x000000010909c824 */ /* 0x000fe400078e0a0c */
[----:B------:R-:W-:Y:S01]  /*cef0*/  IMAD.MOV R20, RZ, RZ, -R20 ;  /* 0x000000ffff147224 */ /* 0x000fe200078e0a14 */
[C---:B------:R-:W-:Y:S01]  /*cf00*/  ISETP.GT.U32.AND P4, PT, R12.reuse, R15, PT ;  /* 0x0000000f0c00720c */ /* 0x040fe20003f84070 */
[C---:B------:R-:W-:Y:S01]  /*cf10*/  IMAD R6, R12.reuse, R0, R6 ;  /* 0x000000000c067224 */ /* 0x040fe200078e0206 */
[----:B------:R-:W-:Y:S01]  /*cf20*/  IABS R0, R4 ;  /* 0x0000000400007213 */ /* 0x000fe20000000000 */
[----:B------:R-:W-:Y:S01]  /*cf30*/  IMAD R11, R12, R20, R11 ;  /* 0x000000140c0b7224 */ /* 0x000fe200078e020b */
[----:B------:R-:W-:Y:S01]  /*cf40*/  LOP3.LUT R20, R10, 0x30, RZ, 0xfc, !PT ;  /* 0x000000300a147812 */ /* 0x000fe200078efcff */
[----:B------:R-:W-:Y:S01]  /*cf50*/  IMAD.HI.U32 R18, R14, R5, RZ ;  /* 0x000000050e127227 */ /* 0x000fe200078e00ff */
[----:B------:R-:W-:-:S03]  /*cf60*/  ISETP.GT.U32.AND P6, PT, R12, R6, PT ;  /* 0x000000060c00720c */ /* 0x000fc60003fc4070 */
[----:B0-----:R-:W-:Y:S02]  /*cf70*/  IMAD.MOV.U32 R3, RZ, RZ, R17 ;  /* 0x000000ffff037224 */ /* 0x001fe400078e0011 */
[----:B------:R-:W-:Y:S02]  /*cf80*/  @!P3 IMAD.MOV R16, RZ, RZ, -R16 ;  /* 0x000000ffff10b224 */ /* 0x000fe400078e0a10 */
[----:B------:R-:W-:Y:S01]  /*cf90*/  @!P1 IMAD.MOV R3, RZ, RZ, -R3 ;  /* 0x000000ffff039224 */ /* 0x000fe200078e0a03 */
[C---:B------:R-:W-:Y:S01]  /*cfa0*/  ISETP.GT.U32.AND P1, PT, R12.reuse, R9, PT ;  /* 0x000000090c00720c */ /* 0x040fe20003f24070 */
[----:B------:R-:W-:Y:S01]  /*cfb0*/  @!P4 IMAD.IADD R15, R15, 0x1, -R12 ;  /* 0x000000010f0fc824 */ /* 0x000fe200078e0a0c */
[----:B------:R-:W-:Y:S01]  /*cfc0*/  ISETP.GT.U32.AND P4, PT, R12, R11, PT ;  /* 0x0000000b0c00720c */ /* 0x000fe20003f84070 */
[----:B------:R-:W-:Y:S01]  /*cfd0*/  IMAD.MOV R18, RZ, RZ, -R18 ;  /* 0x000000ffff127224 */ /* 0x000fe200078e0a12 */
[----:B------:R0:W-:Y:S01]  /*cfe0*/  STL [R1+0x68], R3 ;  /* 0x0000680301007387 */ /* 0x0001e20000100800 */
[----:B------:R-:W-:-:S02]  /*cff0*/  @!P6 IMAD.IADD R6, R6, 0x1, -R12 ;  /* 0x000000010606e824 */ /* 0x000fc400078e0a0c */
[----:B------:R-:W-:Y:S01]  /*d000*/  IMAD R5, R12, R18, R5 ;  /* 0x000000120c057224 */ /* 0x000fe200078e0205 */
[----:B------:R-:W-:Y:S01]  /*d010*/  STL [R1+0x70], R16 ;  /* 0x0000701001007387 */ /* 0x000fe20000100800 */
[----:B------:R-:W-:Y:S01]  /*d020*/  IMAD.HI.U32 R17, R14, R0, RZ ;  /* 0x000000000e117227 */ /* 0x000fe200078e00ff */
[C---:B------:R-:W-:Y:S02]  /*d030*/  ISETP.GT.U32.AND P6, PT, R12.reuse, R6, PT ;  /* 0x000000060c00720c */ /* 0x040fe40003fc4070 */
[----:B------:R-:W-:Y:S01]  /*d040*/  ISETP.GT.U32.AND P3, PT, R12, R5, PT ;  /* 0x000000050c00720c */ /* 0x000fe20003f64070 */
[--C-:B------:R-:W-:Y:S02]  /*d050*/  @!P1 IMAD.IADD R9, R9, 0x1, -R12.reuse ;  /* 0x0000000109099824 */ /* 0x100fe400078e0a0c */
[----:B0-----:R-:W-:Y:S02]  /*d060*/  IMAD.MOV.U32 R3, RZ, RZ, R15 ;  /* 0x000000ffff037224 */ /* 0x001fe400078e000f */
[----:B------:R-:W-:Y:S01]  /*d070*/  @!P4 IMAD.IADD R11, R11, 0x1, -R12 ;  /* 0x000000010b0bc824 */ /* 0x000fe200078e0a0c */
[----:B------:R-:W-:Y:S01]  /*d080*/  ISETP.GE.AND P4, PT, R4, RZ, PT ;  /* 0x000000ff0400720c */ /* 0x000fe20003f86270 */
[----:B------:R-:W-:Y:S01]  /*d090*/  @!P5 IMAD.MOV R3, RZ, RZ, -R3 ;  /* 0x000000ffff03d224 */ /* 0x000fe200078e0a03 */
[----:B------:R-:W-:Y:S01]  /*d0a0*/  ISETP.GE.AND P5, PT, R8, RZ, PT ;  /* 0x000000ff0800720c */ /* 0x000fe20003fa6270 */
[----:B------:R-:W-:-:S03]  /*d0b0*/  IMAD.HI.U32 R8, R14, R7, RZ ;  /* 0x000000070e087227 */ /* 0x000fc600078e00ff */
[----:B------:R0:W-:Y:S01]  /*d0c0*/  STL [R1+0x74], R3 ;  /* 0x0000740301007387 */ /* 0x0001e20000100800 */
[----:B------:R-:W-:Y:S02]  /*d0d0*/  IMAD.MOV R8, RZ, RZ, -R8 ;  /* 0x000000ffff087224 */ /* 0x000fe400078e0a08 */
[----:B------:R-:W-:Y:S02]  /*d0e0*/  IMAD.MOV R17, RZ, RZ, -R17 ;  /* 0x000000ffff117224 */ /* 0x000fe400078e0a11 */
[----:B------:R-:W-:Y:S01]  /*d0f0*/  IMAD R4, R12, R8, R7 ;  /* 0x000000080c047224 */ /* 0x000fe200078e0207 */
[----:B------:R-:W-:Y:S01]  /*d100*/  LOP3.LUT R7, R10, 0x54, RZ, 0xfc, !PT ;  /* 0x000000540a077812 */ /* 0x000fe200078efcff */
[--C-:B------:R-:W-:Y:S01]  /*d110*/  @!P6 IMAD.IADD R6, R6, 0x1, -R12.reuse ;  /* 0x000000010606e824 */ /* 0x100fe200078e0a0c */
[----:B------:R-:W-:Y:S01]  /*d120*/  ISETP.GE.AND P6, PT, R13, RZ, PT ;  /* 0x000000ff0d00720c */ /* 0x000fe20003fc6270 */
[----:B------:R-:W-:Y:S01]  /*d130*/  @!P3 IMAD.IADD R5, R5, 0x1, -R12 ;  /* 0x000000010505b824 */ /* 0x000fe200078e0a0c */
[----:B------:R-:W-:Y:S01]  /*d140*/  LOP3.LUT R13, R10, 0x52, RZ, 0xfc, !PT ;  /* 0x000000520a0d7812 */ /* 0x000fe200078efcff */
[----:B0-----:R-:W-:Y:S01]  /*d150*/  IMAD.MOV.U32 R3, RZ, RZ, R9 ;  /* 0x000000ffff037224 */ /* 0x001fe200078e0009 */
[----:B------:R-:W-:Y:S01]  /*d160*/  IABS R15, R7 ;  /* 0x00000007000f7213 */ /* 0x000fe20000000000 */
[C---:B------:R-:W-:Y:S01]  /*d170*/  IMAD R0, R12.reuse, R17, R0 ;  /* 0x000000110c007224 */ /* 0x040fe200078e0200 */
[C---:B------:R-:W-:Y:S01]  /*d180*/  ISETP.GT.U32.AND P3, PT, R12.reuse, R5, PT ;  /* 0x000000050c00720c */ /* 0x040fe20003f64070 */
[----:B------:R-:W-:Y:S01]  /*d190*/  @!P0 IMAD.MOV R3, RZ, RZ, -R3 ;  /* 0x000000ffff038224 */ /* 0x000fe200078e0a03 */
[----:B------:R-:W-:-:S02]  /*d1a0*/  ISETP.GT.U32.AND P0, PT, R12, R11, PT ;  /* 0x0000000b0c00720c */ /* 0x000fc40003f04070 */
[----:B------:R-:W-:Y:S02]  /*d1b0*/  ISETP.GT.U32.AND P1, PT, R12, R0, PT ;  /* 0x000000000c00720c */ /* 0x000fe40003f24070 */
[----:B------:R0:W-:Y:S01]  /*d1c0*/  STL [R1+0x15c], R3 ;  /* 0x00015c0301007387 */ /* 0x0001e20000100800 */
[----:B------:R-:W-:Y:S02]  /*d1d0*/  IABS R9, R13 ;  /* 0x0000000d00097213 */ /* 0x000fe40000000000 */
[----:B------:R-:W-:-:S03]  /*d1e0*/  LOP3.LUT R17, R10, 0x32, RZ, 0xfc, !PT ;  /* 0x000000320a117812 */ /* 0x000fc600078efcff */
[----:B------:R-:W-:Y:S01]  /*d1f0*/  IMAD.HI.U32 R8, R14, R9, RZ ;  /* 0x000000090e087227 */ /* 0x000fe200078e00ff */
[----:B------:R-:W-:-:S03]  /*d200*/  IABS R17, R17 ;  /* 0x0000001100117213 */ /* 0x000fc60000000000 */
[----:B------:R-:W-:Y:S01]  /*d210*/  @!P0 IMAD.IADD R11, R11, 0x1, -R12 ;  /* 0x000000010b0b8824 */ /* 0x000fe200078e0a0c */
[----:B------:R-:W-:Y:S01]  /*d220*/  ISETP.GT.U32.AND P0, PT, R12, R4, PT ;  /* 0x000000040c00720c */ /* 0x000fe20003f04070 */
[----:B0-----:R-:W-:Y:S02]  /*d230*/  IMAD.MOV.U32 R3, RZ, RZ, R6 ;  /* 0x000000ffff037224 */ /* 0x001fe400078e0006 */
[----:B------:R-:W-:-:S04]  /*d240*/  IMAD.HI.U32 R6, R14, R15, RZ ;  /* 0x0000000f0e067227 */ /* 0x000fc800078e00ff */
[----:B------:R-:W-:Y:S01]  /*d250*/  @!P2 IMAD.MOV R3, RZ, RZ, -R3 ;  /* 0x000000ffff03a224 */ /* 0x000fe200078e0a03 */
[----:B------:R-:W-:Y:S01]  /*d260*/  ISETP.GE.AND P2, PT, R2, RZ, PT ;  /* 0x000000ff0200720c */ /* 0x000fe20003f46270 */
[--C-:B------:R-:W-:Y:S01]  /*d270*/  @!P3 IMAD.IADD R5, R5, 0x1, -R12.reuse ;  /* 0x000000010505b824 */ /* 0x100fe200078e0a0c */
[----:B------:R-:W-:Y:S01]  /*d280*/  ISETP.GE.AND P3, PT, R7, RZ, PT ;  /* 0x000000ff0700720c */ /* 0x000fe20003f66270 */
[--C-:B------:R-:W-:Y:S01]  /*d290*/  @!P1 IMAD.IADD R0, R0, 0x1, -R12.reuse ;  /* 0x0000000100009824 */ /* 0x100fe200078e0a0c */
[----:B------:R0:W-:Y:S01]  /*d2a0*/  STL [R1+0x268], R3 ;  /* 0x0002680301007387 */ /* 0x0001e20000100800 */
[----:B------:R-:W-:Y:S01]  /*d2b0*/  @!P0 IMAD.IADD R4, R4, 0x1, -R12 ;  /* 0x0000000104048824 */ /* 0x000fe200078e0a0c */
[----:B------:R-:W-:Y:S02]  /*d2c0*/  LOP3.LUT R7, R10, 0x50, RZ, 0xfc, !PT ;  /* 0x000000500a077812 */ /* 0x000fe400078efcff */
[----:B------:R-:W-:Y:S02]  /*d2d0*/  ISETP.GT.U32.AND P1, PT, R12, R0, PT ;  /* 0x000000000c00720c */ /* 0x000fe40003f24070 */
[----:B------:R-:W-:-:S02]  /*d2e0*/  IABS R2, R7 ;  /* 0x0000000700027213 */ /* 0x000fc40000000000 */
[----:B------:R-:W-:Y:S01]  /*d2f0*/  ISETP.GE.AND P0, PT, R7, RZ, PT ;  /* 0x000000ff0700720c */ /* 0x000fe20003f06270 */
[----:B0-----:R-:W-:Y:S02]  /*d300*/  IMAD.MOV.U32 R3, RZ, RZ, R11 ;  /* 0x000000ffff037224 */ /* 0x001fe400078e000b */
[----:B------:R-:W-:Y:S02]  /*d310*/  IMAD.MOV R11, RZ, RZ, -R6 ;  /* 0x000000ffff0b7224 */ /* 0x000fe400078e0a06 */
[----:B------:R-:W-:Y:S01]  /*d320*/  @!P5 IMAD.MOV R3, RZ, RZ, -R3 ;  /* 0x000000ffff03d224 */ /* 0x000fe200078e0a03 */
[C---:B------:R-:W-:Y:S01]  /*d330*/  ISETP.GT.U32.AND P5, PT, R12.reuse, R4, PT ;  /* 0x000000040c00720c */ /* 0x040fe20003fa4070 */
[----:B------:R-:W-:Y:S02]  /*d340*/  IMAD.MOV R6, RZ, RZ, -R8 ;  /* 0x000000ffff067224 */ /* 0x000fe400078e0a08 */
[C---:B------:R-:W-:Y:S01]  /*d350*/  IMAD R15, R12.reuse, R11, R15 ;  /* 0x0000000b0c0f7224 */ /* 0x040fe200078e020f */
[----:B------:R0:W-:Y:S01]  /*d360*/  STL [R1+0x278], R3 ;  /* 0x0002780301007387 */ /* 0x0001e20000100800 */
[----:B------:R-:W-:Y:S01]  /*d370*/  IMAD R9, R12, R6, R9 ;  /* 0x000000060c097224 */ /* 0x000fe200078e0209 */
[----:B------:R-:W-:Y:S01]  /*d380*/  LOP3.LUT R6, R10, 0x48, RZ, 0xfc, !PT ;  /* 0x000000480a067812 */ /* 0x000fe200078efcff */
[----:B------:R-:W-:Y:S01]  /*d390*/  @!P1 IMAD.IADD R0, R0, 0x1, -R12 ;  /* 0x0000000100009824 */ /* 0x000fe200078e0a0c */
[----:B------:R-:W-:-:S02]  /*d3a0*/  ISETP.GE.AND P1, PT, R13, RZ, PT ;  /* 0x000000ff0d00720c */ /* 0x000fc40003f26270 */
[----:B------:R-:W-:Y:S01]  /*d3b0*/  LOP3.LUT R13, R10, 0x4e, RZ, 0xfc, !PT ;  /* 0x0000004e0a0d7812 */ /* 0x000fe200078efcff */
[----:B------:R-:W-:Y:S02]  /*d3c0*/  @!P4 IMAD.MOV R0, RZ, RZ, -R0 ;  /* 0x000000ffff00c224 */ /* 0x000fe400078e0a00 */
[----:B------:R-:W-:Y:S01]  /*d3d0*/  @!P5 IMAD.IADD R4, R4, 0x1, -R12 ;  /* 0x000000010404d824 */ /* 0x000fe200078e0a0c */
[----:B------:R-:W-:Y:S01]  /*d3e0*/  ISETP.GT.U32.AND P5, PT, R12, R9, PT ;  /* 0x000000090c00720c */ /* 0x000fe20003fa4070 */
[----:B0-----:R-:W-:Y:S01]  /*d3f0*/  IMAD.MOV.U32 R3, RZ, RZ, R5 ;  /* 0x000000ffff037224 */ /* 0x001fe200078e0005 */
[----:B------:R-:W-:Y:S01]  /*d400*/  ISETP.GE.AND P4, PT, R13, RZ, PT ;  /* 0x000000ff0d00720c */ /* 0x000fe20003f86270 */
[----:B------:R-:W-:Y:S01]  /*d410*/  IMAD.HI.U32 R5, R14, R2, RZ ;  /* 0x000000020e057227 */ /* 0x000fe200078e00ff */
[----:B------:R-:W-:-:S03]  /*d420*/  IABS R13, R13 ;  /* 0x0000000d000d7213 */ /* 0x000fc60000000000 */
[----:B------:R-:W-:Y:S01]  /*d430*/  @!P6 IMAD.MOV R3, RZ, RZ, -R3 ;  /* 0x000000ffff03e224 */ /* 0x000fe200078e0a03 */
[----:B------:R-:W-:Y:S01]  /*d440*/  ISETP.GT.U32.AND P6, PT, R12, R15, PT ;  /* 0x0000000f0c00720c */ /* 0x000fe20003fc4070 */
[----:B------:R-:W-:Y:S02]  /*d450*/  IMAD.MOV R5, RZ, RZ, -R5 ;  /* 0x000000ffff057224 */ /* 0x000fe400078e0a05 */
[----:B------:R-:W-:Y:S01]  /*d460*/  IMAD.HI.U32 R7, R14, R13, RZ ;  /* 0x0000000d0e077227 */ /* 0x000fe200078e00ff */
[----:B------:R0:W-:Y:S03]  /*d470*/  STL [R1+0x27c], R3 ;  /* 0x00027c0301007387 */ /* 0x0001e60000100800 */
[----:B------:R-:W-:Y:S01]  /*d480*/  IMAD R2, R12, R5, R2 ;  /* 0x000000050c027224 */ /* 0x000fe200078e0202 */
[----:B------:R2:W-:Y:S01]  /*d490*/  STL [R1+0x284], R0 ;  /* 0x0002840001007387 */ /* 0x0005e20000100800 */
        /* <DEDUP_REMOVED lines=8> */
[----:B------:R-:W-:Y:S01]  /*d520*/  ISETP.GT.U32.AND P5, PT, R12, R15, PT ;  /* 0x0000000f0c00720c */ /* 0x000fe20003fa4070 */
[----:B------:R-:W-:Y:S01]  /*d530*/  @!P2 IMAD.MOV R3, RZ, RZ, -R3 ;  /* 0x000000ffff03a224 */ /* 0x000fe200078e0a03 */
[----:B--2---:R-:W-:Y:S01]  /*d540*/  LOP3.LUT R0, R10, 0x4c, RZ, 0xfc, !PT ;  /* 0x0000004c0a007812 */ /* 0x004fe200078efcff */
[----:B------:R-:W-:Y:S01]  /*d550*/  IMAD.HI.U32 R4, R14, R8, RZ ;  /* 0x000000080e047227 */ /* 0x000fe200078e00ff */
[----:B------:R-:W-:Y:S02]  /*d560*/  IABS R7, R6 ;  /* 0x0000000600077213 */ /* 0x000fe40000000000 */
[----:B------:R-:W-:Y:S01]  /*d570*/  IABS R11, R0 ;  /* 0x00000000000b7213 */ /* 0x000fe20000000000 */
[----:B------:R0:W-:Y:S01]  /*d580*/  STL [R1+0x26c], R3 ;  /* 0x00026c0301007387 */ /* 0x0001e20000100800 */
[----:B------:R-:W-:-:S02]  /*d590*/  IMAD.MOV R4, RZ, RZ, -R4 ;  /* 0x000000ffff047224 */ /* 0x000fc400078e0a04 */
[----:B------:R-:W-:Y:S01]  /*d5a0*/  @!P6 IMAD.IADD R2, R2, 0x1, -R12 ;  /* 0x000000010202e824 */ /* 0x000fe200078e0a0c */
[----:B------:R-:W-:Y:S01]  /*d5b0*/  ISETP.GT.U32.AND P6, PT, R12, R9, PT ;  /* 0x000000090c00720c */ /* 0x000fe20003fc4070 */
[----:B------:R-:W-:-:S03]  /*d5c0*/  IMAD.HI.U32 R16, R14, R11, RZ ;  /* 0x0000000b0e107227 */ /* 0x000fc600078e00ff */
[C---:B------:R-:W-:Y:S01]  /*d5d0*/  ISETP.GT.U32.AND P2, PT, R12.reuse, R2, PT ;  /* 0x000000020c00720c */ /* 0x040fe20003f44070 */
[----:B------:R-:W-:Y:S01]  /*d5e0*/  @!P5 IMAD.IADD R15, R15, 0x1, -R12 ;  /* 0x000000010f0fd824 */ /* 0x000fe200078e0a0c */
[----:B------:R-:W-:Y:S01]  /*d5f0*/  ISETP.GT.U32.AND P5, PT, R12, R13, PT ;  /* 0x0000000d0c00720c */ /* 0x000fe20003fa4070 */
[----:B------:R-:W-:Y:S02]  /*d600*/  IMAD.MOV R16, RZ, RZ, -R16 ;  /* 0x000000ffff107224 */ /* 0x000fe400078e0a10 */
[----:B0-----:R-:W-:Y:S01]  /*d610*/  IMAD.MOV.U32 R3, RZ, RZ, R15 ;  /* 0x000000ffff037224 */ /* 0x001fe200078e000f */
[----:B------:R-:W-:Y:S01]  /*d620*/  LOP3.LUT R15, R10, 0x46, RZ, 0xfc, !PT ;  /* 0x000000460a0f7812 */ /* 0x000fe200078efcff */
[C---:B------:R-:W-:Y:S02]  /*d630*/  IMAD R11, R12.reuse, R16, R11 ;  /* 0x000000100c0b7224 */ /* 0x040fe400078e020b */
[----:B------:R-:W-:Y:S02]  /*d640*/  @!P3 IMAD.MOV R3, RZ, RZ, -R3 ;  /* 0x000000ffff03b224 */ /* 0x000fe400078e0a03 */
[----:B------:R-:W-:Y:S01]  /*d650*/  @!P6 IMAD.IADD R9, R9, 0x1, -R12 ;  /* 0x000000010909e824 */ /* 0x000fe200078e0a0c */
[C---:B------:R-:W-:Y:S01]  /*d660*/  ISETP.GT.U32.AND P3, PT, R12.reuse, R11, PT ;  /* 0x0000000b0c00720c */ /* 0x040fe20003f64070 */
[----:B------:R-:W-:Y:S01]  /*d670*/  IMAD R8, R12, R4, R8 ;  /* 0x000000040c087224 */ /* 0x000fe200078e0208 */
[----:B------:R0:W-:Y:S01]  /*d680*/  STL [R1+0x24c], R3 ;  /* 0x00024c0301007387 */ /* 0x0001e20000100800 */
[----:B------:R-:W-:Y:S01]  /*d690*/  IMAD.HI.U32 R16, R14, R7, RZ ;  /* 0x000000070e107227 */ /* 0x000fe200078e00ff */
[----:B------:R-:W-:-:S02]  /*d6a0*/  IABS R4, R15 ;  /* 0x0000000f00047213 */ /* 0x000fc40000000000 */
[----:B------:R-:W-:Y:S01]  /*d6b0*/  ISETP.GT.U32.AND P6, PT, R12, R8, PT ;  /* 0x000000080c00720c */ /* 0x000fe20003fc4070 */
[--C-:B------:R-:W-:Y:S01]  /*d6c0*/  @!P5 IMAD.IADD R13, R13, 0x1, -R12.reuse ;  /* 0x000000010d0dd824 */ /* 0x100fe200078e0a0c */
[----:B------:R-:W-:Y:S01]  /*d6d0*/  ISETP.GE.AND P5, PT, R5, RZ, PT ;  /* 0x000000ff0500720c */ /* 0x000fe20003fa6270 */
[----:B------:R-:W-:Y:S01]  /*d6e0*/  @!P2 IMAD.IADD R2, R2, 0x1, -R12 ;  /* 0x000000010202a824 */ /* 0x000fe200078e0a0c */
[----:B------:R-:W-:Y:S01]  /*d6f0*/  ISETP.GE.AND P2, PT, R0, RZ, PT ;  /* 0x000000ff0000720c */ /* 0x000fe20003f46270 */
[----:B------:R-:W-:Y:S01]  /*d700*/  IMAD.MOV R16, RZ, RZ, -R16 ;  /* 0x000000ffff107224 */ /* 0x000fe200078e0a10 */
[----:B------:R-:W-:Y:S01]  /*d710*/  LOP3.LUT R0, R10, 0x44, RZ, 0xfc, !PT ;  /* 0x000000440a007812 */ /* 0x000fe200078efcff */
[----:B0-----:R-:W-:Y:S02]  /*d720*/  IMAD.MOV.U32 R3, RZ, RZ, R9 ;  /* 0x000000ffff037224 */ /* 0x001fe400078e0009 */
[----:B------:R-:W-:Y:S01]  /*d730*/  @!P3 IMAD.IADD R11, R11, 0x1, -R12 ;  /* 0x000000010b0bb824 */ /* 0x000fe200078e0a0c */
[C---:B------:R-:W-:Y:S01]  /*d740*/  ISETP.GT.U32.AND P3, PT, R12.reuse, R13, PT ;  /* 0x0000000d0c00720c */ /* 0x040fe20003f64070 */
[----:B------:R-:W-:Y:S01]  /*d750*/  @!P1 IMAD.MOV R3, RZ, RZ, -R3 ;  /* 0x000000ffff039224 */ /* 0x000fe200078e0a03 */
[----:B------:R-:W-:Y:S01]  /*d760*/  IABS R5, R0 ;  /* 0x0000000000057213 */ /* 0x000fe20000000000 */
[----:B------:R-:W-:-:S02]  /*d770*/  IMAD R7, R12, R16, R7 ;  /* 0x000000100c077224 */ /* 0x000fc400078e0207 */
[----:B------:R-:W-:Y:S01]  /*d780*/  IMAD.HI.U32 R9, R14, R4, RZ ;  /* 0x000000040e097227 */ /* 0x000fe200078e00ff */
[----:B------:R0:W-:Y:S03]  /*d790*/  STL [R1+0x174], R3 ;  /* 0x0001740301007387 */ /* 0x0001e60000100800 */
[--C-:B------:R-:W-:Y:S01]  /*d7a0*/  @!P6 IMAD.IADD R8, R8, 0x1, -R12.reuse ;  /* 0x000000010808e824 */ /* 0x100fe200078e0a0c */
[C---:B------:R-:W-:Y:S01]  /*d7b0*/  ISETP.GT.U32.AND P6, PT, R12.reuse, R11, PT ;  /* 0x0000000b0c00720c */ /* 0x040fe20003fc4070 */
[----:B------:R-:W-:Y:S02]  /*d7c0*/  IMAD.MOV R9, RZ, RZ, -R9 ;  /* 0x000000ffff097224 */ /* 0x000fe400078e0a09 */
[----:B------:R-:W-:Y:S01]  /*d7d0*/  @!P3 IMAD.IADD R13, R13, 0x1, -R12 ;  /* 0x000000010d0db824 */ /* 0x000fe200078e0a0c */
[C---:B------:R-:W-:Y:S01]  /*d7e0*/  ISETP.GT.U32.AND P1, PT, R12.reuse, R8, PT ;  /* 0x000000080c00720c */ /* 0x040fe20003f24070 */
[----:B------:R-:W-:Y:S01]  /*d7f0*/  IMAD R4, R12, R9, R4 ;  /* 0x000000090c047224 */ /* 0x000fe200078e0204 */
[----:B------:R-:W-:Y:S01]  /*d800*/  ISETP.GE.AND P3, PT, R6, RZ, PT ;  /* 0x000000ff0600720c */ /* 0x000fe20003f66270 */
[----:B0-----:R-:W-:Y:S01]  /*d810*/  IMAD.MOV.U32 R3, RZ, RZ, R2 ;  /* 0x000000ffff037224 */ /* 0x001fe200078e0002 */
[----:B------:R-:W-:Y:S01]  /*d820*/  LOP3.LUT R2, R10, 0x42, RZ, 0xfc, !PT ;  /* 0x000000420a027812 */ /* 0x000fe200078efcff */
[----:B------:R-:W-:-:S03]  /*d830*/  IMAD.HI.U32 R9, R14, R5, RZ ;  /* 0x000000050e097227 */ /* 0x000fc600078e00ff */
[----:B------:R-:W-:Y:S01]  /*d840*/  IABS R6, R2 ;  /* 0x0000000200067213 */ /* 0x000fe20000000000 */
[----:B------:R-:W-:Y:S01]  /*d850*/  @!P0 IMAD.MOV R3, RZ, RZ, -R3 ;  /* 0x000000ffff038224 */ /* 0x000fe200078e0a03 */
[C---:B------:R-:W-:Y:S01]  /*d860*/  ISETP.GT.U32.AND P0, PT, R12.reuse, R7, PT ;  /* 0x000000070c00720c */ /* 0x040fe20003f04070 */
[--C-:B------:R-:W-:Y:S01]  /*d870*/  @!P6 IMAD.IADD R11, R11, 0x1, -R12.reuse ;  /* 0x000000010b0be824 */ /* 0x100fe200078e0a0c */
[----:B------:R-:W-:Y:S01]  /*d880*/  ISETP.GT.U32.AND P6, PT, R12, R4, PT ;  /* 0x000000040c00720c */ /* 0x000fe20003fc4070 */
[----:B------:R-:W-:Y:S01]  /*d890*/  @!P1 IMAD.IADD R8, R8, 0x1, -R12 ;  /* 0x0000000108089824 */ /* 0x000fe200078e0a0c */
[----:B------:R0:W-:Y:S01]  /*d8a0*/  STL [R1+0x234], R3 ;  /* 0x0002340301007387 */ /* 0x0001e20000100800 */
[----:B------:R-:W-:Y:S01]  /*d8b0*/  @!P2 IMAD.MOV R11, RZ, RZ, -R11 ;  /* 0x000000ffff0ba224 */ /* 0x000fe200078e0a0b */
[----:B------:R-:W-:-:S07]  /*d8c0*/  ISETP.GE.AND P1, PT, R15, RZ, PT ;  /* 0x000000ff0f00720c */ /* 0x000fce0003f26270 */
[----:B------:R-:W-:Y:S02]  /*d8d0*/  @!P0 IMAD.IADD R7, R7, 0x1, -R12 ;  /* 0x0000000107078824 */ /* 0x000fe400078e0a0c */
[----:B0-----:R-:W-:Y:S02]  /*d8e0*/  IMAD.MOV.U32 R3, RZ, RZ, R13 ;  /* 0x000000ffff037224 */ /* 0x001fe400078e000d */
[----:B------:R-:W-:Y:S01]  /*d8f0*/  IMAD.MOV R13, RZ, RZ, -R9 ;  /* 0x000000ffff0d7224 */ /* 0x000fe200078e0a09 */
[----:B------:R-:W-:Y:S01]  /*d900*/  ISETP.GT.U32.AND P0, PT, R12, R7, PT ;  /* 0x000000070c00720c */ /* 0x000fe20003f04070 */
[----:B------:R-:W-:Y:S01]  /*d910*/  @!P4 IMAD.MOV R3, RZ, RZ, -R3 ;  /* 0x000000ffff03c224 */ /* 0x000fe200078e0a03 */
[----:B------:R-:W-:Y:S01]  /*d920*/  ISETP.GE.AND P4, PT, R0, RZ, PT ;  /* 0x000000ff0000720c */ /* 0x000fe20003f86270 */
[----:B------:R-:W-:Y:S01]  /*d930*/  IMAD R5, R12, R13, R5 ;  /* 0x0000000d0c057224 */ /* 0x000fe200078e0205 */
[----:B------:R-:W-:Y:S01]  /*d940*/  LOP3.LUT R0, R10, 0x40, RZ, 0xfc, !PT ;  /* 0x000000400a007812 */ /* 0x000fe200078efcff */
[----:B------:R-:W-:Y:S01]  /*d950*/  IMAD.HI.U32 R9, R14, R6, RZ ;  /* 0x000000060e097227 */ /* 0x000fe200078e00ff */
[----:B------:R0:W-:Y:S01]  /*d960*/  STL [R1+0x17c], R3 ;  /* 0x00017c0301007387 */ /* 0x0001e20000100800 */
[----:B------:R-:W-:-:S02]  /*d970*/  LOP3.LUT R13, R10, 0x34, RZ, 0xfc, !PT ;  /* 0x000000340a0d7812 */ /* 0x000fc400078efcff */
[----:B------:R-:W-:Y:S01]  /*d980*/  ISETP.GT.U32.AND P2, PT, R12, R5, PT ;  /* 0x000000050c00720c */ /* 0x000fe20003f44070 */
[----:B------:R-:W-:Y:S01]  /*d990*/  IMAD.MOV R9, RZ, RZ, -R9 ;  /* 0x000000ffff097224 */ /* 0x000fe200078e0a09 */
[----:B------:R-:W-:Y:S01]  /*d9a0*/  STL [R1+0x184], R11 ;  /* 0x0001840b01007387 */ /* 0x000fe20000100800 */
[--C-:B------:R-:W-:Y:S02]  /*d9b0*/  @!P6 IMAD.IADD R4, R4, 0x1, -R12.reuse ;  /* 0x000000010404e824 */ /* 0x100fe400078e0a0c */
[----:B------:R-:W-:Y:S01]  /*d9c0*/  @!P0 IMAD.IADD R7, R7, 0x1, -R12 ;  /* 0x0000000107078824 */ /* 0x000fe200078e0a0c */
[----:B------:R-:W-:Y:S01]  /*d9d0*/  ISETP.GE.AND P0, PT, R0, RZ, PT ;  /* 0x000000ff0000720c */ /* 0x000fe20003f06270 */
[----:B0-----:R-:W-:Y:S01]  /*d9e0*/  IMAD.MOV.U32 R3, RZ, RZ, R8 ;  /* 0x000000ffff037224 */ /* 0x001fe200078e0008 */
[----:B------:R-:W-:Y:S02]  /*d9f0*/  IABS R8, R0 ;  /* 0x0000000000087213 */ /* 0x000fe40000000000 */
[----:B------:R-:W-:Y:S01]  /*da00*/  ISETP.GT.U32.AND P6, PT, R12, R4, PT ;  /* 0x000000040c00720c */ /* 0x000fe20003fc4070 */
[----:B------:R-:W-:Y:S01]  /*da10*/  @!P5 IMAD.MOV R3, RZ, RZ, -R3 ;  /* 0x000000ffff03d224 */ /* 0x000fe200078e0a03 */
[----:B------:R-:W-:Y:S01]  /*da20*/  ISETP.GE.AND P5, PT, R2, RZ, PT ;  /* 0x000000ff0200720c */ /* 0x000fe20003fa6270 */
[----:B------:R-:W-:Y:S01]  /*da30*/  @!P2 IMAD.IADD R5, R5, 0x1, -R12 ;  /* 0x000000010505a824 */ /* 0x000fe200078e0a0c */
[----:B------:R-:W-:Y:S01]  /*da40*/  LOP3.LUT R0, R10, 0x3e, RZ, 0xfc, !PT ;  /* 0x0000003e0a007812 */ /* 0x000fe200078efcff */
[----:B------:R-:W-:Y:S01]  /*da50*/  IMAD R2, R12, R9, R6 ;  /* 0x000000090c027224 */ /* 0x000fe200078e0206 */
[----:B------:R0:W-:Y:S01]  /*da60*/  STL [R1+0x1e4], R3 ;  /* 0x0001e40301007387 */ /* 0x0001e20000100800 */
[----:B------:R-:W-:-:S02]  /*da70*/  LOP3.LUT R9, R10, 0x3c, RZ, 0xfc, !PT ;  /* 0x0000003c0a097812 */ /* 0x000fc400078efcff */
[----:B------:R-:W-:Y:S02]  /*da80*/  LOP3.LUT R6, R10, 0x3a, RZ, 0xfc, !PT ;  /* 0x0000003a0a067812 */ /* 0x000fe400078efcff */
[----:B------:R-:W-:Y:S02]  /*da90*/  ISETP.GT.U32.AND P2, PT, R12, R2, PT ;  /* 0x000000020c00720c */ /* 0x000fe40003f44070 */
[----:B------:R-:W-:Y:S01]  /*daa0*/  @!P6 IMAD.IADD R4, R4, 0x1, -R12 ;  /* 0x000000010404e824 */ /* 0x000fe200078e0a0c */
[----:B------:R-:W-:Y:S01]  /*dab0*/  ISETP.GE.AND P6, PT, R0, RZ, PT ;  /* 0x000000ff0000720c */ /* 0x000fe20003fc6270 */
[----:B0-----:R-:W-:Y:S01]  /*dac0*/  IMAD.MOV.U32 R3, RZ, RZ, R7 ;  /* 0x000000ffff037224 */ /* 0x001fe200078e0007 */
[----:B------:R-:W-:Y:S01]  /*dad0*/  IABS R0, R0 ;  /* 0x0000000000007213 */ /* 0x000fe20000000000 */
[----:B------:R-:W-:Y:S01]  /*dae0*/  IMAD.HI.U32 R7, R14, R8, RZ ;  /* 0x000000080e077227 */ /* 0x000fe200078e00ff */
[----:B------:R-:W-:Y:S02]  /*daf0*/  IABS R18, R9 ;  /* 0x0000000900127213 */ /* 0x000fe40000000000 */
[----:B------:R-:W-:Y:S01]  /*db00*/  IABS R11, c[0x0][0x178] ;  /* 0x00005e00000b7a13 */ /* 0x000fe20000000000 */
[----:B------:R-:W-:Y:S01]  /*db10*/  @!P3 IMAD.MOV R3, RZ, RZ, -R3 ;  /* 0x000000ffff03b224 */ /* 0x000fe200078e0a03 */
[----:B------:R-:W-:Y:S01]  /*db20*/  ISETP.GT.U32.AND P3, PT, R12, R5, PT ;  /* 0x000000050c00720c */ /* 0x000fe20003f64070 */
[----:B------:R-:W-:-:S02]  /*db30*/  IMAD.MOV R7, RZ, RZ, -R7 ;  /* 0x000000ffff077224 */ /* 0x000fc400078e0a07 */
[----:B------:R-:W-:Y:S01]  /*db40*/  @!P2 IMAD.IADD R2, R2, 0x1, -R12 ;  /* 0x000000010202a824 */ /* 0x000fe200078e0a0c */
[----:B------:R0:W-:Y:S01]  /*db50*/  STL [R1+0x1ec], R3 ;  /* 0x0001ec0301007387 */ /* 0x0001e20000100800 */
[----:B------:R-:W-:Y:S02]  /*db60*/  IMAD R8, R12, R7, R8 ;  /* 0x000000070c087224 */ /* 0x000fe400078e0208 */
[----:B------:R-:W-:Y:S01]  /*db70*/  IMAD.HI.U32 R7, R14, R0, RZ ;  /* 0x000000000e077227 */ /* 0x000fe200078e00ff */
[----:B------:R-:W-:-:S03]  /*db80*/  ISETP.GT.U32.AND P2, PT, R12, R2, PT ;  /* 0x000000020c00720c */ /* 0x000fc60003f44070 */
[----:B------:R-:W-:Y:S02]  /*db90*/  IMAD.MOV R7, RZ, RZ, -R7 ;  /* 0x000000ffff077224 */ /* 0x000fe400078e0a07 */
[----:B------:R-:W-:Y:S01]  /*dba0*/  @!P3 IMAD.IADD R5, R5, 0x1, -R12 ;  /* 0x000000010505b824 */ /* 0x000fe200078e0a0c */
[C---:B------:R-:W-:Y:S01]  /*dbb0*/  ISETP.GT.U32.AND P3, PT, R12.reuse, R8, PT ;  /* 0x000000080c00720c */ /* 0x040fe20003f64070 */
[----:B0-----:R-:W-:Y:S01]  /*dbc0*/  IMAD.MOV.U32 R3, RZ, RZ, R4 ;  /* 0x000000ffff037224 */ /* 0x001fe200078e0004 */
[----:B------:R-:W-:Y:S01]  /*dbd0*/  IABS R4, R6 ;  /* 0x0000000600047213 */ /* 0x000fe20000000000 */
[----:B------:R-:W-:Y:S02]  /*dbe0*/  IMAD R0, R12, R7, R0 ;  /* 0x000000070c007224 */ /* 0x000fe400078e0200 */
[----:B------:R-:W-:Y:S01]  /*dbf0*/  @!P1 IMAD.MOV R3, RZ, RZ, -R3 ;  /* 0x000000ffff039224 */ /* 0x000fe200078e0a03 */
[----:B------:R-:W-:Y:S01]  /*dc00*/  ISETP.GE.AND P1, PT, R9, RZ, PT ;  /* 0x000000ff0900720c */ /* 0x000fe20003f26270 */
[----:B------:R-:W-:-:S03]  /*dc10*/  IMAD.HI.U32 R9, R14, R18, RZ ;  /* 0x000000120e097227 */ /* 0x000fc600078e00ff */
[----:B------:R0:W-:Y:S01]  /*dc20*/  STL [R1+0x1e8], R3 ;  /* 0x0001e80301007387 */ /* 0x0001e20000100800 */
[--C-:B------:R-:W-:Y:S01]  /*dc30*/  @!P2 IMAD.IADD R2, R2, 0x1, -R12.reuse ;  /* 0x000000010202a824 */ /* 0x100fe200078e0a0c */
[----:B------:R-:W-:Y:S01]  /*dc40*/  ISETP.GT.U32.AND P2, PT, R12, R0, PT ;  /* 0x000000000c00720c */ /* 0x000fe20003f44070 */
[----:B------:R-:W-:Y:S02]  /*dc50*/  @!P3 IMAD.IADD R8, R8, 0x1, -R12 ;  /* 0x000000010808b824 */ /* 0x000fe400078e0a0c */
[----:B------:R-:W-:-:S03]  /*dc60*/  IMAD.MOV.U32 R16, RZ, RZ, R2 ;  /* 0x000000ffff107224 */ /* 0x000fc600078e0002 */
[----:B------:R-:W-:Y:S01]  /*dc70*/  ISETP.GT.U32.AND P3, PT, R12, R8, PT ;  /* 0x000000080c00720c */ /* 0x000fe20003f64070 */
[----:B------:R-:W-:Y:S02]  /*dc80*/  @!P5 IMAD.MOV R16, RZ, RZ, -R16 ;  /* 0x000000ffff10d224 */ /* 0x000fe400078e0a10 */
[----:B0-----:R-:W-:Y:S02]  /*dc90*/  IMAD.MOV.U32 R3, RZ, RZ, R5 ;  /* 0x000000ffff037224 */ /* 0x001fe400078e0005 */
[----:B------:R-:W-:-:S04]  /*dca0*/  IMAD.HI.U32 R5, R14, R4, RZ ;  /* 0x000000040e057227 */ /* 0x000fc800078e00ff */
[----:B------:R-:W-:Y:S01]  /*dcb0*/  @!P4 IMAD.MOV R3, RZ, RZ, -R3 ;  /* 0x000000ffff03c224 */ /* 0x000fe200078e0a03 */
[----:B------:R-:W-:Y:S01]  /*dcc0*/  ISETP.GE.AND P4, PT, R6, RZ, PT ;  /* 0x000000ff0600720c */ /* 0x000fe20003f86270 */
[----:B------:R-:W-:Y:S02]  /*dcd0*/  IMAD.MOV R6, RZ, RZ, -R9 ;  /* 0x000000ffff067224 */ /* 0x000fe400078e0a09 */
[----:B------:R-:W-:Y:S01]  /*dce0*/  IMAD.MOV R5, RZ, RZ, -R5 ;  /* 0x000000ffff057224 */ /* 0x000fe200078e0a05 */
[----:B------:R0:W-:Y:S01]  /*dcf0*/  STL [R1+0x1cc], R3 ;  /* 0x0001cc0301007387 */ /* 0x0001e20000100800 */
[----:B------:R-:W-:Y:S01]  /*dd00*/  IMAD R18, R12, R6, R18 ;  /* 0x000000060c127224 */ /* 0x000fe200078e0212 */
[----:B------:R-:W-:Y:S01]  /*dd10*/  LOP3.LUT R6, R10, 0x36, RZ, 0xfc, !PT ;  /* 0x000000360a067812 */ /* 0x000fe200078efcff */
[----:B------:R-:W-:Y:S01]  /*dd20*/  IMAD R4, R12, R5, R4 ;  /* 0x000000050c047224 */ /* 0x000fe200078e0204 */
[----:B------:R-:W-:Y:S01]  /*dd30*/  LOP3.LUT R5, R10, 0x38, RZ, 0xfc, !PT ;  /* 0x000000380a057812 */ /* 0x000fe200078efcff */
[--C-:B------:R-:W-:Y:S01]  /*dd40*/  @!P3 IMAD.IADD R8, R8, 0x1, -R12.reuse ;  /* 0x000000010808b824 */ /* 0x100fe200078e0a0c */
[----:B------:R-:W-:Y:S01]  /*dd50*/  ISETP.GT.U32.AND P5, PT, R12, R18, PT ;  /* 0x000000120c00720c */ /* 0x000fe20003fa4070 */
[----:B------:R-:W-:Y:S01]  /*dd60*/  @!P2 IMAD.IADD R0, R0, 0x1, -R12 ;  /* 0x000000010000a824 */ /* 0x000fe200078e0a0c */
[----:B------:R-:W-:Y:S01]  /*dd70*/  ISETP.GT.U32.AND P3, PT, R12, R4, PT ;  /* 0x000000040c00720c */ /* 0x000fe20003f64070 */
[----:B------:R2:W-:Y:S01]  /*dd80*/  STL [R1+0x1a4], R16 ;  /* 0x0001a41001007387 */ /* 0x0005e20000100800 */
[----:B------:R-:W-:Y:S01]  /*dd90*/  IABS R7, R5 ;  /* 0x0000000500077213 */ /* 0x000fe20000000000 */
[----:B0-----:R-:W-:Y:S01]  /*dda0*/  IMAD.MOV.U32 R3, RZ, RZ, R11 ;  /* 0x000000ffff037224 */ /* 0x001fe200078e000b */
[----:B------:R-:W-:-:S02]  /*ddb0*/  IABS R15, R6 ;  /* 0x00000006000f7213 */ /* 0x000fc40000000000 */
[----:B------:R-:W-:Y:S01]  /*ddc0*/  ISETP.GT.U32.AND P2, PT, R12, R0, PT ;  /* 0x000000000c00720c */ /* 0x000fe20003f44070 */
[----:B------:R-:W0:Y:S02]  /*ddd0*/  I2F.RP R9, R3 ;  /* 0x0000000300097306 */ /* 0x000e240000209400 */
[----:B------:R-:W-:Y:S01]  /*dde0*/  IMAD.HI.U32 R11, R14, R15, RZ ;  /* 0x0000000f0e0b7227 */ /* 0x000fe200078e00ff */
[----:B--2---:R-:W-:-:S03]  /*ddf0*/  IABS R16, R13 ;  /* 0x0000000d00107213 */ /* 0x004fc60000000000 */
[--C-:B------:R-:W-:Y:S02]  /*de00*/  @!P5 IMAD.IADD R18, R18, 0x1, -R12.reuse ;  /* 0x000000011212d824 */ /* 0x100fe400078e0a0c */
[----:B------:R-:W-:Y:S02]  /*de10*/  @!P3 IMAD.IADD R4, R4, 0x1, -R12 ;  /* 0x000000010404b824 */ /* 0x000fe400078e0a0c */
[----:B------:R-:W-:Y:S01]  /*de20*/  IMAD.HI.U32 R13, R14, R7, RZ ;  /* 0x000000070e0d7227 */ /* 0x000fe200078e00ff */
[C---:B------:R-:W-:Y:S02]  /*de30*/  ISETP.GT.U32.AND P5, PT, R12.reuse, R18, PT ;  /* 0x000000120c00720c */ /* 0x040fe40003fa4070 */
[----:B------:R-:W-:Y:S01]  /*de40*/  ISETP.GT.U32.AND P3, PT, R12, R4, PT ;  /* 0x000000040c00720c */ /* 0x000fe20003f64070 */
[----:B------:R-:W-:Y:S02]  /*de50*/  IMAD.MOV R13, RZ, RZ, -R13 ;  /* 0x000000ffff0d7224 */ /* 0x000fe400078e0a0d */
[----:B------:R-:W-:Y:S01]  /*de60*/  IMAD.HI.U32 R2, R14, R16, RZ ;  /* 0x000000100e027227 */ /* 0x000fe200078e00ff */
[----:B0-----:R-:W0:Y:S03]  /*de70*/  MUFU.RCP R9, R9 ;  /* 0x0000000900097308 */ /* 0x001e260000001000 */
[----:B------:R-:W-:-:S02]  /*de80*/  IMAD.MOV R11, RZ, RZ, -R11 ;  /* 0x000000ffff0b7224 */ /* 0x000fc400078e0a0b */
[C---:B------:R-:W-:Y:S02]  /*de90*/  IMAD R7, R12.reuse, R13, R7 ;  /* 0x0000000d0c077224 */ /* 0x040fe400078e0207 */
[----:B------:R-:W-:Y:S02]  /*dea0*/  IMAD.MOV R2, RZ, RZ, -R2 ;  /* 0x000000ffff027224 */ /* 0x000fe400078e0a02 */
[----:B------:R-:W-:Y:S02]  /*deb0*/  IMAD R15, R12, R11, R15 ;  /* 0x0000000b0c0f7224 */ /* 0x000fe400078e020f */
[----:B------:R-:W-:Y:S01]  /*dec0*/  @!P2 IMAD.IADD R0, R0, 0x1, -R12 ;  /* 0x000000010000a824 */ /* 0x000fe200078e0a0c */
[C---:B------:R-:W-:Y:S01]  /*ded0*/  ISETP.GT.U32.AND P2, PT, R12.reuse, R7, PT ;  /* 0x000000070c00720c */ /* 0x040fe20003f44070 */
[----:B------:R-:W-:Y:S01]  /*dee0*/  IMAD R16, R12, R2, R16 ;  /* 0x000000020c107224 */ /* 0x000fe200078e0210 */
[----:B------:R-:W-:Y:S01]  /*def0*/  IABS R2, R20 ;  /* 0x0000001400027213 */ /* 0x000fe20000000000 */
[--C-:B------:R-:W-:Y:S01]  /*df00*/  @!P5 IMAD.IADD R18, R18, 0x1, -R12.reuse ;  /* 0x000000011212d824 */ /* 0x100fe200078e0a0c */
[----:B------:R-:W-:Y:S01]  /*df10*/  ISETP.GT.U32.AND P5, PT, R12, R15, PT ;  /* 0x0000000f0c00720c */ /* 0x000fe20003fa4070 */
[----:B------:R-:W-:Y:S01]  /*df20*/  @!P3 IMAD.IADD R4, R4, 0x1, -R12 ;  /* 0x000000010404b824 */ /* 0x000fe200078e0a0c */
[----:B------:R-:W-:Y:S01]  /*df30*/  ISETP.GT.U32.AND P3, PT, R12, R16, PT ;  /* 0x000000100c00720c */ /* 0x000fe20003f64070 */
[----:B------:R-:W-:Y:S01]  /*df40*/  IMAD.HI.U32 R11, R14, R17, RZ ;  /* 0x000000110e0b7227 */ /* 0x000fe200078e00ff */
[----:B0-----:R-:W-:-:S03]  /*df50*/  IADD3 R9, R9, 0xffffffe, RZ ;  /* 0x0ffffffe09097810 */ /* 0x001fc60007ffe0ff */
[----:B------:R-:W-:Y:S02]  /*df60*/  IMAD.MOV.U32 R13, RZ, RZ, R8 ;  /* 0x000000ffff0d7224 */ /* 0x000fe400078e0008 */
[--C-:B------:R-:W-:Y:S01]  /*df70*/  @!P2 IMAD.IADD R7, R7, 0x1, -R12.reuse ;  /* 0x000000010707a824 */ /* 0x100fe200078e0a0c */
[----:B------:R-:W-:Y:S01]  /*df80*/  ISETP.GE.AND P2, PT, R5, RZ, PT ;  /* 0x000000ff0500720c */ /* 0x000fe20003f46270 */
[----:B------:R-:W-:Y:S01]  /*df90*/  IMAD.HI.U32 R5, R14, R2, RZ ;  /* 0x000000020e057227 */ /* 0x000fe200078e00ff */
[----:B------:R-:W0:Y:S03]  /*dfa0*/  F2I.FTZ.U32.TRUNC.NTZ R9, R9 ;  /* 0x0000000900097305 */ /* 0x000e26000021f000 */
[--C-:B------:R-:W-:Y:S01]  /*dfb0*/  @!P5 IMAD.IADD R15, R15, 0x1, -R12.reuse ;  /* 0x000000010f0fd824 */ /* 0x100fe200078e0a0c */
[----:B------:R-:W-:Y:S01]  /*dfc0*/  ISETP.GT.U32.AND P5, PT, R12, R7, PT ;  /* 0x000000070c00720c */ /* 0x000fe20003fa4070 */
[----:B------:R-:W-:-:S02]  /*dfd0*/  @!P3 IMAD.IADD R16, R16, 0x1, -R12 ;  /* 0x000000011010b824 */ /* 0x000fc400078e0a0c */
[----:B------:R-:W-:Y:S01]  /*dfe0*/  IMAD.MOV R8, RZ, RZ, -R11 ;  /* 0x000000ffff087224 */ /* 0x000fe200078e0a0b */
[----:B------:R-:W-:Y:S01]  /*dff0*/  ISETP.GT.U32.AND P3, PT, R12, R15, PT ;  /* 0x0000000f0c00720c */ /* 0x000fe20003f64070 */
[----:B------:R-:W-:Y:S01]  /*e000*/  IMAD.MOV R5, RZ, RZ, -R5 ;  /* 0x000000ffff057224 */ /* 0x000fe200078e0a05 */
[----:B------:R-:W-:Y:S01]  /*e010*/  LOP3.LUT R11, R10, 0x2c, RZ, 0xfc, !PT ;  /* 0x0000002c0a0b7812 */ /* 0x000fe200078efcff */
[C---:B------:R-:W-:Y:S02]  /*e020*/  IMAD R17, R12.reuse, R8, R17 ;  /* 0x000000080c117224 */ /* 0x040fe400078e0211 */
[C---:B------:R-:W-:Y:S01]  /*e030*/  IMAD R2, R12.reuse, R5, R2 ;  /* 0x000000050c027224 */ /* 0x040fe200078e0202 */
[----:B------:R-:W-:Y:S01]  /*e040*/  IABS R19, R11 ;  /* 0x0000000b00137213 */ /* 0x000fe20000000000 */
[----:B------:R-:W-:Y:S01]  /*e050*/  @!P0 IMAD.MOV R13, RZ, RZ, -R13 ;  /* 0x000000ffff0d8224 */ /* 0x000fe200078e0a0d */
[C---:B------:R-:W-:Y:S01]  /*e060*/  ISETP.GT.U32.AND P0, PT, R12.reuse, R16, PT ;  /* 0x000000100c00720c */ /* 0x040fe20003f04070 */
[--C-:B------:R-:W-:Y:S01]  /*e070*/  @!P5 IMAD.IADD R7, R7, 0x1, -R12.reuse ;  /* 0x000000010707d824 */ /* 0x100fe200078e0a0c */
[----:B------:R-:W-:Y:S01]  /*e080*/  ISETP.GT.U32.AND P5, PT, R12, R17, PT ;  /* 0x000000110c00720c */ /* 0x000fe20003fa4070 */
[----:B0-----:R-:W-:Y:S01]  /*e090*/  IMAD.MOV R23, RZ, RZ, -R9 ;  /* 0x000000ffff177224 */ /* 0x001fe200078e0a09 */
[----:B------:R-:W-:Y:S01]  /*e0a0*/  LOP3.LUT R11, R10, 0x2a, RZ, 0xfc, !PT ;  /* 0x0000002a0a0b7812 */ /* 0x000fe200078efcff */
[----:B------:R-:W-:Y:S01]  /*e0b0*/  @!P3 IMAD.IADD R15, R15, 0x1, -R12 ;  /* 0x000000010f0fb824 */ /* 0x000fe200078e0a0c */
[----:B------:R-:W-:Y:S01]  /*e0c0*/  ISETP.GT.U32.AND P3, PT, R12, R2, PT ;  /* 0x000000020c00720c */ /* 0x000fe20003f64070 */
[----:B------:R-:W-:Y:S01]  /*e0d0*/  IMAD R23, R23, R3, RZ ;  /* 0x0000000317177224 */ /* 0x000fe200078e02ff */
[----:B------:R-:W-:Y:S01]  /*e0e0*/  LOP3.LUT R3, R10, 0x28, RZ, 0xfc, !PT ;  /* 0x000000280a037812 */ /* 0x000fe200078efcff */
[----:B------:R-:W-:Y:S01]  /*e0f0*/  IMAD.MOV.U32 R8, RZ, RZ, RZ ;  /* 0x000000ffff087224 */ /* 0x000fe200078e00ff */
[----:B------:R0:W-:Y:S01]  /*e100*/  STL [R1+0x158], R13 ;  /* 0x0001580d01007387 */ /* 0x0001e20000100800 */
[----:B------:R-:W-:-:S03]  /*e110*/  IMAD.HI.U32 R5, R14, R27, RZ ;  /* 0x0000001b0e057227 */ /* 0x000fc600078e00ff */
[----:B------:R2:W-:Y:S01]  /*e120*/  STL [R1+0x80], R21 ;  /* 0x0000801501007387 */ /* 0x0005e20000100800 */
[----:B------:R-:W-:Y:S02]  /*e130*/  @!P5 IMAD.IADD R17, R17, 0x1, -R12 ;  /* 0x000000011111d824 */ /* 0x000fe400078e0a0c */
[----:B------:R-:W-:Y:S01]  /*e140*/  IMAD.HI.U32 R23, R9, R23, R8 ;  /* 0x0000001709177227 */ /* 0x000fe200078e0008 */
[----:B------:R-:W-:Y:S02]  /*e150*/  LOP3.LUT R9, R10, 0x26, RZ, 0xfc, !PT ;  /* 0x000000260a097812 */ /* 0x000fe400078efcff */
[----:B------:R-:W-:Y:S01]  /*e160*/  ISETP.GT.U32.AND P5, PT, R12, R17, PT ;  /* 0x000000110c00720c */ /* 0x000fe20003fa4070 */
[----:B------:R-:W-:Y:S02]  /*e170*/  @!P3 IMAD.IADD R2, R2, 0x1, -R12 ;  /* 0x000000010202b824 */ /* 0x000fe400078e0a0c */
[----:B------:R-:W-:-:S03]  /*e180*/  IMAD.HI.U32 R8, R14, R19, RZ ;  /* 0x000000130e087227 */ /* 0x000fc600078e00ff */
[----:B------:R-:W-:Y:S01]  /*e190*/  ISETP.GT.U32.AND P3, PT, R12, R2, PT ;  /* 0x000000020c00720c */ /* 0x000fe20003f64070 */
[----:B------:R-:W-:Y:S02]  /*e1a0*/  IMAD.MOV R5, RZ, RZ, -R5 ;  /* 0x000000ffff057224 */ /* 0x000fe400078e0a05 */
[----:B------:R-:W-:Y:S02]  /*e1b0*/  IMAD.MOV R8, RZ, RZ, -R8 ;  /* 0x000000ffff087224 */ /* 0x000fe400078e0a08 */
[--C-:B------:R-:W-:Y:S01]  /*e1c0*/  @!P0 IMAD.IADD R16, R16, 0x1, -R12.reuse ;  /* 0x0000000110108824 */ /* 0x100fe200078e0a0c */
[----:B------:R-:W-:Y:S01]  /*e1d0*/  ISETP.GE.AND P0, PT, R6, RZ, PT ;  /* 0x000000ff0600720c */ /* 0x000fe20003f06270 */
[C---:B------:R-:W-:Y:S01]  /*e1e0*/  IMAD R27, R12.reuse, R5, R27 ;  /* 0x000000050c1b7224 */ /* 0x040fe200078e021b */
[----:B------:R-:W-:Y:S01]  /*e1f0*/  IABS R5, R11 ;  /* 0x0000000b00057213 */ /* 0x000fe20000000000 */
[C---:B------:R-:W-:Y:S01]  /*e200*/  IMAD R19, R12.reuse, R8, R19 ;  /* 0x000000080c137224 */ /* 0x040fe200078e0213 */
[----:B------:R-:W-:Y:S01]  /*e210*/  IABS R6, R3 ;  /* 0x0000000300067213 */ /* 0x000fe20000000000 */
[--C-:B------:R-:W-:Y:S01]  /*e220*/  @!P5 IMAD.IADD R17, R17, 0x1, -R12.reuse ;  /* 0x000000011111d824 */ /* 0x100fe200078e0a0c */
[----:B------:R-:W-:Y:S01]  /*e230*/  ISETP.GT.U32.AND P5, PT, R12, R27, PT ;  /* 0x0000001b0c00720c */ /* 0x000fe20003fa4070 */
[----:B------:R-:W-:Y:S01]  /*e240*/  @!P3 IMAD.IADD R2, R2, 0x1, -R12 ;  /* 0x000000010202b824 */ /* 0x000fe200078e0a0c */
[----:B------:R-:W-:Y:S01]  /*e250*/  ISETP.GT.U32.AND P3, PT, R12, R19, PT ;  /* 0x000000130c00720c */ /* 0x000fe20003f64070 */
[----:B0-----:R-:W-:Y:S01]  /*e260*/  IMAD.HI.U32 R13, R14, R5, RZ ;  /* 0x000000050e0d7227 */ /* 0x001fe200078e00ff */
[----:B------:R-:W-:-:S02]  /*e270*/  LOP3.LUT R3, R10, 0x24, RZ, 0xfc, !PT ;  /* 0x000000240a037812 */ /* 0x000fc400078efcff */
[----:B------:R-:W-:Y:S01]  /*e280*/  IABS R8, R9 ;  /* 0x0000000900087213 */ /* 0x000fe20000000000 */
[----:B------:R-:W-:Y:S01]  /*e290*/  IMAD.HI.U32 R11, R14, R6, RZ ;  /* 0x000000060e0b7227 */ /* 0x000fe200078e00ff */
[----:B------:R-:W-:Y:S02]  /*e2a0*/  IABS R9, R3 ;  /* 0x0000000300097213 */ /* 0x000fe40000000000 */
[----:B------:R-:W-:Y:S01]  /*e2b0*/  LOP3.LUT R3, R10, 0x22, RZ, 0xfc, !PT ;  /* 0x000000220a037812 */ /* 0x000fe200078efcff */
[----:B------:R-:W-:Y:S02]  /*e2c0*/  IMAD.MOV R13, RZ, RZ, -R13 ;  /* 0x000000ffff0d7224 */ /* 0x000fe400078e0a0d */
[----:B------:R-:W-:Y:S02]  /*e2d0*/  IMAD.MOV R11, RZ, RZ, -R11 ;  /* 0x000000ffff0b7224 */ /* 0x000fe400078e0a0b */
[C---:B------:R-:W-:Y:S02]  /*e2e0*/  IMAD R5, R12.reuse, R13, R5 ;  /* 0x0000000d0c057224 */ /* 0x040fe400078e0205 */
[C---:B------:R-:W-:Y:S01]  /*e2f0*/  IMAD R6, R12.reuse, R11, R6 ;  /* 0x0000000b0c067224 */ /* 0x040fe200078e0206 */
[----:B------:R-:W-:Y:S01]  /*e300*/  IABS R11, R3 ;  /* 0x00000003000b7213 */ /* 0x000fe20000000000 */
[--C-:B------:R-:W-:Y:S01]  /*e310*/  @!P5 IMAD.IADD R27, R27, 0x1, -R12.reuse ;  /* 0x000000011b1bd824 */ /* 0x100fe200078e0a0c */
[C---:B------:R-:W-:Y:S01]  /*e320*/  ISETP.GT.U32.AND P5, PT, R12.reuse, R5, PT ;  /* 0x000000050c00720c */ /* 0x040fe20003fa4070 */
[----:B------:R-:W-:Y:S01]  /*e330*/  @!P3 IMAD.IADD R19, R19, 0x1, -R12 ;  /* 0x000000011313b824 */ /* 0x000fe200078e0a0c */
[----:B------:R-:W-:Y:S01]  /*e340*/  ISETP.GT.U32.AND P3, PT, R12, R6, PT ;  /* 0x000000060c00720c */ /* 0x000fe20003f64070 */
[----:B------:R-:W-:-:S04]  /*e350*/  IMAD.HI.U32 R20, R14, R8, RZ ;  /* 0x000000080e147227 */ /* 0x000fc800078e00ff */
[----:B------:R-:W-:-:S04]  /*e360*/  IMAD.HI.U32 R13, R14, R9, RZ ;  /* 0x000000090e0d7227 */ /* 0x000fc800078e00ff */
[----:B------:R-:W-:Y:S02]  /*e370*/  IMAD.MOV R20, RZ, RZ, -R20 ;  /* 0x000000ffff147224 */ /* 0x000fe400078e0a14 */
[----:B------:R-:W-:Y:S02]  /*e380*/  IMAD.MOV R13, RZ, RZ, -R13 ;  /* 0x000000ffff0d7224 */ /* 0x000fe400078e0a0d */
        /* <DEDUP_REMOVED lines=8> */
[----:B--2---:R-:W-:-:S04]  /*e410*/  IMAD.HI.U32 R21, R14, R11, RZ ;  /* 0x0000000b0e157227 */ /* 0x004fc800078e00ff */
[----:B------:R-:W-:Y:S02]  /*e420*/  IMAD.MOV R21, RZ, RZ, -R21 ;  /* 0x000000ffff157224 */ /* 0x000fe400078e0a15 */
[----:B------:R-:W-:Y:S02]  /*e430*/  @!P6 IMAD.MOV R0, RZ, RZ, -R0 ;  /* 0x000000ffff00e224 */ /* 0x000fe400078e0a00 */
[----:B------:R-:W-:Y:S01]  /*e440*/  IMAD R11, R12, R21, R11 ;  /* 0x000000150c0b7224 */ /* 0x000fe200078e020b */
[----:B------:R-:W-:Y:S01]  /*e450*/  IABS R21, R28 ;  /* 0x0000001c00157213 */ /* 0x000fe20000000000 */
[--C-:B------:R-:W-:Y:S01]  /*e460*/  @!P5 IMAD.IADD R8, R8, 0x1, -R12.reuse ;  /* 0x000000010808d824 */ /* 0x100fe200078e0a0c */
[----:B------:R0:W-:Y:S01]  /*e470*/  STL [R1+0x2c], R0 ;  /* 0x00002c0001007387 */ /* 0x0001e20000100800 */
[----:B------:R-:W-:Y:S01]  /*e480*/  @!P3 IMAD.IADD R9, R9, 0x1, -R12 ;  /* 0x000000010909b824 */ /* 0x000fe200078e0a0c */
[----:B------:R-:W-:Y:S01]  /*e490*/  ISETP.GT.U32.AND P5, PT, R12, R11, PT ;  /* 0x0000000b0c00720c */ /* 0x000fe20003fa4070 */
[----:B------:R-:W-:Y:S01]  /*e4a0*/  @!P1 IMAD.MOV R18, RZ, RZ, -R18 ;  /* 0x000000ffff129224 */ /* 0x000fe200078e0a12 */
[----:B------:R-:W-:Y:S01]  /*e4b0*/  LOP3.LUT R12, R10, 0x34, RZ, 0xfc, !PT ;  /* 0x000000340a0c7812 */ /* 0x000fe200078efcff */
[----:B------:R-:W-:-:S03]  /*e4c0*/  IMAD.HI.U32 R22, R23, R20, RZ ;  /* 0x0000001417167227 */ /* 0x000fc600078e00ff */
[----:B------:R-:W-:Y:S01]  /*e4d0*/  ISETP.GE.AND P3, PT, R12, RZ, PT ;  /* 0x000000ff0c00720c */ /* 0x000fe20003f66270 */
[----:B------:R-:W-:Y:S01]  /*e4e0*/  STL [R1+0x28], R18 ;  /* 0x0000281201007387 */ /* 0x000fe20000100800 */
[----:B0-----:R-:W-:Y:S01]  /*e4f0*/  IMAD.MOV.U32 R0, RZ, RZ, R4 ;  /* 0x000000ffff007224 */ /* 0x001fe200078e0004 */
[----:B------:R-:W-:Y:S01]  /*e500*/  IABS R12, c[0x0][0x17c] ;  /* 0x00005f00000c7a13 */ /* 0x000fe20000000000 */
[----:B------:R-:W-:Y:S02]  /*e510*/  IMAD.MOV.U32 R4, RZ, RZ, R15 ;  /* 0x000000ffff047224 */ /* 0x000fe400078e000f */
[----:B------:R-:W-:Y:S01]  /*e520*/  @!P4 IMAD.MOV R0, RZ, RZ, -R0 ;  /* 0x000000ffff00c224 */ /* 0x000fe200078e0a00 */
[C---:B------:R-:W-:Y:S01]  /*e530*/  ISETP.GT.U32.AND P4, PT, R12.reuse, R5, PT ;  /* 0x000000050c00720c */ /* 0x040fe20003f84070 */
[----:B------:R-:W-:Y:S01]  /*e540*/  @!P5 IMAD.IADD R11, R11, 0x1, -R12 ;  /* 0x000000010b0bd824 */ /* 0x000fe200078e0a0c */
[C---:B------:R-:W-:Y:S01]  /*e550*/  ISETP.GT.U32.AND P5, PT, R12.reuse, R27, PT ;  /* 0x0000001b0c00720c */ /* 0x040fe20003fa4070 */
[C---:B------:R-:W-:Y:S01]  /*e560*/  IMAD R24, R12.reuse, R26, R24 ;  /* 0x0000001a0c187224 */ /* 0x040fe200078e0218 */
[----:B------:R0:W-:Y:S01]  /*e570*/  STL [R1+0x24], R0 ;  /* 0x0000240001007387 */ /* 0x0001e20000100800 */
[----:B------:R-:W-:Y:S01]  /*e580*/  @!P2 IMAD.MOV R7, RZ, RZ, -R7 ;  /* 0x000000ffff07a224 */ /* 0x000fe200078e0a07 */
[----:B------:R-:W-:Y:S01]  /*e590*/  IABS R26, c[0x0][0x178] ;  /* 0x00005e00001a7a13 */ /* 0x000fe20000000000 */
[----:B------:R-:W-:Y:S01]  /*e5a0*/  @!P0 IMAD.MOV R4, RZ, RZ, -R4 ;  /* 0x000000ffff048224 */ /* 0x000fe200078e0a04 */
[----:B------:R-:W-:Y:S01]  /*e5b0*/  ISETP.GT.U32.AND P2, PT, R12, R6, PT ;  /* 0x000000060c00720c */ /* 0x000fe20003f44070 */
[----:B------:R-:W-:Y:S01]  /*e5c0*/  IMAD.HI.U32 R25, R14, R13, RZ ;  /* 0x0000000d0e197227 */ /* 0x000fe200078e00ff */
[C---:B------:R-:W-:Y:S01]  /*e5d0*/  ISETP.GT.U32.AND P0, PT, R12.reuse, R8, PT ;  /* 0x000000080c00720c */ /* 0x040fe20003f04070 */
[----:B------:R-:W-:Y:S01]  /*e5e0*/  STL [R1+0x20], R7 ;  /* 0x0000200701007387 */ /* 0x000fe20000100800 */
[C---:B------:R-:W-:Y:S01]  /*e5f0*/  ISETP.GT.U32.AND P6, PT, R12.reuse, R9, PT ;  /* 0x000000090c00720c */ /* 0x040fe20003fc4070 */
[----:B------:R-:W-:Y:S01]  /*e600*/  IMAD.MOV R22, RZ, RZ, -R22 ;  /* 0x000000ffff167224 */ /* 0x000fe200078e0a16 */
[----:B------:R-:W-:Y:S01]  /*e610*/  ISETP.GT.U32.AND P1, PT, R12, R19, PT ;  /* 0x000000130c00720c */ /* 0x000fe20003f24070 */
[----:B0-----:R-:W-:Y:S01]  /*e620*/  IMAD.MOV.U32 R0, RZ, RZ, R16 ;  /* 0x000000ffff007224 */ /* 0x001fe200078e0010 */
[----:B------:R0:W-:Y:S01]  /*e630*/  STL [R1+0x1c], R4 ;  /* 0x00001c0401007387 */ /* 0x0001e20000100800 */
[----:B------:R-:W-:-:S04]  /*e640*/  IMAD.HI.U32 R23, R23, R21, RZ ;  /* 0x0000001517177227 */ /* 0x000fc800078e00ff */
[----:B------:R-:W-:Y:S01]  /*e650*/  @!P3 IMAD.MOV R0, RZ, RZ, -R0 ;  /* 0x000000ffff00b224 */ /* 0x000fe200078e0a00 */
[----:B------:R-:W-:Y:S01]  /*e660*/  ISETP.GT.U32.AND P3, PT, R12, R11, PT ;  /* 0x0000000b0c00720c */ /* 0x000fe20003f64070 */
[----:B------:R-:W-:Y:S02]  /*e670*/  IMAD.MOV R25, RZ, RZ, -R25 ;  /* 0x000000ffff197224 */ /* 0x000fe400078e0a19 */
[----:B------:R-:W-:Y:S01]  /*e680*/  IMAD R20, R26, R22, R20 ;  /* 0x000000161a147224 */ /* 0x000fe200078e0214 */
[----:B------:R-:W-:Y:S01]  /*e690*/  LOP3.LUT R22, R10, 0x2e, RZ, 0xfc, !PT ;  /* 0x0000002e0a167812 */ /* 0x000fe200078efcff */
[----:B------:R-:W-:Y:S01]  /*e6a0*/  IMAD.MOV R23, RZ, RZ, -R23 ;  /* 0x000000ffff177224 */ /* 0x000fe200078e0a17 */
[----:B------:R2:W-:Y:S01]  /*e6b0*/  STL [R1+0x18], R0 ;  /* 0x0000180001007387 */ /* 0x0005e20000100800 */
[----:B------:R-:W-:Y:S01]  /*e6c0*/  IMAD R13, R12, R25, R13 ;  /* 0x000000190c0d7224 */ /* 0x000fe200078e020d */
[----:B------:R-:W-:Y:S01]  /*e6d0*/  LOP3.LUT R25, R10, 0x32, RZ, 0xfc, !PT ;  /* 0x000000320a197812 */ /* 0x000fe200078efcff */
[----:B------:R-:W-:Y:S01]  /*e6e0*/  IMAD R21, R26, R23, R21 ;  /* 0x000000171a157224 */ /* 0x000fe200078e0215 */
[----:B0-----:R-:W-:Y:S01]  /*e6f0*/  LOP3.LUT R4, R10, 0x1e, RZ, 0xfc, !PT ;  /* 0x0000001e0a047812 */ /* 0x001fe200078efcff */
[--C-:B------:R-:W-:Y:S01]  /*e700*/  @!P5 IMAD.IADD R27, R27, 0x1, -R12.reuse ;  /* 0x000000011b1bd824 */ /* 0x100fe200078e0a0c */
[----:B------:R-:W-:Y:S01]  /*e710*/  ISETP.GT.U32.AND P5, PT, R12, R24, PT ;  /* 0x000000180c00720c */ /* 0x000fe20003fa4070 */
[--C-:B------:R-:W-:Y:S01]  /*e720*/  @!P4 IMAD.IADD R5, R5, 0x1, -R12.reuse ;  /* 0x000000010505c824 */ /* 0x100fe200078e0a0c */
[----:B------:R-:W-:Y:S01]  /*e730*/  ISETP.GT.U32.AND P4, PT, R26, R20, PT ;  /* 0x000000141a00720c */ /* 0x000fe20003f84070 */
[--C-:B------:R-:W-:Y:S01]  /*e740*/  @!P2 IMAD.IADD R6, R6, 0x1, -R12.reuse ;  /* 0x000000010606a824 */ /* 0x100fe200078e0a0c */
[----:B------:R-:W-:Y:S01]  /*e750*/  ISETP.GE.AND P2, PT, R25, RZ, PT ;  /* 0x000000ff1900720c */ /* 0x000fe20003f46270 */
[--C-:B------:R-:W-:Y:S01]  /*e760*/  @!P0 IMAD.IADD R8, R8, 0x1, -R12.reuse ;  /* 0x0000000108088824 */ /* 0x100fe200078e0a0c */
[----:B------:R-:W-:Y:S01]  /*e770*/  ISETP.GT.U32.AND P0, PT, R26, R21, PT ;  /* 0x000000151a00720c */ /* 0x000fe20003f04070 */
[--C-:B------:R-:W-:Y:S01]  /*e780*/  @!P3 IMAD.IADD R11, R11, 0x1, -R12.reuse ;  /* 0x000000010b0bb824 */ /* 0x100fe200078e0a0c */
[----:B------:R-:W-:Y:S01]  /*e790*/  ISETP.GE.AND P3, PT, R22, RZ, PT ;  /* 0x000000ff1600720c */ /* 0x000fe20003f66270 */
[--C-:B------:R-:W-:Y:S01]  /*e7a0*/  @!P6 IMAD.IADD R9, R9, 0x1, -R12.reuse ;  /* 0x000000010909e824 */ /* 0x100fe200078e0a0c */
[----:B------:R-:W-:Y:S01]  /*e7b0*/  LOP3.LUT R25, R10, 0x30, RZ, 0xfc, !PT ;  /* 0x000000300a197812 */ /* 0x000fe200078efcff */
[--C-:B------:R-:W-:Y:S01]  /*e7c0*/  @!P1 IMAD.IADD R19, R19, 0x1, -R12.reuse ;  /* 0x0000000113139824 */ /* 0x100fe200078e0a0c */
[----:B------:R-:W-:Y:S01]  /*e7d0*/  ISETP.GT.U32.AND P1, PT, R12, R13, PT ;  /* 0x0000000d0c00720c */ /* 0x000fe20003f24070 */
[----:B------:R-:W-:Y:S01]  /*e7e0*/  @!P5 IMAD.IADD R24, R24, 0x1, -R12 ;  /* 0x000000011818d824 */ /* 0x000fe200078e0a0c */
[----:B------:R-:W-:Y:S01]  /*e7f0*/  ISETP.GE.AND P6, PT, R25, RZ, PT ;  /* 0x000000ff1900720c */ /* 0x000fe20003fc6270 */
[----:B------:R-:W-:Y:S01]  /*e800*/  @!P4 IMAD.IADD R20, R20, 0x1, -R26 ;  /* 0x000000011414c824 */ /* 0x000fe200078e0a1a */
[C---:B------:R-:W-:Y:S01]  /*e810*/  LOP3.LUT R25, R10.reuse, 0x2c, RZ, 0xfc, !PT ;  /* 0x0000002c0a197812 */ /* 0x040fe200078efcff */
[----:B--2---:R-:W-:Y:S01]  /*e820*/  IMAD.MOV.U32 R0, RZ, RZ, R2 ;  /* 0x000000ffff007224 */ /* 0x004fe200078e0002 */
[----:B------:R-:W-:Y:S01]  /*e830*/  LOP3.LUT R22, R10, 0x2a, RZ, 0xfc, !PT ;  /* 0x0000002a0a167812 */ /* 0x000fe200078efcff */
[----:B------:R-:W-:Y:S01]  /*e840*/  @!P0 IMAD.IADD R21, R21, 0x1, -R26 ;  /* 0x0000000115158824 */ /* 0x000fe200078e0a1a */
[----:B------:R-:W-:Y:S01]  /*e850*/  ISETP.GE.AND P5, PT, R25, RZ, PT ;  /* 0x000000ff1900720c */ /* 0x000fe20003fa6270 */
[----:B------:R-:W-:Y:S01]  /*e860*/  @!P3 IMAD.MOV R27, RZ, RZ, -R27 ;  /* 0x000000ffff1bb224 */ /* 0x000fe200078e0a1b */
[----:B------:R-:W-:Y:S01]  /*e870*/  ISETP.GT.U32.AND P0, PT, R12, R24, PT ;  /* 0x000000180c00720c */ /* 0x000fe20003f04070 */
[----:B------:R-:W-:Y:S01]  /*e880*/  IMAD.MOV.U32 R2, RZ, RZ, R19 ;  /* 0x000000ffff027224 */ /* 0x000fe200078e0013 */
[----:B------:R-:W-:Y:S01]  /*e890*/  ISETP.GT.U32.AND P3, PT, R26, R20, PT ;  /* 0x000000141a00720c */ /* 0x000fe20003f64070 */
[----:B------:R-:W-:Y:S01]  /*e8a0*/  IMAD.MOV.U32 R7, RZ, RZ, R17 ;  /* 0x000000ffff077224 */ /* 0x000fe200078e0011 */
[----:B------:R-:W-:Y:S01]  /*e8b0*/  IABS R15, R4 ;  /* 0x00000004000f7213 */ /* 0x000fe20000000000 */
[----:B------:R-:W-:Y:S01]  /*e8c0*/  @!P1 IMAD.IADD R13, R13, 0x1, -R12 ;  /* 0x000000010d0d9824 */ /* 0x000fe200078e0a0c */
[----:B------:R-:W-:Y:S01]  /*e8d0*/  ISETP.GE.AND P1, PT, R22, RZ, PT ;  /* 0x000000ff1600720c */ /* 0x000fe20003f26270 */
[----:B------:R-:W-:Y:S01]  /*e8e0*/  @!P2 IMAD.MOV R7, RZ, RZ, -R7 ;  /* 0x000000ffff07a224 */ /* 0x000fe200078e0a07 */
[C---:B------:R-:W-:Y:S01]  /*e8f0*/  LOP3.LUT R22, R10.reuse, 0x16, RZ, 0xfc, !PT ;  /* 0x000000160a167812 */ /* 0x040fe200078efcff */
[----:B------:R-:W-:Y:S01]  /*e900*/  @!P6 IMAD.MOV R0, RZ, RZ, -R0 ;  /* 0x000000ffff00e224 */ /* 0x000fe200078e0a00 */
[----:B------:R-:W-:Y:S01]  /*e910*/  LOP3.LUT R25, R10, 0x28, RZ, 0xfc, !PT ;  /* 0x000000280a197812 */ /* 0x000fe200078efcff */
[----:B------:R-:W-:Y:S01]  /*e920*/  @!P5 IMAD.MOV R2, RZ, RZ, -R2 ;  /* 0x000000ffff02d224 */ /* 0x000fe200078e0a02 */
[----:B------:R-:W-:Y:S01]  /*e930*/  ISETP.GT.U32.AND P5, PT, R26, R21, PT ;  /* 0x000000151a00720c */ /* 0x000fe20003fa4070 */
[----:B------:R-:W-:Y:S01]  /*e940*/  @!P0 IMAD.IADD R24, R24, 0x1, -R12 ;  /* 0x0000000118188824 */ /* 0x000fe200078e0a0c */
[----:B------:R-:W-:Y:S01]  /*e950*/  ISETP.GE.AND P0, PT, R29, RZ, PT ;  /* 0x000000ff1d00720c */ /* 0x000fe20003f06270 */
[----:B------:R-:W-:Y:S01]  /*e960*/  @!P3 IMAD.IADD R20, R20, 0x1, -R26 ;  /* 0x000000011414b824 */ /* 0x000fe200078e0a1a */
[----:B------:R-:W-:Y:S01]  /*e970*/  ISETP.GE.AND P3, PT, R28, RZ, PT ;  /* 0x000000ff1c00720c */ /* 0x000fe20003f66270 */
[----:B------:R-:W-:Y:S01]  /*e980*/  IMAD.HI.U32 R16, R14, R15, RZ ;  /* 0x0000000f0e107227 */ /* 0x000fe200078e00ff */
[----:B------:R-:W-:Y:S01]  /*e990*/  STL [R1+0x14], R7 ;  /* 0x0000140701007387 */ /* 0x000fe20000100800 */
[----:B------:R-:W-:-:S02]  /*e9a0*/  ISETP.GE.AND P4, PT, R25, RZ, PT ;  /* 0x000000ff1900720c */ /* 0x000fc40003f86270 */
[----:B------:R-:W-:Y:S01]  /*e9b0*/  IMAD.MOV R16, RZ, RZ, -R16 ;  /* 0x000000ffff107224 */ /* 0x000fe200078e0a10 */
[----:B------:R0:W-:Y:S01]  /*e9c0*/  STL [R1+0x10], R0 ;  /* 0x0000100001007387 */ /* 0x0001e20000100800 */
[----:B------:R-:W-:Y:S01]  /*e9d0*/  @!P1 IMAD.MOV R5, RZ, RZ, -R5 ;  /* 0x000000ffff059224 */ /* 0x000fe200078e0a05 */
[----:B------:R-:W-:Y:S01]  /*e9e0*/  ISETP.GT.U32.AND P2, PT, R12, R13, PT ;  /* 0x0000000d0c00720c */ /* 0x000fe20003f44070 */
[----:B------:R-:W-:Y:S01]  /*e9f0*/  @!P5 IMAD.IADD R21, R21, 0x1, -R26 ;  /* 0x000000011515d824 */ /* 0x000fe200078e0a1a */
[C---:B------:R-:W-:Y:S01]  /*ea00*/  LOP3.LUT R26, R10.reuse, 0x1a, RZ, 0xfc, !PT ;  /* 0x0000001a0a1a7812 */ /* 0x040fe200078efcff */
[----:B------:R-:W-:Y:S01]  /*ea10*/  STL [R1+0x2178], R27 ;  /* 0x0021781b01007387 */ /* 0x000fe20000100800 */
[----:B------:R-:W-:Y:S01]  /*ea20*/  ISETP.GE.AND P5, PT, R3, RZ, PT ;  /* 0x000000ff0300720c */ /* 0x000fe20003fa6270 */
[----:B------:R-:W-:Y:S01]  /*ea30*/  @!P0 IMAD.MOV R20, RZ, RZ, -R20 ;  /* 0x000000ffff148224 */ /* 0x000fe200078e0a14 */
[C---:B------:R-:W-:Y:S01]  /*ea40*/  LOP3.LUT R3, R10.reuse, 0x14, RZ, 0xfc, !PT ;  /* 0x000000140a037812 */ /* 0x040fe200078efcff */
[----:B------:R-:W-:Y:S01]  /*ea50*/  STL [R1+0x217c], R2 ;  /* 0x00217c0201007387 */ /* 0x000fe20000100800 */
[----:B0-----:R-:W-:Y:S01]  /*ea60*/  LOP3.LUT R0, R10, 0x1c, RZ, 0xfc, !PT ;  /* 0x0000001c0a007812 */ /* 0x001fe200078efcff */
[----:B------:R-:W-:Y:S01]  /*ea70*/  IMAD R15, R12, R16, R15 ;  /* 0x000000100c0f7224 */ /* 0x000fe200078e020f */
[----:B------:R-:W-:Y:S01]  /*ea80*/  LOP3.LUT R16, RZ, c[0x0][0x178], RZ, 0x33, !PT ;  /* 0x00005e00ff107a12 */ /* 0x000fe200078e33ff */
[----:B------:R-:W-:Y:S01]  /*ea90*/  STL [R1+0x2220], R24 ;  /* 0x0022201801007387 */ /* 0x000fe20000100800 */
[----:B------:R-:W-:Y:S01]  /*eaa0*/  IABS R18, R0 ;  /* 0x0000000000127213 */ /* 0x000fe20000000000 */
[----:B------:R-:W-:Y:S01]  /*eab0*/  @!P3 IMAD.MOV R21, RZ, RZ, -R21 ;  /* 0x000000ffff15b224 */ /* 0x000fe200078e0a15 */
[----:B------:R-:W-:Y:S01]  /*eac0*/  ISETP.NE.AND P3, PT, RZ, c[0x0][0x178], PT ;  /* 0x00005e00ff007a0c */ /* 0x000fe20003f65270 */
[----:B------:R0:W-:Y:S01]  /*ead0*/  STL [R1+0x2060], R29 ;  /* 0x0020601d01007387 */ /* 0x0001e20000100800 */
[----:B------:R-:W-:Y:S01]  /*eae0*/  IABS R17, R26 ;  /* 0x0000001a00117213 */ /* 0x000fe20000000000 */
[----:B------:R-:W-:Y:S01]  /*eaf0*/  IMAD.HI.U32 R7, R14, R18, RZ ;  /* 0x000000120e077227 */ /* 0x000fe200078e00ff */
[----:B------:R-:W-:Y:S01]  /*eb00*/  ISETP.GE.AND P0, PT, R4, RZ, PT ;  /* 0x000000ff0400720c */ /* 0x000fe20003f06270 */
[----:B------:R-:W-:Y:S01]  /*eb10*/  STL [R1+0x2064], R28 ;  /* 0x0020641c01007387 */ /* 0x000fe20000100800 */
[----:B------:R-:W-:Y:S01]  /*eb20*/  IABS R4, R3 ;  /* 0x0000000300047213 */ /* 0x000fe20000000000 */
[----:B------:R-:W-:Y:S01]  /*eb30*/  IMAD.MOV R7, RZ, RZ, -R7 ;  /* 0x000000ffff077224 */ /* 0x000fe200078e0a07 */
[----:B------:R-:W-:Y:S01]  /*eb40*/  ISETP.GT.U32.AND P1, PT, R12, R15, PT ;  /* 0x0000000f0c00720c */ /* 0x000fe20003f24070 */
[----:B------:R-:W-:Y:S01]  /*eb50*/  STL [R1+0x6c], R22 ;  /* 0x00006c1601007387 */ /* 0x000fe20000100800 */
[----:B------:R-:W-:Y:S01]  /*eb60*/  LOP3.LUT R25, R10, 0x26, RZ, 0xfc, !PT ;  /* 0x000000260a197812 */ /* 0x000fe200078efcff */
[----:B------:R-:W-:Y:S01]  /*eb70*/  IMAD R18, R12, R7, R18 ;  /* 0x000000070c127224 */ /* 0x000fe200078e0212 */
[----:B0-----:R-:W-:Y:S01]  /*eb80*/  SEL R29, R16, R20, !P3 ;  /* 0x00000014101d7207 */ /* 0x001fe20005800000 */
[----:B------:R0:W-:Y:S01]  /*eb90*/  STL [R1+0x64], R3 ;  /* 0x0000640301007387 */ /* 0x0001e20000100800 */
[----:B------:R-:W-:Y:S01]  /*eba0*/  LOP3.LUT R2, R10, 0x18, RZ, 0xfc, !PT ;  /* 0x000000180a027812 */ /* 0x000fe200078efcff */
[----:B------:R-:W-:Y:S01]  /*ebb0*/  @!P4 IMAD.MOV R6, RZ, RZ, -R6 ;  /* 0x000000ffff06c224 */ /* 0x000fe200078e0a06 */
[----:B------:R-:W-:Y:S01]  /*ebc0*/  ISETP.GE.AND P6, PT, R25, RZ, PT ;  /* 0x000000ff1900720c */ /* 0x000fe20003fc6270 */
[--C-:B------:R-:W-:Y:S01]  /*ebd0*/  @!P2 IMAD.IADD R13, R13, 0x1, -R12.reuse ;  /* 0x000000010d0da824 */ /* 0x100fe200078e0a0c */
[----:B------:R-:W-:Y:S01]  /*ebe0*/  ISETP.GT.U32.AND P4, PT, R12, R18, PT ;  /* 0x000000120c00720c */ /* 0x000fe20003f84070 */
[----:B------:R-:W-:Y:S01]  /*ebf0*/  STL [R1+0x20c0], R29 ;  /* 0x0020c01d01007387 */ /* 0x000fe20000100800 */
[----:B------:R-:W-:Y:S01]  /*ec00*/  LOP3.LUT R25, R10, 0x24, RZ, 0xfc, !PT ;  /* 0x000000240a197812 */ /* 0x000fe200078efcff */
[----:B------:R-:W-:Y:S01]  /*ec10*/  @!P1 IMAD.IADD R15, R15, 0x1, -R12 ;  /* 0x000000010f0f9824 */ /* 0x000fe200078e0a0c */
[----:B------:R-:W-:-:S02]  /*ec20*/  IABS R19, R2 ;  /* 0x0000000200137213 */ /* 0x000fc40000000000 */
[----:B0-----:R-:W-:Y:S01]  /*ec30*/  SEL R3, R16, R21, !P3 ;  /* 0x0000001510037207 */ /* 0x001fe20005800000 */
[----:B------:R-:W-:Y:S01]  /*ec40*/  IMAD.HI.U32 R16, R14, R17, RZ ;  /* 0x000000110e107227 */ /* 0x000fe200078e00ff */
[----:B------:R-:W-:Y:S02]  /*ec50*/  ISETP.GE.AND P2, PT, R25, RZ, PT ;  /* 0x000000ff1900720c */ /* 0x000fe40003f46270 */
[----:B------:R-:W-:Y:S01]  /*ec60*/  IABS R7, R22 ;  /* 0x0000001600077213 */ /* 0x000fe20000000000 */
[----:B------:R-:W-:Y:S01]  /*ec70*/  IMAD.MOV R16, RZ, RZ, -R16 ;  /* 0x000000ffff107224 */ /* 0x000fe200078e0a10 */
[----:B------:R-:W-:Y:S01]  /*ec80*/  LOP3.LUT R28, R10, 0x12, RZ, 0xfc, !PT ;  /* 0x000000120a1c7812 */ /* 0x000fe200078efcff */
[----:B------:R-:W-:Y:S01]  /*ec90*/  IMAD.HI.U32 R22, R14, R19, RZ ;  /* 0x000000130e167227 */ /* 0x000fe200078e00ff */
[C---:B------:R-:W-:Y:S01]  /*eca0*/  LOP3.LUT R24, R10.reuse, 0xc, RZ, 0xfc, !PT ;  /* 0x0000000c0a187812 */ /* 0x040fe200078efcff */
[----:B------:R-:W-:Y:S01]  /*ecb0*/  STL [R1+0x20c4], R3 ;  /* 0x0020c40301007387 */ /* 0x000fe20000100800 */
[----:B------:R-:W-:Y:S01]  /*ecc0*/  LOP3.LUT R27, R10, 0xe, RZ, 0xfc, !PT ;  /* 0x0000000e0a1b7812 */ /* 0x000fe200078efcff */
[----:B------:R-:W-:Y:S01]  /*ecd0*/  IMAD R17, R12, R16, R17 ;  /* 0x000000100c117224 */ /* 0x000fe200078e0211 */
[----:B------:R-:W-:Y:S01]  /*ece0*/  LOP3.LUT R23, R10, 0x10, RZ, 0xfc, !PT ;  /* 0x000000100a177812 */ /* 0x000fe200078efcff */
[----:B------:R-:W-:Y:S01]  /*ecf0*/  IMAD.MOV R22, RZ, RZ, -R22 ;  /* 0x000000ffff167224 */ /* 0x000fe200078e0a16 */
[----:B------:R-:W-:Y:S01]  /*ed00*/  STL [R1+0x2180], R5 ;  /* 0x0021800501007387 */ /* 0x000fe20000100800 */
[----:B------:R-:W-:Y:S01]  /*ed10*/  @!P4 IMAD.IADD R18, R18, 0x1, -R12 ;  /* 0x000000011212c824 */ /* 0x000fe200078e0a0c */
[C---:B------:R-:W-:Y:S01]  /*ed20*/  ISETP.GT.U32.AND P1, PT, R12.reuse, R17, PT ;  /* 0x000000110c00720c */ /* 0x040fe20003f24070 */
[C---:B------:R-:W-:Y:S01]  /*ed30*/  IMAD R19, R12.reuse, R22, R19 ;  /* 0x000000160c137224 */ /* 0x040fe200078e0213 */
[----:B------:R-:W-:Y:S01]  /*ed40*/  IABS R22, R28 ;  /* 0x0000001c00167213 */ /* 0x000fe20000000000 */
[----:B------:R-:W-:Y:S01]  /*ed50*/  IMAD.MOV.U32 R21, RZ, RZ, R4 ;  /* 0x000000ffff157224 */ /* 0x000fe200078e0004 */
[----:B------:R0:W-:Y:S01]  /*ed60*/  STL [R1+0x2184], R6 ;  /* 0x0021840601007387 */ /* 0x0001e20000100800 */
[----:B------:R-:W-:Y:S01]  /*ed70*/  @!P6 IMAD.MOV R8, RZ, RZ, -R8 ;  /* 0x000000ffff08e224 */ /* 0x000fe200078e0a08 */
[C---:B------:R-:W-:Y:S01]  /*ed80*/  ISETP.GT.U32.AND P6, PT, R12.reuse, R18, PT ;  /* 0x000000120c00720c */ /* 0x040fe20003fc4070 */
[----:B------:R-:W-:Y:S01]  /*ed90*/  @!P2 IMAD.MOV R9, RZ, RZ, -R9 ;  /* 0x000000ffff09a224 */ /* 0x000fe200078e0a09 */
[----:B------:R-:W-:Y:S01]  /*eda0*/  ISETP.GT.U32.AND P4, PT, R12, R19, PT ;  /* 0x000000130c00720c */ /* 0x000fe20003f84070 */
[----:B------:R-:W-:Y:S01]  /*edb0*/  IMAD.HI.U32 R4, R14, R21, RZ ;  /* 0x000000150e047227 */ /* 0x000fe200078e00ff */
[----:B------:R-:W-:Y:S01]  /*edc0*/  ISETP.GE.AND P3, PT, R0, RZ, PT ;  /* 0x000000ff0000720c */ /* 0x000fe20003f66270 */
[----:B------:R-:W-:Y:S01]  /*edd0*/  STL [R1+0x2224], R28 ;  /* 0x0022241c01007387 */ /* 0x000fe20000100800 */
[----:B------:R-:W-:Y:S01]  /*ede0*/  IABS R0, R23 ;  /* 0x0000001700007213 */ /* 0x000fe20000000000 */
[----:B------:R-:W-:Y:S01]  /*edf0*/  @!P1 IMAD.IADD R17, R17, 0x1, -R12 ;  /* 0x0000000111119824 */ /* 0x000fe200078e0a0c */
[----:B0-----:R-:W-:Y:S01]  /*ee00*/  LOP3.LUT R6, R10, 0x8, RZ, 0xfc, !PT ;  /* 0x000000080a067812 */ /* 0x001fe200078efcff */
[----:B------:R-:W-:Y:S01]  /*ee10*/  IMAD.HI.U32 R16, R14, R22, RZ ;  /* 0x000000160e107227 */ /* 0x000fe200078e00ff */
[----:B------:R-:W-:Y:S01]  /*ee20*/  STL [R1+0x58], R23 ;  /* 0x0000581701007387 */ /* 0x000fe20000100800 */
[----:B------:R-:W-:-:S02]  /*ee30*/  LOP3.LUT R5, R10, 0x6, RZ, 0xfc, !PT ;  /* 0x000000060a057812 */ /* 0x000fc400078efcff */
[----:B------:R-:W-:Y:S01]  /*ee40*/  ISETP.GT.U32.AND P2, PT, R12, R17, PT ;  /* 0x000000110c00720c */ /* 0x000fe20003f44070 */
[----:B------:R-:W-:Y:S01]  /*ee50*/  IMAD.MOV.U32 R20, RZ, RZ, R7 ;  /* 0x000000ffff147224 */ /* 0x000fe200078e0007 */
[----:B------:R-:W-:Y:S01]  /*ee60*/  STL [R1+0x2228], R27 ;  /* 0x0022281b01007387 */ /* 0x000fe20000100800 */
[----:B------:R-:W-:Y:S01]  /*ee70*/  IMAD.MOV R4, RZ, RZ, -R4 ;  /* 0x000000ffff047224 */ /* 0x000fe200078e0a04 */
[----:B------:R-:W-:Y:S01]  /*ee80*/  LOP3.LUT R3, R10, 0x4, RZ, 0xfc, !PT ;  /* 0x000000040a037812 */ /* 0x000fe200078efcff */
[----:B------:R-:W-:Y:S01]  /*ee90*/  IMAD.MOV R16, RZ, RZ, -R16 ;  /* 0x000000ffff107224 */ /* 0x000fe200078e0a10 */
[----:B------:R0:W-:Y:S01]  /*eea0*/  STL [R1+0x2188], R8 ;  /* 0x0021880801007387 */ /* 0x0001e20000100800 */
[----:B------:R-:W-:Y:S01]  /*eeb0*/  IMAD.HI.U32 R7, R14, R20, RZ ;  /* 0x000000140e077227 */ /* 0x000fe200078e00ff */
[C---:B------:R-:W-:Y:S02]  /*eec0*/  ISETP.GT.U32.AND P1, PT, R12.reuse, R15, PT ;  /* 0x0000000f0c00720c */ /* 0x040fe40003f24070 */
[----:B------:R2:W-:Y:S01]  /*eed0*/  STL [R1+0x218c], R9 ;  /* 0x00218c0901007387 */ /* 0x0005e20000100800 */
[C---:B------:R-:W-:Y:S01]  /*eee0*/  IMAD R21, R12.reuse, R4, R21 ;  /* 0x000000040c157224 */ /* 0x040fe200078e0215 */
[----:B------:R-:W-:Y:S01]  /*eef0*/  IABS R4, R27 ;  /* 0x0000001b00047213 */ /* 0x000fe20000000000 */
[----:B------:R-:W-:-:S02]  /*ef00*/  IMAD R22, R12, R16, R22 ;  /* 0x000000100c167224 */ /* 0x000fc400078e0216 */
[----:B------:R-:W-:Y:S01]  /*ef10*/  IMAD.MOV R7, RZ, RZ, -R7 ;  /* 0x000000ffff077224 */ /* 0x000fe200078e0a07 */
[----:B0-----:R-:W-:Y:S01]  /*ef20*/  LOP3.LUT R8, R10, 0xa, RZ, 0xfc, !PT ;  /* 0x0000000a0a087812 */ /* 0x001fe200078efcff */
[--C-:B------:R-:W-:Y:S01]  /*ef30*/  @!P6 IMAD.IADD R18, R18, 0x1, -R12.reuse ;  /* 0x000000011212e824 */ /* 0x100fe200078e0a0c */
[C---:B------:R-:W-:Y:S01]  /*ef40*/  ISETP.GT.U32.AND P6, PT, R12.reuse, R21, PT ;  /* 0x000000150c00720c */ /* 0x040fe20003fc4070 */
[--C-:B------:R-:W-:Y:S02]  /*ef50*/  @!P4 IMAD.IADD R19, R19, 0x1, -R12.reuse ;  /* 0x000000011313c824 */ /* 0x100fe400078e0a0c */
[----:B------:R-:W-:Y:S01]  /*ef60*/  @!P2 IMAD.IADD R17, R17, 0x1, -R12 ;  /* 0x000000011111a824 */ /* 0x000fe200078e0a0c */
[C---:B------:R-:W-:Y:S01]  /*ef70*/  ISETP.GT.U32.AND P2, PT, R12.reuse, R22, PT ;  /* 0x000000160c00720c */ /* 0x040fe20003f44070 */
[----:B------:R-:W-:Y:S01]  /*ef80*/  IMAD R20, R12, R7, R20 ;  /* 0x000000070c147224 */ /* 0x000fe200078e0214 */
[----:B------:R-:W-:Y:S01]  /*ef90*/  IABS R7, R24 ;  /* 0x0000001800077213 */ /* 0x000fe20000000000 */
[----:B------:R-:W-:Y:S01]  /*efa0*/  IMAD.HI.U32 R16, R14, R4, RZ ;  /* 0x000000040e107227 */ /* 0x000fe200078e00ff */
[----:B------:R-:W-:-:S03]  /*efb0*/  ISETP.GT.U32.AND P4, PT, R12, R19, PT ;  /* 0x000000130c00720c */ /* 0x000fc60003f84070 */
[----:B------:R-:W-:-:S04]  /*efc0*/  IMAD.HI.U32 R23, R14, R7, RZ ;  /* 0x000000070e177227 */ /* 0x000fc800078e00ff */
[----:B------:R-:W-:-:S04]  /*efd0*/  IMAD.HI.U32 R25, R14, R0, RZ ;  /* 0x000000000e197227 */ /* 0x000fc800078e00ff */
[----:B------:R-:W-:Y:S02]  /*efe0*/  IMAD.MOV R23, RZ, RZ, -R23 ;  /* 0x000000ffff177224 */ /* 0x000fe400078e0a17 */
[----:B------:R-:W-:Y:S01]  /*eff0*/  @!P6 IMAD.IADD R21, R21, 0x1, -R12 ;  /* 0x000000011515e824 */ /* 0x000fe200078e0a0c */
[----:B------:R-:W-:Y:S01]  /*f000*/  ISETP.GE.AND P6, PT, R2, RZ, PT ;  /* 0x000000ff0200720c */ /* 0x000fe20003fc6270 */
[----:B------:R-:W-:Y:S01]  /*f010*/  IMAD.MOV R16, RZ, RZ, -R16 ;  /* 0x000000ffff107224 */ /* 0x000fe200078e0a10 */
[----:B------:R-:W-:Y:S01]  /*f020*/  LOP3.LUT R2, R10, 0x2, RZ, 0xfc, !PT ;  /* 0x000000020a027812 */ /* 0x000fe200078efcff */
[--C-:B------:R-:W-:Y:S01]  /*f030*/  @!P2 IMAD.IADD R22, R22, 0x1, -R12.reuse ;  /* 0x000000011616a824 */ /* 0x100fe200078e0a0c */
[----:B------:R-:W-:Y:S01]  /*f040*/  ISETP.GE.AND P2, PT, R10, RZ, PT ;  /* 0x000000ff0a00720c */ /* 0x000fe20003f46270 */
[----:B------:R-:W-:Y:S01]  /*f050*/  IMAD.MOV R25, RZ, RZ, -R25 ;  /* 0x000000ffff197224 */ /* 0x000fe200078e0a19 */
[----:B------:R-:W-:Y:S01]  /*f060*/  IABS R10, R8 ;  /* 0x00000008000a7213 */ /* 0x000fe20000000000 */
[----:B------:R-:W-:Y:S01]  /*f070*/  IMAD R7, R12, R23, R7 ;  /* 0x000000170c077224 */ /* 0x000fe200078e0207 */
[----:B------:R-:W-:Y:S01]  /*f080*/  IABS R23, R6 ;  /* 0x0000000600177213 */ /* 0x000fe20000000000 */
[----:B------:R-:W-:Y:S01]  /*f090*/  @!P4 IMAD.IADD R19, R19, 0x1, -R12 ;  /* 0x000000011313c824 */ /* 0x000fe200078e0a0c */
[----:B------:R-:W-:Y:S01]  /*f0a0*/  ISETP.GE.AND P4, PT, R26, RZ, PT ;  /* 0x000000ff1a00720c */ /* 0x000fe20003f86270 */
[C---:B------:R-:W-:Y:S01]  /*f0b0*/  IMAD R4, R12.reuse, R16, R4 ;  /* 0x000000100c047224 */ /* 0x040fe200078e0204 */
[----:B------:R-:W-:Y:S01]  /*f0c0*/  IABS R16, R5 ;  /* 0x0000000500107213 */ /* 0x000fe20000000000 */
[----:B------:R-:W-:Y:S01]  /*f0d0*/  IMAD R0, R12, R25, R0 ;  /* 0x000000190c007224 */ /* 0x000fe200078e0200 */
[----:B------:R-:W-:Y:S01]  /*f0e0*/  IABS R26, R3 ;  /* 0x00000003001a7213 */ /* 0x000fe20000000000 */
[----:B------:R-:W-:Y:S01]  /*f0f0*/  IMAD.HI.U32 R25, R14, R10, RZ ;  /* 0x0000000a0e197227 */ /* 0x000fe200078e00ff */
[----:B------:R-:W-:-:S03]  /*f100*/  IABS R28, R2 ;  /* 0x00000002001c7213 */ /* 0x000fc60000000000 */
[----:B------:R-:W-:-:S04]  /*f110*/  IMAD.HI.U32 R27, R14, R23, RZ ;  /* 0x000000170e1b7227 */ /* 0x000fc800078e00ff */
[----:B------:R-:W-:-:S04]  /*f120*/  IMAD.HI.U32 R29, R14, R16, RZ ;  /* 0x000000100e1d7227 */ /* 0x000fc800078e00ff */
[----:B--2---:R-:W-:-:S04]  /*f130*/  IMAD.HI.U32 R9, R14, R26, RZ ;  /* 0x0000001a0e097227 */ /* 0x004fc800078e00ff */
[----:B------:R-:W-:Y:S02]  /*f140*/  IMAD.MOV R25, RZ, RZ, -R25 ;  /* 0x000000ffff197224 */ /* 0x000fe400078e0a19 */
[----:B------:R-:W-:Y:S02]  /*f150*/  IMAD.MOV R27, RZ, RZ, -R27 ;  /* 0x000000ffff1b7224 */ /* 0x000fe400078e0a1b */
[----:B------:R-:W-:Y:S02]  /*f160*/  IMAD.MOV R29, RZ, RZ, -R29 ;  /* 0x000000ffff1d7224 */ /* 0x000fe400078e0a1d */
[----:B------:R-:W-:Y:S01]  /*f170*/  @!P1 IMAD.IADD R15, R15, 0x1, -R12 ;  /* 0x000000010f0f9824 */ /* 0x000fe200078e0a0c */
[C---:B------:R-:W-:Y:S01]  /*f180*/  ISETP.GT.U32.AND P1, PT, R12.reuse, R20, PT ;  /* 0x000000140c00720c */ /* 0x040fe20003f24070 */
[----:B------:R-:W-:Y:S02]  /*f190*/  IMAD.MOV R9, RZ, RZ, -R9 ;  /* 0x000000ffff097224 */ /* 0x000fe400078e0a09 */
[----:B------:R-:W-:-:S02]  /*f1a0*/  IMAD R10, R12, R25, R10 ;  /* 0x000000190c0a7224 */ /* 0x000fc400078e020a */
[----:B------:R-:W-:-:S04]  /*f1b0*/  IMAD.HI.U32 R25, R14, R28, RZ ;  /* 0x0000001c0e197227 */ /* 0x000fc800078e00ff */
[C---:B------:R-:W-:Y:S02]  /*f1c0*/  IMAD R14, R12.reuse, R27, R23 ;  /* 0x0000001b0c0e7224 */ /* 0x040fe400078e0217 */
[----:B------:R-:W-:Y:S01]  /*f1d0*/  @!P5 IMAD.MOV R11, RZ, RZ, -R11 ;  /* 0x000000ffff0bd224 */ /* 0x000fe200078e0a0b */
[----:B------:R-:W2:Y:S01]  /*f1e0*/  LDL.LU R27, [R1+0x2228] ;  /* 0x00222800011b7983 */ /* 0x000ea20000300800 */
[----:B------:R-:W-:Y:S02]  /*f1f0*/  @!P2 IMAD.MOV R13, RZ, RZ, -R13 ;  /* 0x000000ffff0da224 */ /* 0x000fe400078e0a0d */
[C---:B------:R-:W-:Y:S01]  /*f200*/  IMAD R16, R12.reuse, R29, R16 ;  /* 0x0000001d0c107224 */ /* 0x040fe200078e0210 */
[----:B------:R-:W3:Y:S01]  /*f210*/  LDL.LU R23, [R1+0x6c] ;  /* 0x00006c0001177983 */ /* 0x000ee20000300800 */
[----:B------:R-:W-:Y:S02]  /*f220*/  @!P0 IMAD.MOV R15, RZ, RZ, -R15 ;  /* 0x000000ffff0f8224 */ /* 0x000fe400078e0a0f */
[----:B------:R-:W-:Y:S01]  /*f230*/  IMAD R26, R12, R9, R26 ;  /* 0x000000090c1a7224 */ /* 0x000fe200078e021a */
[----:B------:R-:W4:Y:S01]  /*f240*/  LDL.LU R29, [R1+0x64] ;  /* 0x00006400011d7983 */ /* 0x000f220000300800 */
[----:B------:R-:W-:-:S02]  /*f250*/  @!P3 IMAD.MOV R18, RZ, RZ, -R18 ;  /* 0x000000ffff12b224 */ /* 0x000fc400078e0a12 */
[----:B------:R-:W-:Y:S01]  /*f260*/  @!P4 IMAD.MOV R17, RZ, RZ, -R17 ;  /* 0x000000ffff11c224 */ /* 0x000fe200078e0a11 */
[----:B------:R-:W2:Y:S01]  /*f270*/  LDL.LU R9, [R1+0x58] ;  /* 0x0000580001097983 */ /* 0x000ea20000300800 */
[----:B------:R-:W-:Y:S02]  /*f280*/  IMAD.MOV R25, RZ, RZ, -R25 ;  /* 0x000000ffff197224 */ /* 0x000fe400078e0a19 */
[----:B------:R-:W-:Y:S01]  /*f290*/  @!P1 IMAD.IADD R20, R20, 0x1, -R12 ;  /* 0x0000000114149824 */ /* 0x000fe200078e0a0c */
[----:B------:R-:W-:Y:S01]  /*f2a0*/  STL [R1+0x2190], R11 ;  /* 0x0021900b01007387 */ /* 0x000fe20000100800 */
[C---:B------:R-:W-:Y:S01]  /*f2b0*/  IMAD R25, R12.reuse, R25, R28 ;  /* 0x000000190c197224 */ /* 0x040fe200078e021c */
[----:B------:R-:W-:Y:S02]  /*f2c0*/  ISETP.GT.U32.AND P1, PT, R12, R0, PT ;  /* 0x000000000c00720c */ /* 0x000fe40003f24070 */
[----:B------:R-:W-:Y:S04]  /*f2d0*/  STL [R1+0x2194], R13 ;  /* 0x0021940d01007387 */ /* 0x000fe80000100800 */
[----:B------:R-:W-:Y:S04]  /*f2e0*/  STL [R1+0x2198], R15 ;  /* 0x0021980f01007387 */ /* 0x000fe80000100800 */
[----:B------:R-:W-:Y:S03]  /*f2f0*/  STL [R1+0x219c], R18 ;  /* 0x00219c1201007387 */ /* 0x000fe60000100800 */
[----:B------:R-:W-:Y:S01]  /*f300*/  @!P1 IMAD.IADD R0, R0, 0x1, -R12 ;  /* 0x0000000100009824 */ /* 0x000fe200078e0a0c */
[----:B------:R-:W-:Y:S01]  /*f310*/  STL [R1+0x21a0], R17 ;  /* 0x0021a01101007387 */ /* 0x000fe20000100800 */
[----:B------:R-:W-:-:S03]  /*f320*/  ISETP.GT.U32.AND P1, PT, R12, R4, PT ;  /* 0x000000040c00720c */ /* 0x000fc60003f24070 */
[----:B------:R-:W2:Y:S10]  /*f330*/  LDL.LU R28, [R1+0x2224] ;  /* 0x00222400011c7983 */ /* 0x000eb40000300800 */
[----:B------:R-:W-:Y:S01]  /*f340*/  @!P1 IMAD.IADD R4, R4, 0x1, -R12 ;  /* 0x0000000104049824 */ /* 0x000fe200078e0a0c */
[C---:B------:R-:W-:Y:S01]  /*f350*/  ISETP.GT.U32.AND P1, PT, R12.reuse, R7, PT ;  /* 0x000000070c00720c */ /* 0x040fe20003f24070 */
[----:B------:R-:W-:Y:S01]  /*f360*/  @!P6 IMAD.MOV R19, RZ, RZ, -R19 ;  /* 0x000000ffff13e224 */ /* 0x000fe200078e0a13 */
[----:B------:R-:W-:-:S11]  /*f370*/  ISETP.GT.U32.AND P6, PT, R12, R10, PT ;  /* 0x0000000a0c00720c */ /* 0x000fd60003fc4070 */
[----:B------:R-:W-:-:S05]  /*f380*/  @!P1 IMAD.IADD R7, R7, 0x1, -R12 ;  /* 0x0000000107079824 */ /* 0x000fca00078e0a0c */
[----:B------:R-:W-:Y:S01]  /*f390*/  ISETP.GT.U32.AND P4, PT, R12, R7, PT ;  /* 0x000000070c00720c */ /* 0x000fe20003f84070 */
[----:B------:R-:W-:Y:S01]  /*f3a0*/  STL [R1+0x21a4], R19 ;  /* 0x0021a41301007387 */ /* 0x000fe20000100800 */
[----:B------:R-:W-:-:S11]  /*f3b0*/  @!P6 IMAD.IADD R10, R10, 0x1, -R12 ;  /* 0x000000010a0ae824 */ /* 0x000fd600078e0a0c */
[----:B------:R-:W-:Y:S01]  /*f3c0*/  @!P4 IMAD.IADD R7, R7, 0x1, -R12 ;  /* 0x000000010707c824 */ /* 0x000fe200078e0a0c */
[----:B----4-:R-:W-:Y:S02]  /*f3d0*/  ISETP.GE.AND P4, PT, R29, RZ, PT ;  /* 0x000000ff1d00720c */ /* 0x010fe40003f86270 */
[----:B------:R-:W4:Y:S01]  /*f3e0*/  LDL.LU R29, [R1+0x80] ;  /* 0x00008000011d7983 */ /* 0x000f220000300800 */
[----:B--2---:R-:W-:-:S03]  /*f3f0*/  ISETP.GE.AND P6, PT, R28, RZ, PT ;  /* 0x000000ff1c00720c */ /* 0x004fc60003fc6270 */
[----:B------:R-:W2:Y:S01]  /*f400*/  LDL.LU R28, [R1+0x220] ;  /* 0x00022000011c7983 */ /* 0x000ea20000300800 */
[C---:B------:R-:W-:Y:S02]  /*f410*/  ISETP.GT.U32.AND P2, PT, R12.reuse, R21, PT ;  /* 0x000000150c00720c */ /* 0x040fe40003f44070 */
[C---:B------:R-:W-:Y:S02]  /*f420*/  ISETP.GT.U32.AND P0, PT, R12.reuse, R22, PT ;  /* 0x000000160c00720c */ /* 0x040fe40003f04070 */
[C---:B------:R-:W-:Y:S02]  /*f430*/  ISETP.GT.U32.AND P1, PT, R12.reuse, R20, PT ;  /* 0x000000140c00720c */ /* 0x040fe40003f24070 */
[----:B------:R-:W-:-:S07]  /*f440*/  ISETP.GT.U32.AND P3, PT, R12, R0, PT ;  /* 0x000000000c00720c */ /* 0x000fce0003f64070 */
[--C-:B------:R-:W-:Y:S01]  /*f450*/  @!P2 IMAD.IADD R21, R21, 0x1, -R12.reuse ;  /* 0x000000011515a824 */ /* 0x100fe200078e0a0c */
[----:B------:R-:W-:Y:S01]  /*f460*/  ISETP.GT.U32.AND P2, PT, R12, R16, PT ;  /* 0x000000100c00720c */ /* 0x000fe20003f44070 */
[--C-:B------:R-:W-:Y:S01]  /*f470*/  @!P0 IMAD.IADD R22, R22, 0x1, -R12.reuse ;  /* 0x0000000116168824 */ /* 0x100fe200078e0a0c */
[----:B------:R-:W-:Y:S01]  /*f480*/  ISETP.GT.U32.AND P0, PT, R12, R26, PT ;  /* 0x0000001a0c00720c */ /* 0x000fe20003f04070 */
[--C-:B------:R-:W-:Y:S01]  /*f490*/  @!P1 IMAD.IADD R20, R20, 0x1, -R12.reuse ;  /* 0x0000000114149824 */ /* 0x100fe200078e0a0c */
[----:B------:R-:W-:Y:S01]  /*f4a0*/  ISETP.GT.U32.AND P1, PT, R12, R14, PT ;  /* 0x0000000e0c00720c */ /* 0x000fe20003f24070 */
[----:B------:R-:W-:Y:S01]  /*f4b0*/  @!P3 IMAD.IADD R0, R0, 0x1, -R12 ;  /* 0x000000010000b824 */ /* 0x000fe200078e0a0c */
[----:B---3--:R-:W-:-:S07]  /*f4c0*/  ISETP.GE.AND P3, PT, R23, RZ, PT ;  /* 0x000000ff1700720c */ /* 0x008fce0003f66270 */
[--C-:B------:R-:W-:Y:S01]  /*f4d0*/  @!P2 IMAD.IADD R16, R16, 0x1, -R12.reuse ;  /* 0x000000011010a824 */ /* 0x100fe200078e0a0c */
[----:B------:R-:W-:Y:S02]  /*f4e0*/  ISETP.GE.AND P2, PT, R27, RZ, PT ;  /* 0x000000ff1b00720c */ /* 0x000fe40003f46270 */
[----:B------:R-:W0:Y:S01]  /*f4f0*/  S2R R27, SR_TID.X ;  /* 0x00000000001b7919 */ /* 0x000e220000002100 */
[--C-:B------:R-:W-:Y:S01]  /*f500*/  @!P0 IMAD.IADD R26, R26, 0x1, -R12.reuse ;  /* 0x000000011a1a8824 */ /* 0x100fe200078e0a0c */
[----:B------:R-:W-:Y:S01]  /*f510*/  ISETP.GE.AND P0, PT, R24, RZ, PT ;  /* 0x000000ff1800720c */ /* 0x000fe20003f06270 */
[----:B------:R-:W-:Y:S01]  /*f520*/  @!P1 IMAD.IADD R14, R14, 0x1, -R12 ;  /* 0x000000010e0e9824 */ /* 0x000fe200078e0a0c */
[----:B------:R-:W-:Y:S02]  /*f530*/  ISETP.GE.AND P1, PT, R9, RZ, PT ;  /* 0x000000ff0900720c */ /* 0x000fe40003f26270 */
[C---:B------:R-:W-:Y:S01]  /*f540*/  ISETP.GT.U32.AND P5, PT, R12.reuse, R4, PT ;  /* 0x000000040c00720c */ /* 0x040fe20003fa4070 */
[----:B------:R-:W-:Y:S01]  /*f550*/  @!P3 IMAD.MOV R20, RZ, RZ, -R20 ;  /* 0x000000ffff14b224 */ /* 0x000fe200078e0a14 */
[----:B------:R-:W-:Y:S01]  /*f560*/  ISETP.GT.U32.AND P3, PT, R12, R10, PT ;  /* 0x0000000a0c00720c */ /* 0x000fe20003f64070 */
[----:B------:R-:W-:Y:S01]  /*f570*/  @!P4 IMAD.MOV R21, RZ, RZ, -R21 ;  /* 0x000000ffff15c224 */ /* 0x000fe200078e0a15 */
[----:B------:R-:W3:Y:S05]  /*f580*/  LDL.LU R24, [R1+0x2220] ;  /* 0x0022200001187983 */ /* 0x000eea0000300800 */
[----:B------:R-:W-:Y:S01]  /*f590*/  @!P0 IMAD.MOV R7, RZ, RZ, -R7 ;  /* 0x000000ffff078224 */ /* 0x000fe200078e0a07 */
[----:B------:R-:W-:Y:S01]  /*f5a0*/  ISETP.GE.AND P0, PT, R8, RZ, PT ;  /* 0x000000ff0800720c */ /* 0x000fe20003f06270 */
[----:B------:R-:W-:-:S02]  /*f5b0*/  @!P6 IMAD.MOV R22, RZ, RZ, -R22 ;  /* 0x000000ffff16e224 */ /* 0x000fc400078e0a16 */
[----:B------:R-:W-:Y:S01]  /*f5c0*/  @!P1 IMAD.MOV R0, RZ, RZ, -R0 ;  /* 0x000000ffff009224 */ /* 0x000fe200078e0a00 */
[----:B------:R-:W-:Y:S01]  /*f5d0*/  STL [R1+0x21a8], R20 ;  /* 0x0021a81401007387 */ /* 0x000fe20000100800 */
[--C-:B------:R-:W-:Y:S01]  /*f5e0*/  @!P5 IMAD.IADD R4, R4, 0x1, -R12.reuse ;  /* 0x000000010404d824 */ /* 0x100fe200078e0a0c */
[----:B0-----:R-:W-:Y:S02]  /*f5f0*/  LOP3.LUT R23, R27, 0x20, RZ, 0xc0, !PT ;  /* 0x000000201b177812 */ /* 0x001fe400078ec0ff */
[----:B------:R-:W-:Y:S01]  /*f600*/  STL [R1+0x21ac], R21 ;  /* 0x0021ac1501007387 */ /* 0x000fe20000100800 */
[----:B------:R-:W-:Y:S01]  /*f610*/  ISETP.GT.U32.AND P5, PT, R12, R25, PT ;  /* 0x000000190c00720c */ /* 0x000fe20003fa4070 */
[----:B------:R-:W-:Y:S02]  /*f620*/  @!P3 IMAD.IADD R10, R10, 0x1, -R12 ;  /* 0x000000010a0ab824 */ /* 0x000fe400078e0a0c */
[----:B------:R-:W-:Y:S01]  /*f630*/  STL [R1+0x21b0], R22 ;  /* 0x0021b01601007387 */ /* 0x000fe20000100800 */
[----:B------:R-:W-:-:S03]  /*f640*/  @!P2 IMAD.MOV R4, RZ, RZ, -R4 ;  /* 0x000000ffff04a224 */ /* 0x000fc600078e0a04 */
[----:B------:R2:W-:Y:S01]  /*f650*/  STL [R1+0x21b4], R0 ;  /* 0x0021b40001007387 */ /* 0x0005e20000100800 */
[----:B------:R-:W-:-:S03]  /*f660*/  @!P0 IMAD.MOV R10, RZ, RZ, -R10 ;  /* 0x000000ffff0a8224 */ /* 0x000fc600078e0a0a */
[----:B------:R-:W-:Y:S01]  /*f670*/  STL [R1+0x21b8], R4 ;  /* 0x0021b80401007387 */ /* 0x000fe20000100800 */
[C---:B------:R-:W-:Y:S01]  /*f680*/  ISETP.GT.U32.AND P4, PT, R12.reuse, R14, PT ;  /* 0x0000000e0c00720c */ /* 0x040fe20003f84070 */
[----:B------:R-:W-:Y:S01]  /*f690*/  @!P5 IMAD.IADD R25, R25, 0x1, -R12 ;  /* 0x000000011919d824 */ /* 0x000fe200078e0a0c */
[----:B------:R-:W-:Y:S02]  /*f6a0*/  ISETP.GT.U32.AND P5, PT, R12, R16, PT ;  /* 0x000000100c00720c */ /* 0x000fe40003fa4070 */
[----:B------:R-:W-:-:S09]  /*f6b0*/  ISETP.GE.AND P3, PT, R6, RZ, PT ;  /* 0x000000ff0600720c */ /* 0x000fd20003f66270 */
[--C-:B------:R-:W-:Y:S01]  /*f6c0*/  @!P4 IMAD.IADD R14, R14, 0x1, -R12.reuse ;  /* 0x000000010e0ec824 */ /* 0x100fe200078e0a0c */
[----:B------:R-:W-:Y:S01]  /*f6d0*/  ISETP.GE.AND P4, PT, R5, RZ, PT ;  /* 0x000000ff0500720c */ /* 0x000fe20003f86270 */
[----:B------:R-:W-:Y:S01]  /*f6e0*/  @!P5 IMAD.IADD R16, R16, 0x1, -R12 ;  /* 0x000000011010d824 */ /* 0x000fe200078e0a0c */
[----:B------:R-:W-:Y:S02]  /*f6f0*/  ISETP.GE.AND P5, PT, R3, RZ, PT ;  /* 0x000000ff0300720c */ /* 0x000fe40003fa6270 */
[----:B----4-:R-:W-:Y:S01]  /*f700*/  ISETP.GE.AND P2, PT, R29, RZ, PT ;  /* 0x000000ff1d00720c */ /* 0x010fe20003f46270 */
[----:B--2---:R-:W-:-:S05]  /*f710*/  IMAD R0, R23, 0x10, R28 ;  /* 0x0000001017007824 */ /* 0x004fca00078e021c */
[----:B------:R0:W-:Y:S04]  /*f720*/  STL [R1+0x220], R0 ;  /* 0x0002200001007387 */ /* 0x0001e80000100800 */
[----:B------:R2:W-:Y:S04]  /*f730*/  STL [R1+0x21bc], R7 ;  /* 0x0021bc0701007387 */ /* 0x0005e80000100800 */
[----:B------:R-:W-:Y:S04]  /*f740*/  STL [R1+0x21c0], R10 ;  /* 0x0021c00a01007387 */ /* 0x000fe80000100800 */
[----:B------:R-:W2:Y:S04]  /*f750*/  LDL.LU R19, [R1+0x8c] ;  /* 0x00008c0001137983 */ /* 0x000ea80000300800 */
[----:B------:R-:W4:Y:S04]  /*f760*/  LDL.LU R17, [R1+0x7c] ;  /* 0x00007c0001117983 */ /* 0x000f280000300800 */
        /* <DEDUP_REMOVED lines=10> */
[----:B------:R-:W4:Y:S01]  /*f810*/  LDL.LU R28, [R1+0x358] ;  /* 0x00035800011c7983 */ /* 0x000f220000300800 */
[----:B------:R-:W-:-:S02]  /*f820*/  ISETP.GT.U32.AND P1, PT, R12, R26, PT ;  /* 0x0000001a0c00720c */ /* 0x000fc40003f24070 */
[----:B------:R-:W-:Y:S02]  /*f830*/  ISETP.GT.U32.AND P6, PT, R12, R25, PT ;  /* 0x000000190c00720c */ /* 0x000fe40003fc4070 */
[----:B0-----:R-:W-:-:S09]  /*f840*/  LOP3.LUT R0, R27, 0x1f, RZ, 0xc0, !PT ;  /* 0x0000001f1b007812 */ /* 0x001fd200078ec0ff */
[--C-:B------:R-:W-:Y:S01]  /*f850*/  @!P1 IMAD.IADD R26, R26, 0x1, -R12.reuse ;  /* 0x000000011a1a9824 */ /* 0x100fe200078e0a0c */
[----:B------:R-:W-:Y:S01]  /*f860*/  ISETP.GE.AND P1, PT, R2, RZ, PT ;  /* 0x000000ff0200720c */ /* 0x000fe20003f26270 */
[----:B------:R-:W-:Y:S01]  /*f870*/  IMAD R0, R0, c[0x0][0x18c], RZ ;  /* 0x0000630000007a24 */ /* 0x000fe200078e02ff */
[----:B------:R-:W-:Y:S01]  /*f880*/  ISETP.NE.AND P0, PT, RZ, c[0x0][0x17c], PT ;  /* 0x00005f00ff007a0c */ /* 0x000fe20003f05270 */
[----:B------:R-:W-:Y:S01]  /*f890*/  @!P6 IMAD.IADD R25, R25, 0x1, -R12 ;  /* 0x000000011919e824 */ /* 0x000fe200078e0a0c */
[----:B------:R-:W-:Y:S01]  /*f8a0*/  LOP3.LUT R23, RZ, c[0x0][0x17c], RZ, 0x33, !PT ;  /* 0x00005f00ff177a12 */ /* 0x000fe200078e33ff */
[----:B------:R-:W-:Y:S01]  /*f8b0*/  @!P3 IMAD.MOV R14, RZ, RZ, -R14 ;  /* 0x000000ffff0eb224 */ /* 0x000fe200078e0a0e */
[----:B------:R-:W-:Y:S01]  /*f8c0*/  LEA R12, P6, R0, c[0x0][0x168], 0x1 ;  /* 0x00005a00000c7a11 */ /* 0x000fe200078c08ff */
[----:B------:R-:W-:Y:S01]  /*f8d0*/  @!P4 IMAD.MOV R16, RZ, RZ, -R16 ;  /* 0x000000ffff10c224 */ /* 0x000fe200078e0a10 */
[----:B------:R-:W4:Y:S01]  /*f8e0*/  LDL.LU R2, [R1+0x35c] ;  /* 0x00035c0001027983 */ /* 0x000f220000300800 */
[----:B------:R-:W-:-:S02]  /*f8f0*/  @!P5 IMAD.MOV R26, RZ, RZ, -R26 ;  /* 0x000000ffff1ad224 */ /* 0x000fc400078e0a1a */
[----:B---3--:R-:W-:Y:S01]  /*f900*/  @!P2 IMAD.MOV R24, RZ, RZ, -R24 ;  /* 0x000000ffff18a224 */ /* 0x008fe200078e0a18 */
[----:B------:R-:W3:Y:S01]  /*f910*/  LDL.LU R27, [R1+0x370] ;  /* 0x00037000011b7983 */ /* 0x000ee20000300800 */
[----:B------:R-:W-:-:S03]  /*f920*/  @!P1 IMAD.MOV R25, RZ, RZ, -R25 ;  /* 0x000000ffff199224 */ /* 0x000fc600078e0a19 */
[----:B------:R-:W-:Y:S04]  /*f930*/  STL [R1+0x20c8], R12 ;  /* 0x0020c80c01007387 */ /* 0x000fe80000100800 */
[----:B------:R-:W-:Y:S04]  /*f940*/  STL [R1+0x21c4], R14 ;  /* 0x0021c40e01007387 */ /* 0x000fe80000100800 */
[----:B------:R-:W-:Y:S04]  /*f950*/  STL [R1+0x21c8], R16 ;  /* 0x0021c81001007387 */ /* 0x000fe80000100800 */
[----:B------:R-:W-:Y:S04]  /*f960*/  STL [R1+0x21cc], R26 ;  /* 0x0021cc1a01007387 */ /* 0x000fe80000100800 */
[----:B------:R-:W-:Y:S04]  /*f970*/  STL [R1+0x21d0], R25 ;  /* 0x0021d01901007387 */ /* 0x000fe80000100800 */
[----:B------:R-:W-:Y:S01]  /*f980*/  STL [R1+0x21d4], R24 ;  /* 0x0021d41801007387 */ /* 0x000fe20000100800 */
[----:B--2---:R-:W-:-:S02]  /*f990*/  SEL R7, R23, R19, !P0 ;  /* 0x0000001317077207 */ /* 0x004fc40004000000 */
[----:B----4-:R-:W-:-:S03]  /*f9a0*/  SEL R4, R23, R17, !P0 ;  /* 0x0000001117047207 */ /* 0x010fc60004000000 */
[----:B------:R0:W-:Y:S01]  /*f9b0*/  STL [R1+0x418], R7 ;  /* 0x0004180701007387 */ /* 0x0001e20000100800 */
[----:B------:R-:W-:-:S03]  /*f9c0*/  SEL R0, R23, R18, !P0 ;  /* 0x0000001217007207 */ /* 0x000fc60004000000 */
[----:B------:R2:W-:Y:S04]  /*f9d0*/  STL [R1+0x414], R4 ;  /* 0x0004140401007387 */ /* 0x0005e80000100800 */
[----:B------:R4:W-:Y:S01]  /*f9e0*/  STL [R1+0x410], R0 ;  /* 0x0004100001007387 */ /* 0x0009e20000100800 */
[C---:B0-----:R-:W-:Y:S02]  /*f9f0*/  SEL R7, R23.reuse, R15, !P0 ;  /* 0x0000000f17077207 */ /* 0x041fe40004000000 */
[----:B--2---:R-:W-:-:S03]  /*fa00*/  SEL R4, R23, R13, !P0 ;  /* 0x0000000d17047207 */ /* 0x004fc60004000000 */
[----:B------:R0:W-:Y:S01]  /*fa10*/  STL [R1+0x408], R7 ;  /* 0x0004080701007387 */ /* 0x0001e20000100800 */
[----:B----4-:R-:W-:-:S03]  /*fa20*/  SEL R0, R23, R11, !P0 ;  /* 0x0000000b17007207 */ /* 0x010fc60004000000 */
[----:B------:R2:W-:Y:S04]  /*fa30*/  STL [R1+0x404], R4 ;  /* 0x0004040401007387 */ /* 0x0005e80000100800 */
[----:B------:R4:W-:Y:S01]  /*fa40*/  STL [R1+0x400], R0 ;  /* 0x0004000001007387 */ /* 0x0009e20000100800 */
[C---:B0-----:R-:W-:Y:S02]  /*fa50*/  SEL R7, R23.reuse, R9, !P0 ;  /* 0x0000000917077207 */ /* 0x041fe40004000000 */
[----:B--2---:R-:W-:-:S03]  /*fa60*/  SEL R4, R23, R8, !P0 ;  /* 0x0000000817047207 */ /* 0x004fc60004000000 */
[----:B------:R-:W-:Y:S01]  /*fa70*/  STL [R1+0x3fc], R7 ;  /* 0x0003fc0701007387 */ /* 0x000fe20000100800 */
[----:B----4-:R-:W-:-:S03]  /*fa80*/  SEL R0, R23, R6, !P0 ;  /* 0x0000000617007207 */ /* 0x010fc60004000000 */
[----:B------:R0:W-:Y:S01]  /*fa90*/  STL [R1+0x3f8], R4 ;  /* 0x0003f80401007387 */ /* 0x0001e20000100800 */
[----:B------:R-:W-:-:S03]  /*faa0*/  SEL R5, R23, R5, !P0 ;  /* 0x0000000517057207 */ /* 0x000fc60004000000 */
[----:B------:R2:W-:Y:S01]  /*fab0*/  STL [R1+0x3f4], R0 ;  /* 0x0003f40001007387 */ /* 0x0005e20000100800 */
[C---:B0-----:R-:W-:Y:S02]  /*fac0*/  SEL R4, R23.reuse, R3, !P0 ;  /* 0x0000000317047207 */ /* 0x041fe40004000000 */
[C---:B------:R-:W-:Y:S02]  /*fad0*/  SEL R3, R23.reuse, R28, !P0 ;  /* 0x0000001c17037207 */ /* 0x040fe40004000000 */
[C---:B--2---:R-:W-:Y:S01]  /*fae0*/  SEL R0, R23.reuse, R29, !P0 ;  /* 0x0000001d17007207 */ /* 0x044fe20004000000 */
[----:B------:R-:W-:Y:S04]  /*faf0*/  STL [R1+0x3f0], R5 ;  /* 0x0003f00501007387 */ /* 0x000fe80000100800 */
[----:B------:R-:W-:Y:S04]  /*fb00*/  STL [R1+0x3e4], R4 ;  /* 0x0003e40401007387 */ /* 0x000fe80000100800 */
[----:B------:R3:W-:Y:S04]  /*fb10*/  STL [R1+0x3e0], R0 ;  /* 0x0003e00001007387 */ /* 0x0007e80000100800 */
[----:B------:R-:W-:Y:S04]  /*fb20*/  STL [R1+0x3dc], R3 ;  /* 0x0003dc0301007387 */ /* 0x000fe80000100800 */
[----:B------:R-:W2:Y:S01]  /*fb30*/  LDL.LU R24, [R1+0x3bc] ;  /* 0x0003bc0001187983 */ /* 0x000ea20000300800 */
[----:B------:R-:W-:-:S02]  /*fb40*/  SEL R2, R23, R2, !P0 ;  /* 0x0000000217027207 */ /* 0x000fc40004000000 */
[----:B---3--:R-:W-:-:S03]  /*fb50*/  SEL R0, R23, R27, !P0 ;  /* 0x0000001b17007207 */ /* 0x008fc60004000000 */
[----:B------:R-:W-:Y:S04]  /*fb60*/  STL [R1+0x3d8], R2 ;  /* 0x0003d80201007387 */ /* 0x000fe80000100800 */
[----:B--2---:R0:W-:Y:S04]  /*fb70*/  STL [R1+0x2214], R24 ;  /* 0x0022141801007387 */ /* 0x0041e80000100800 */
[----:B------:R-:W-:Y:S04]  /*fb80*/  STL [R1+0x3d4], R0 ;  /* 0x0003d40001007387 */ /* 0x000fe80000100800 */
[----:B0-----:R-:W2:Y:S04]  /*fb90*/  LDL.LU R24, [R1+0x3c0] ;  /* 0x0003c00001187983 */ /* 0x001ea80000300800 */
[----:B--2---:R0:W-:Y:S04]  /*fba0*/  STL [R1+0x2218], R24 ;  /* 0x0022181801007387 */ /* 0x0041e80000100800 */
[----:B0-----:R-:W2:Y:S04]  /*fbb0*/  LDL.LU R24, [R1+0x3b8] ;  /* 0x0003b80001187983 */ /* 0x001ea80000300800 */
[----:B--2---:R0:W-:Y:S04]  /*fbc0*/  STL [R1+0x221c], R24 ;  /* 0x00221c1801007387 */ /* 0x0041e80000100800 */
[----:B0-----:R-:W2:Y:S04]  /*fbd0*/  LDL.LU R24, [R1+0x3b4] ;  /* 0x0003b40001187983 */ /* 0x001ea80000300800 */
[----:B------:R-:W3:Y:S04]  /*fbe0*/  LDL.LU R25, [R1+0x398] ;  /* 0x0003980001197983 */ /* 0x000ee80000300800 */
[----:B------:R-:W4:Y:S04]  /*fbf0*/  LDL.LU R26, [R1+0x39c] ;  /* 0x00039c00011a7983 */ /* 0x000f280000300800 */
[----:B------:R-:W3:Y:S04]  /*fc00*/  LDL.LU R16, [R1+0x3b0] ;  /* 0x0003b00001107983 */ /* 0x000ee80000300800 */
        /* <DEDUP_REMOVED lines=23> */
[----:B------:R-:W3:Y:S01]  /*fd80*/  LDL.LU R27, [R1+0x2f0] ;  /* 0x0002f000011b7983 */ /* 0x000ee20000300800 */
[----:B--2---:R-:W-:-:S05]  /*fd90*/  SEL R24, R23, R24, !P0 ;  /* 0x0000001817187207 */ /* 0x004fca0004000000 */
[----:B------:R0:W-:Y:S04]  /*fda0*/  STL [R1+0x3d0], R24 ;  /* 0x0003d01801007387 */ /* 0x0001e80000100800 */
[----:B0-----:R-:W2:Y:S02]  /*fdb0*/  LDL.LU R24, [R1+0x221c] ;  /* 0x00221c0001187983 */ /* 0x001ea40000300800 */
[----:B--2---:R-:W-:-:S05]  /*fdc0*/  SEL R24, R23, R24, !P0 ;  /* 0x0000001817187207 */ /* 0x004fca0004000000 */
[----:B------:R0:W-:Y:S04]  /*fdd0*/  STL [R1+0x3cc], R24 ;  /* 0x0003cc1801007387 */ /* 0x0001e80000100800 */
[----:B0-----:R-:W2:Y:S02]  /*fde0*/  LDL.LU R24, [R1+0x2218] ;  /* 0x0022180001187983 */ /* 0x001ea40000300800 */
[----:B--2---:R-:W-:-:S05]  /*fdf0*/  SEL R24, R23, R24, !P0 ;  /* 0x0000001817187207 */ /* 0x004fca0004000000 */
[----:B------:R0:W-:Y:S04]  /*fe00*/  STL [R1+0x3c8], R24 ;  /* 0x0003c81801007387 */ /* 0x0001e80000100800 */
[----:B0-----:R-:W2:Y:S01]  /*fe10*/  LDL.LU R24, [R1+0x2214] ;  /* 0x0022140001187983 */ /* 0x001ea20000300800 */
[C---:B---3--:R-:W-:Y:S02]  /*fe20*/  SEL R25, R23.reuse, R25, !P0 ;  /* 0x0000001917197207 */ /* 0x048fe40004000000 */
[C---:B------:R-:W-:Y:S02]  /*fe30*/  SEL R16, R23.reuse, R16, !P0 ;  /* 0x0000001017107207 */ /* 0x040fe40004000000 */
[C---:B------:R-:W-:Y:S02]  /*fe40*/  SEL R14, R23.reuse, R14, !P0 ;  /* 0x0000000e170e7207 */ /* 0x040fe40004000000 */
[----:B------:R-:W-:-:S02]  /*fe50*/  SEL R12, R23, R12, !P0 ;  /* 0x0000000c170c7207 */ /* 0x000fc40004000000 */
[C---:B------:R-:W-:Y:S02]  /*fe60*/  SEL R10, R23.reuse, R10, !P0 ;  /* 0x0000000a170a7207 */ /* 0x040fe40004000000 */
[C---:B------:R-:W-:Y:S02]  /*fe70*/  SEL R7, R23.reuse, R7, !P0 ;  /* 0x0000000717077207 */ /* 0x040fe40004000000 */
[C---:B------:R-:W-:Y:S02]  /*fe80*/  SEL R4, R23.reuse, R4, !P0 ;  /* 0x0000000417047207 */ /* 0x040fe40004000000 */
[C---:B------:R-:W-:Y:S02]  /*fe90*/  SEL R0, R23.reuse, R0, !P0 ;  /* 0x0000000017007207 */ /* 0x040fe40004000000 */
[C---:B------:R-:W-:Y:S02]  /*fea0*/  SEL R5, R23.reuse, R5, !P0 ;  /* 0x0000000517057207 */ /* 0x040fe40004000000 */
[----:B--2---:R-:W-:-:S05]  /*feb0*/  SEL R24, R23, R24, !P0 ;  /* 0x0000001817187207 */ /* 0x004fca0004000000 */
[----:B------:R4:W-:Y:S04]  /*fec0*/  STL [R1+0x3c4], R24 ;  /* 0x0003c41801007387 */ /* 0x0009e80000100800 */
[----:B------:R-:W-:Y:S01]  /*fed0*/  STL [R1+0x3c0], R25 ;  /* 0x0003c01901007387 */ /* 0x000fe20000100800 */
[----:B----4-:R-:W-:-:S05]  /*fee0*/  SEL R24, R23, R26, !P0 ;  /* 0x0000001a17187207 */ /* 0x010fca0004000000 */
[----:B------:R-:W-:Y:S04]  /*fef0*/  STL [R1+0x3bc], R24 ;  /* 0x0003bc1801007387 */ /* 0x000fe80000100800 */
[----:B------:R-:W-:Y:S04]  /*ff00*/  STL [R1+0x3b8], R16 ;  /* 0x0003b81001007387 */ /* 0x000fe80000100800 */
[----:B------:R-:W-:Y:S04]  /*ff10*/  STL [R1+0x3b4], R14 ;  /* 0x0003b40e01007387 */ /* 0x000fe80000100800 */
[----:B------:R-:W-:Y:S04]  /*ff20*/  STL [R1+0x3b0], R12 ;  /* 0x0003b00c01007387 */ /* 0x000fe80000100800 */
[----:B------:R-:W-:Y:S04]  /*ff30*/  STL [R1+0x3ac], R10 ;  /* 0x0003ac0a01007387 */ /* 0x000fe80000100800 */
[----:B------:R0:W-:Y:S04]  /*ff40*/  STL [R1+0x3a8], R7 ;  /* 0x0003a80701007387 */ /* 0x0001e80000100800 */
[----:B------:R2:W-:Y:S04]  /*ff50*/  STL [R1+0x3a4], R4 ;  /* 0x0003a40401007387 */ /* 0x0005e80000100800 */
[----:B------:R3:W-:Y:S01]  /*ff60*/  STL [R1+0x3a0], R0 ;  /* 0x0003a00001007387 */ /* 0x0007e20000100800 */
[----:B0-----:R-:W-:-:S02]  /*ff70*/  SEL R7, R23, R22, !P0 ;  /* 0x0000001617077207 */ /* 0x001fc40004000000 */
[----:B--2---:R-:W-:-:S03]  /*ff80*/  SEL R4, R23, R21, !P0 ;  /* 0x0000001517047207 */ /* 0x004fc60004000000 */
[----:B------:R0:W-:Y:S01]  /*ff90*/  STL [R1+0x39c], R7 ;  /* 0x00039c0701007387 */ /* 0x0001e20000100800 */
[----:B---3--:R-:W-:-:S03]  /*ffa0*/  SEL R0, R23, R20, !P0 ;  /* 0x0000001417007207 */ /* 0x008fc60004000000 */
[----:B------:R2:W-:Y:S04]  /*ffb0*/  STL [R1+0x398], R4 ;  /* 0x0003980401007387 */ /* 0x0005e80000100800 */
[----:B------:R3:W-:Y:S01]  /*ffc0*/  STL [R1+0x394], R0 ;  /* 0x0003940001007387 */ /* 0x0007e20000100800 */
[C---:B0-----:R-:W-:Y:S02]  /*ffd0*/  SEL R7, R23.reuse, R19, !P0 ;  /* 0x0000001317077207 */ /* 0x041fe40004000000 */
        /* <DEDUP_REMOVED lines=13> */
[----:B------:R-:W-:Y:S01]  /*100b0*/  STL [R1+0x378], R7 ;  /* 0x0003780701007387 */ /* 0x000fe20000100800 */
[----:B---3--:R-:W-:-:S03]  /*100c0*/  SEL R0, R23, R6, !P0 ;  /* 0x0000000617007207 */ /* 0x008fc60004000000 */
[----:B------:R0:W-:Y:S04]  /*100d0*/  STL [R1+0x374], R4 ;  /* 0x0003740401007387 */ /* 0x0001e80000100800 */
        /* <DEDUP_REMOVED lines=10> */
[----:B0-----:R-:W-:-:S03]  /*10180*/  SEL R0, R23, R27, !P0 ;  /* 0x0000001b17007207 */ /* 0x001fc60004000000 */
        /* <DEDUP_REMOVED lines=350> */
[----:B------:R-:W-:-:S02]  /*11770*/  SEL R2, R23, R2, !P0 ;  /* 0x0000000217027207 */ /* 0x000fc40004000000 */
        /* <DEDUP_REMOVED lines=42> */
[----:B------:R-:W-:Y:S01]  /*11a20*/  STL [R1+0x110], R3 ;  /* 0x0001100301007387 */ /* 0x000fe20000100800 */
[----:B0-----:R-:W-:-:S03]  /*11a30*/  SEL R0, R23, R27, !P0 ;  /* 0x0000001b17007207 */ /* 0x001fc60004000000 */
[----:B------:R-:W2:Y:S04]  /*11a40*/  LDL.LU R27, [R1+0xf4] ;  /* 0x0000f400011b7983 */ /* 0x000ea80000300800 */
[----:B------:R-:W-:Y:S04]  /*11a50*/  STL [R1+0x10c], R2 ;  /* 0x00010c0201007387 */ /* 0x000fe80000100800 */
[----:B------:R-:W3:Y:S04]  /*11a60*/  LDL.LU R24, [R1+0xe8] ;  /* 0x0000e80001187983 */ /* 0x000ee80000300800 */
[----:B------:R-:W-:Y:S04]  /*11a70*/  STL [R1+0x108], R0 ;  /* 0x0001080001007387 */ /* 0x000fe80000100800 */
[----:B---3--:R0:W-:Y:S04]  /*11a80*/  STL [R1+0x21dc], R24 ;  /* 0x0021dc1801007387 */ /* 0x0081e80000100800 */
[----:B0-----:R-:W3:Y:S01]  /*11a90*/  LDL.LU R24, [R1+0xec] ;  /* 0x0000ec0001187983 */ /* 0x001ee20000300800 */
[----:B--2---:R-:W-:-:S03]  /*11aa0*/  SEL R27, R23, R27, !P0 ;  /* 0x0000001b171b7207 */ /* 0x004fc60004000000 */
[----:B---3--:R0:W-:Y:S04]  /*11ab0*/  STL [R1+0x21e0], R24 ;  /* 0x0021e01801007387 */ /* 0x0081e80000100800 */
        /* <DEDUP_REMOVED lines=27> */
[----:B------:R0:W-:Y:S04]  /*11c70*/  STL [R1+0x104], R27 ;  /* 0x0001041b01007387 */ /* 0x0001e80000100800 */
[----:B0-----:R-:W3:Y:S01]  /*11c80*/  LDL.LU R27, [R1+0x318] ;  /* 0x00031800011b7983 */ /* 0x001ee20000300800 */
        /* <DEDUP_REMOVED lines=9> */
[----:B--2---:R-:W-:-:S05]  /*11d20*/  SEL R24, R23, R24, !P0 ;  /* 0x0000001817187207 */ /* 0x004fca0004000000 */
[----:B------:R0:W-:Y:S02]  /*11d30*/  STL [R1+0xf8], R24 ;  /* 0x0000f81801007387 */ /* 0x0001e40000100800 */
[C---:B0-----:R-:W-:Y:S02]  /*11d40*/  SEL R24, R23.reuse, R25, !P0 ;  /* 0x0000001917187207 */ /* 0x041fe40004000000 */
[----:B----4-:R-:W-:-:S03]  /*11d50*/  SEL R25, R23, R26, !P0 ;  /* 0x0000001a17197207 */ /* 0x010fc60004000000 */
[----:B------:R0:W-:Y:S04]  /*11d60*/  STL [R1+0xf4], R24 ;  /* 0x0000f41801007387 */ /* 0x0001e80000100800 */
[----:B------:R-:W-:Y:S01]  /*11d70*/  STL [R1+0xf0], R25 ;  /* 0x0000f01901007387 */ /* 0x000fe20000100800 */
[C---:B0-----:R-:W-:Y:S02]  /*11d80*/  SEL R24, R23.reuse, R16, !P0 ;  /* 0x0000001017187207 */ /* 0x041fe40004000000 */
[C---:B------:R-:W-:Y:S02]  /*11d90*/  SEL R16, R23.reuse, R14, !P0 ;  /* 0x0000000e17107207 */ /* 0x040fe40004000000 */
[C---:B------:R-:W-:Y:S02]  /*11da0*/  SEL R14, R23.reuse, R12, !P0 ;  /* 0x0000000c170e7207 */ /* 0x040fe40004000000 */
[C---:B------:R-:W-:Y:S01]  /*11db0*/  SEL R12, R23.reuse, R10, !P0 ;  /* 0x0000000a170c7207 */ /* 0x040fe20004000000 */
[----:B------:R-:W-:Y:S01]  /*11dc0*/  STL [R1+0xec], R24 ;  /* 0x0000ec1801007387 */ /* 0x000fe20000100800 */
[----:B------:R-:W-:-:S02]  /*11dd0*/  SEL R10, R23, R7, !P0 ;  /* 0x00000007170a7207 */ /* 0x000fc40004000000 */
[C---:B------:R-:W-:Y:S01]  /*11de0*/  SEL R7, R23.reuse, R0, !P0 ;  /* 0x0000000017077207 */ /* 0x040fe20004000000 */
[----:B------:R-:W-:Y:S01]  /*11df0*/  STL [R1+0xe8], R16 ;  /* 0x0000e81001007387 */ /* 0x000fe20000100800 */
[----:B------:R-:W-:-:S03]  /*11e00*/  SEL R0, R23, R22, !P0 ;  /* 0x0000001617007207 */ /* 0x000fc60004000000 */
        /* <DEDUP_REMOVED lines=22> */
[----:B------:R-:W-:Y:S04]  /*11f70*/  STL [R1+0xb0], R7 ;  /* 0x0000b00701007387 */ /* 0x000fe80000100800 */
[----:B------:R2:W-:Y:S01]  /*11f80*/  STL [R1+0xac], R0 ;  /* 0x0000ac0001007387 */ /* 0x0005e20000100800 */
[----:B0-----:R-:W-:-:S05]  /*11f90*/  SEL R4, R23, R8, !P0 ;  /* 0x0000000817047207 */ /* 0x001fca0004000000 */
[----:B------:R0:W-:Y:S01]  /*11fa0*/  STL [R1+0xa8], R4 ;  /* 0x0000a80401007387 */ /* 0x0001e20000100800 */
[----:B--2---:R-:W-:-:S03]  /*11fb0*/  SEL R0, R23, R5, !P0 ;  /* 0x0000000517007207 */ /* 0x004fc60004000000 */
[----:B------:R-:W-:Y:S04]  /*11fc0*/  STL [R1+0xa4], R6 ;  /* 0x0000a40601007387 */ /* 0x000fe80000100800 */
[----:B------:R2:W-:Y:S01]  /*11fd0*/  STL [R1+0xa0], R0 ;  /* 0x0000a00001007387 */ /* 0x0005e20000100800 */
[C---:B0-----:R-:W-:Y:S02]  /*11fe0*/  SEL R4, R23.reuse, R3, !P0 ;  /* 0x0000000317047207 */ /* 0x041fe40004000000 */
[----:B------:R-:W-:-:S03]  /*11ff0*/  SEL R3, R23, R29, !P0 ;  /* 0x0000001d17037207 */ /* 0x000fc60004000000 */
[----:B------:R-:W-:Y:S01]  /*12000*/  STL [R1+0x9c], R4 ;  /* 0x00009c0401007387 */ /* 0x000fe20000100800 */
[----:B--2---:R-:W-:-:S03]  /*12010*/  SEL R0, R23, R28, !P0 ;  /* 0x0000001c17007207 */ /* 0x004fc60004000000 */
[----:B------:R-:W-:Y:S04]  /*12020*/  STL [R1+0x98], R3 ;  /* 0x0000980301007387 */ /* 0x000fe80000100800 */
[----:B------:R-:W2:Y:S04]  /*12030*/  LDL.LU R29, [R1+0x340] ;  /* 0x00034000011d7983 */ /* 0x000ea80000300800 */
[----:B------:R0:W-:Y:S04]  /*12040*/  STL [R1+0x94], R0 ;  /* 0x0000940001007387 */ /* 0x0001e80000100800 */
[----:B------:R-:W-:Y:S04]  /*12050*/  STL [R1+0x90], R2 ;  /* 0x0000900201007387 */ /* 0x000fe80000100800 */
[----:B------:R-:W3:Y:S04]  /*12060*/  LDL.LU R28, [R1+0x320] ;  /* 0x00032000011c7983 */ /* 0x000ee80000300800 */
[----:B------:R-:W4:Y:S01]  /*12070*/  LDL.LU R24, [R1+0x68] ;  /* 0x0000680001187983 */ /* 0x000f220000300800 */
[----:B0-----:R-:W-:-:S05]  /*12080*/  SEL R0, R23, R27, !P0 ;  /* 0x0000001b17007207 */ /* 0x001fca0004000000 */
[----:B------:R-:W-:Y:S04]  /*12090*/  STL [R1+0x8c], R0 ;  /* 0x00008c0001007387 */ /* 0x000fe80000100800 */
[----:B----4-:R0:W-:Y:S04]  /*120a0*/  STL [R1+0x21d8], R24 ;  /* 0x0021d81801007387 */ /* 0x0101e80000100800 */
[----:B0-----:R-:W4:Y:S04]  /*120b0*/  LDL.LU R24, [R1+0x310] ;  /* 0x0003100001187983 */ /* 0x001f280000300800 */
        /* <DEDUP_REMOVED lines=17> */
[----:B--2---:R-:W-:-:S03]  /*121d0*/  SEL R29, R23, R29, !P0 ;  /* 0x0000001d171d7207 */ /* 0x004fc60004000000 */
[----:B------:R-:W2:Y:S04]  /*121e0*/  LDL.LU R9, [R1+0x1a4] ;  /* 0x0001a40001097983 */ /* 0x000ea80000300800 */
[----:B------:R-:W2:Y:S01]  /*121f0*/  LDL.LU R8, [R1+0x158] ;  /* 0x0001580001087983 */ /* 0x000ea20000300800 */
[----:B---3--:R-:W-:-:S03]  /*12200*/  SEL R28, R23, R28, !P0 ;  /* 0x0000001c171c7207 */ /* 0x008fc60004000000 */
[----:B------:R-:W3:Y:S04]  /*12210*/  LDL.LU R6, [R1+0x2c] ;  /* 0x00002c0001067983 */ /* 0x000ee80000300800 */
[----:B------:R-:W3:Y:S04]  /*12220*/  LDL.LU R5, [R1+0x28] ;  /* 0x0000280001057983 */ /* 0x000ee80000300800 */
[----:B------:R-:W3:Y:S04]  /*12230*/  LDL.LU R2, [R1+0x24] ;  /* 0x0000240001027983 */ /* 0x000ee80000300800 */
[----:B------:R-:W3:Y:S04]  /*12240*/  LDL.LU R27, [R1+0x20] ;  /* 0x00002000011b7983 */ /* 0x000ee80000300800 */
[----:B------:R-:W3:Y:S04]  /*12250*/  LDL.LU R12, [R1+0x1c] ;  /* 0x00001c00010c7983 */ /* 0x000ee80000300800 */
[----:B------:R-:W3:Y:S04]  /*12260*/  LDL.LU R3, [R1+0x18] ;  /* 0x0000180001037983 */ /* 0x000ee80000300800 */
[----:B------:R0:W-:Y:S04]  /*12270*/  STL [R1+0x88], R29 ;  /* 0x0000881d01007387 */ /* 0x0001e80000100800 */
[----:B0-----:R-:W3:Y:S04]  /*12280*/  LDL.LU R29, [R1+0x14] ;  /* 0x00001400011d7983 */ /* 0x001ee80000300800 */
[----:B------:R0:W-:Y:S04]  /*12290*/  STL [R1+0x84], R28 ;  /* 0x0000841c01007387 */ /* 0x0001e80000100800 */
[----:B0-----:R-:W3:Y:S01]  /*122a0*/  LDL.LU R28, [R1+0x10] ;  /* 0x00001000011c7983 */ /* 0x001ee20000300800 */
[----:B----4-:R-:W-:-:S05]  /*122b0*/  SEL R24, R23, R24, !P0 ;  /* 0x0000001817187207 */ /* 0x010fca0004000000 */
[----:B------:R0:W-:Y:S04]  /*122c0*/  STL [R1+0x80], R24 ;  /* 0x0000801801007387 */ /* 0x0001e80000100800 */
[----:B0-----:R-:W4:Y:S01]  /*122d0*/  LDL.LU R24, [R1+0x21d8] ;  /* 0x0021d80001187983 */ /* 0x001f220000300800 */
[C---:B------:R-:W-:Y:S02]  /*122e0*/  SEL R25, R23.reuse, R25, !P0 ;  /* 0x0000001917197207 */ /* 0x040fe40004000000 */
        /* <DEDUP_REMOVED lines=16> */
[C---:B--2---:R-:W-:Y:S02]  /*123f0*/  SEL R9, R23.reuse, R9, !P0 ;  /* 0x0000000917097207 */ /* 0x044fe40004000000 */
[C---:B------:R-:W-:Y:S02]  /*12400*/  SEL R8, R23.reuse, R8, !P0 ;  /* 0x0000000817087207 */ /* 0x040fe40004000000 */
[C---:B---3--:R-:W-:Y:S02]  /*12410*/  SEL R6, R23.reuse, R6, !P0 ;  /* 0x0000000617067207 */ /* 0x048fe40004000000 */
[C---:B------:R-:W-:Y:S02]  /*12420*/  SEL R5, R23.reuse, R5, !P0 ;  /* 0x0000000517057207 */ /* 0x040fe40004000000 */
[----:B------:R-:W-:-:S02]  /*12430*/  SEL R2, R23, R2, !P0 ;  /* 0x0000000217027207 */ /* 0x000fc40004000000 */
[C---:B------:R-:W-:Y:S02]  /*12440*/  SEL R27, R23.reuse, R27, !P0 ;  /* 0x0000001b171b7207 */ /* 0x040fe40004000000 */
[----:B----4-:R-:W-:-:S05]  /*12450*/  SEL R24, R23, R24, !P0 ;  /* 0x0000001817187207 */ /* 0x010fca0004000000 */
[----:B------:R0:W-:Y:S04]  /*12460*/  STL [R1+0x7c], R24 ;  /* 0x00007c1801007387 */ /* 0x0001e80000100800 */
[----:B0-----:R-:W2:Y:S04]  /*12470*/  LDL.LU R24, [R1+0x21d4] ;  /* 0x0021d40001187983 */ /* 0x001ea80000300800 */
[----:B------:R0:W-:Y:S04]  /*12480*/  STL [R1+0x78], R25 ;  /* 0x0000781901007387 */ /* 0x0001e80000100800 */
[----:B0-----:R-:W3:Y:S04]  /*12490*/  LDL.LU R25, [R1+0x21d0] ;  /* 0x0021d00001197983 */ /* 0x001ee80000300800 */
[----:B------:R0:W-:Y:S04]  /*124a0*/  STL [R1+0x74], R26 ;  /* 0x0000741a01007387 */ /* 0x0001e80000100800 */
[----:B0-----:R-:W4:Y:S04]  /*124b0*/  LDL.LU R26, [R1+0x21cc] ;  /* 0x0021cc00011a7983 */ /* 0x001f280000300800 */
[----:B------:R0:W-:Y:S04]  /*124c0*/  STL [R1+0x70], R16 ;  /* 0x0000701001007387 */ /* 0x0001e80000100800 */
[----:B0-----:R-:W2:Y:S04]  /*124d0*/  LDL.LU R16, [R1+0x21c8] ;  /* 0x0021c80001107983 */ /* 0x001ea80000300800 */
        /* <DEDUP_REMOVED lines=25> */
[----:B0-----:R-:W3:Y:S04]  /*12670*/  LDL.LU R13, [R1+0x2194] ;  /* 0x00219400010d7983 */ /* 0x001ee80000300800 */
[----:B------:R0:W-:Y:S04]  /*12680*/  STL [R1+0x38], R11 ;  /* 0x0000380b01007387 */ /* 0x0001e80000100800 */
[----:B0-----:R-:W4:Y:S04]  /*12690*/  LDL.LU R11, [R1+0x2190] ;  /* 0x00219000010b7983 */ /* 0x001f280000300800 */
        /* <DEDUP_REMOVED lines=11> */
[----:B0-----:R-:W4:Y:S01]  /*12750*/  LDL.LU R27, [R1+0x2178] ;  /* 0x00217800011b7983 */ /* 0x001f220000300800 */
[----:B------:R-:W-:-:S05]  /*12760*/  SEL R12, R23, R12, !P0 ;  /* 0x0000000c170c7207 */ /* 0x000fca0004000000 */
[----:B------:R0:W-:Y:S02]  /*12770*/  STL [R1+0x1c], R12 ;  /* 0x00001c0c01007387 */ /* 0x0001e40000100800 */
[C---:B0-----:R-:W-:Y:S02]  /*12780*/  SEL R12, R23.reuse, R3, !P0 ;  /* 0x00000003170c7207 */ /* 0x041fe40004000000 */
[C---:B------:R-:W-:Y:S02]  /*12790*/  SEL R3, R23.reuse, R29, !P0 ;  /* 0x0000001d17037207 */ /* 0x040fe40004000000 */
[C---:B------:R-:W-:Y:S01]  /*127a0*/  SEL R29, R23.reuse, R28, !P0 ;  /* 0x0000001c171d7207 */ /* 0x040fe20004000000 */
[----:B------:R-:W-:Y:S04]  /*127b0*/  STL [R1+0x20cc], R12 ;  /* 0x0020cc0c01007387 */ /* 0x000fe80000100800 */
[----:B------:R0:W-:Y:S04]  /*127c0*/  STL [R1+0x20d0], R3 ;  /* 0x0020d00301007387 */ /* 0x0001e80000100800 */
[----:B0-----:R-:W4:Y:S04]  /*127d0*/  LDL.LU R3, [R1+0x3e4] ;  /* 0x0003e40001037983 */ /* 0x001f280000300800 */
[----:B------:R-:W4:Y:S04]  /*127e0*/  LDL.LU R12, [R1+0x3e0] ;  /* 0x0003e000010c7983 */ /* 0x000f280000300800 */
[----:B------:R0:W-:Y:S04]  /*127f0*/  STL [R1+0x20d4], R29 ;  /* 0x0020d41d01007387 */ /* 0x0001e80000100800 */
[----:B0-----:R-:W4:Y:S01]  /*12800*/  LDL.LU R29, [R1+0x3f0] ;  /* 0x0003f000011d7983 */ /* 0x001f220000300800 */
[----:B--2---:R-:W-:-:S02]  /*12810*/  SEL R15, R23, R15, !P0 ;  /* 0x0000000f170f7207 */ /* 0x004fc40004000000 */
[C---:B---3--:R-:W-:Y:S02]  /*12820*/  SEL R13, R23.reuse, R13, !P0 ;  /* 0x0000000d170d7207 */ /* 0x048fe40004000000 */
[C---:B----4-:R-:W-:Y:S02]  /*12830*/  SEL R11, R23.reuse, R11, !P0 ;  /* 0x0000000b170b7207 */ /* 0x050fe40004000000 */
[C---:B------:R-:W-:Y:S02]  /*12840*/  SEL R9, R23.reuse, R9, !P0 ;  /* 0x0000000917097207 */ /* 0x040fe40004000000 */
[C---:B------:R-:W-:Y:S02]  /*12850*/  SEL R8, R23.reuse, R8, !P0 ;  /* 0x0000000817087207 */ /* 0x040fe40004000000 */
[C---:B------:R-:W-:Y:S02]  /*12860*/  SEL R6, R23.reuse, R6, !P0 ;  /* 0x0000000617067207 */ /* 0x040fe40004000000 */
[----:B------:R-:W-:-:S02]  /*12870*/  SEL R5, R23, R5, !P0 ;  /* 0x0000000517057207 */ /* 0x000fc40004000000 */
[C---:B------:R-:W-:Y:S02]  /*12880*/  SEL R28, R23.reuse, R27, !P0 ;  /* 0x0000001b171c7207 */ /* 0x040fe40004000000 */
[----:B------:R-:W-:-:S03]  /*12890*/  SEL R27, R23, R2, !P0 ;  /* 0x00000002171b7207 */ /* 0x000fc60004000000 */
        /* <DEDUP_REMOVED lines=18> */
[----:B------:R-:W0:Y:S01]  /*129c0*/  S2R R2, SR_TID.X ;  /* 0x0000000000027919 */ /* 0x000e220000002100 */
[----:B------:R-:W-:-:S02]  /*129d0*/  SEL R18, R23, R18, !P0 ;  /* 0x0000001217127207 */ /* 0x000fc40004000000 */
[C---:B------:R-:W-:Y:S02]  /*129e0*/  SEL R17, R23.reuse, R17, !P0 ;  /* 0x0000001117117207 */ /* 0x040fe40004000000 */
[C---:B------:R-:W-:Y:S02]  /*129f0*/  SEL R19, R23.reuse, R19, !P0 ;  /* 0x0000001317137207 */ /* 0x040fe40004000000 */
[C---:B------:R-:W-:Y:S01]  /*12a00*/  SEL R20, R23.reuse, R20, !P0 ;  /* 0x0000001417147207 */ /* 0x040fe20004000000 */
[----:B------:R-:W-:Y:S01]  /*12a10*/  STL [R1+0x20fc], R18 ;  /* 0x0020fc1201007387 */ /* 0x000fe20000100800 */
[C---:B------:R-:W-:Y:S02]  /*12a20*/  SEL R21, R23.reuse, R21, !P0 ;  /* 0x0000001517157207 */ /* 0x040fe40004000000 */
[C---:B------:R-:W-:Y:S01]  /*12a30*/  SEL R22, R23.reuse, R22, !P0 ;  /* 0x0000001617167207 */ /* 0x040fe20004000000 */
[----:B------:R-:W-:Y:S01]  /*12a40*/  STL [R1+0x2100], R17 ;  /* 0x0021001101007387 */ /* 0x000fe20000100800 */
[----:B------:R-:W-:-:S02]  /*12a50*/  SEL R0, R23, R0, !P0 ;  /* 0x0000000017007207 */ /* 0x000fc40004000000 */
[C---:B------:R-:W-:Y:S01]  /*12a60*/  SEL R4, R23.reuse, R4, !P0 ;  /* 0x0000000417047207 */ /* 0x040fe20004000000 */
[----:B------:R-:W-:Y:S01]  /*12a70*/  STL [R1+0x2104], R19 ;  /* 0x0021041301007387 */ /* 0x000fe20000100800 */
[C---:B------:R-:W-:Y:S02]  /*12a80*/  SEL R7, R23.reuse, R7, !P0 ;  /* 0x0000000717077207 */ /* 0x040fe40004000000 */
[----:B------:R-:W-:Y:S01]  /*12a90*/  SEL R10, R23, R10, !P0 ;  /* 0x0000000a170a7207 */ /* 0x000fe20004000000 */
[----:B------:R-:W-:Y:S01]  /*12aa0*/  STL [R1+0x2108], R20 ;  /* 0x0021081401007387 */ /* 0x000fe20000100800 */
[----:B0-----:R-:W-:-:S03]  /*12ab0*/  LOP3.LUT R2, R2, 0x1f, RZ, 0xc0, !PT ;  /* 0x0000001f02027812 */ /* 0x001fc600078ec0ff */
[----:B------:R-:W-:Y:S01]  /*12ac0*/  STL [R1+0x210c], R21 ;  /* 0x00210c1501007387 */ /* 0x000fe20000100800 */
[C---:B------:R-:W-:Y:S02]  /*12ad0*/  SEL R14, R23.reuse, R14, !P0 ;  /* 0x0000000e170e7207 */ /* 0x040fe40004000000 */
[C---:B------:R-:W-:Y:S01]  /*12ae0*/  SEL R16, R23.reuse, R16, !P0 ;  /* 0x0000001017107207 */ /* 0x040fe20004000000 */
[----:B------:R-:W-:Y:S01]  /*12af0*/  STL [R1+0x2110], R22 ;  /* 0x0021101601007387 */ /* 0x000fe20000100800 */
[----:B------:R-:W-:Y:S01]  /*12b00*/  IMAD R2, R2, c[0x0][0x18c], RZ ;  /* 0x0000630002027a24 */ /* 0x000fe200078e02ff */
[C---:B------:R-:W-:Y:S02]  /*12b10*/  SEL R26, R23.reuse, R26, !P0 ;  /* 0x0000001a171a7207 */ /* 0x040fe40004000000 */
[----:B------:R-:W-:Y:S01]  /*12b20*/  STL [R1+0x2114], R0 ;  /* 0x0021140001007387 */ /* 0x000fe20000100800 */
[----:B------:R-:W-:-:S03]  /*12b30*/  SEL R25, R23, R25, !P0 ;  /* 0x0000001917197207 */ /* 0x000fc60004000000 */
[----:B------:R2:W-:Y:S01]  /*12b40*/  STL [R1+0x2118], R4 ;  /* 0x0021180401007387 */ /* 0x0005e20000100800 */
[----:B------:R-:W-:-:S03]  /*12b50*/  SEL R23, R23, R24, !P0 ;  /* 0x0000001817177207 */ /* 0x000fc60004000000 */
[----:B------:R-:W-:Y:S01]  /*12b60*/  STL [R1+0x211c], R7 ;  /* 0x00211c0701007387 */ /* 0x000fe20000100800 */
[----:B------:R-:W-:-:S03]  /*12b70*/  LEA.HI.X.SX32 R2, R2, c[0x0][0x16c], 0x1, P6 ;  /* 0x00005b0002027a11 */ /* 0x000fc600030f0eff */
[----:B------:R-:W-:Y:S04]  /*12b80*/  STL [R1+0x2120], R10 ;  /* 0x0021200a01007387 */ /* 0x000fe80000100800 */
[----:B------:R-:W-:Y:S04]  /*12b90*/  STL [R1+0x2124], R14 ;  /* 0x0021240e01007387 */ /* 0x000fe80000100800 */
[----:B------:R-:W-:Y:S04]  /*12ba0*/  STL [R1+0x2128], R16 ;  /* 0x0021281001007387 */ /* 0x000fe80000100800 */
[----:B------:R-:W-:Y:S04]  /*12bb0*/  STL [R1+0x212c], R26 ;  /* 0x00212c1a01007387 */ /* 0x000fe80000100800 */
[----:B------:R-:W-:Y:S04]  /*12bc0*/  STL [R1+0x2130], R25 ;  /* 0x0021301901007387 */ /* 0x000fe80000100800 */
[----:B------:R-:W-:Y:S04]  /*12bd0*/  STL [R1+0x2134], R23 ;  /* 0x0021341701007387 */ /* 0x000fe80000100800 */
[----:B------:R4:W-:Y:S01]  /*12be0*/  STL [R1+0x2138], R2 ;  /* 0x0021380201007387 */ /* 0x0009e20000100800 */
[----:B--2---:R-:W-:-:S02]  /*12bf0*/  IMAD R4, R9, c[0x0][0x190], RZ ;  /* 0x0000640009047a24 */ /* 0x004fc400078e02ff */
[----:B---3--:R-:W-:Y:S02]  /*12c00*/  IMAD R0, R11, c[0x0][0x190], RZ ;  /* 0x000064000b007a24 */ /* 0x008fe400078e02ff */
[----:B----4-:R-:W-:Y:S02]  /*12c10*/  IMAD R2, R13, c[0x0][0x190], RZ ;  /* 0x000064000d027a24 */ /* 0x010fe400078e02ff */
[----:B------:R-:W-:-:S05]  /*12c20*/  IMAD R24, R15, c[0x0][0x190], RZ ;  /* 0x000064000f187a24 */ /* 0x000fca00078e02ff */
[----:B------:R-:W-:Y:S04]  /*12c30*/  STL [R1+0x213c], R24 ;  /* 0x00213c1801007387 */ /* 0x000fe80000100800 */
[----:B------:R0:W-:Y:S04]  /*12c40*/  STL [R1+0x10], R2 ;  /* 0x0000100201007387 */ /* 0x0001e80000100800 */
[----:B------:R2:W-:Y:S04]  /*12c50*/  STL [R1+0x14], R0 ;  /* 0x0000140001007387 */ /* 0x0005e80000100800 */
[----:B------:R3:W-:Y:S01]  /*12c60*/  STL [R1+0x18], R4 ;  /* 0x0000180401007387 */ /* 0x0007e20000100800 */
[----:B0-----:R-:W-:-:S02]  /*12c70*/  IMAD R2, R8, c[0x0][0x190], RZ ;  /* 0x0000640008027a24 */ /* 0x001fc400078e02ff */
[----:B--2---:R-:W-:-:S03]  /*12c80*/  IMAD R0, R6, c[0x0][0x190], RZ ;  /* 0x0000640006007a24 */ /* 0x004fc600078e02ff */
[----:B------:R0:W-:Y:S01]  /*12c90*/  STL [R1+0x158], R2 ;  /* 0x0001580201007387 */ /* 0x0001e20000100800 */
[----:B---3--:R-:W-:-:S03]  /*12ca0*/  IMAD R4, R5, c[0x0][0x190], RZ ;  /* 0x0000640005047a24 */ /* 0x008fc600078e02ff */
[----:B------:R2:W-:Y:S04]  /*12cb0*/  STL [R1+0x15c], R0 ;  /* 0x00015c0001007387 */ /* 0x0005e80000100800 */
[----:B------:R3:W-:Y:S01]  /*12cc0*/  STL [R1+0x174], R4 ;  /* 0x0001740401007387 */ /* 0x0007e20000100800 */
[----:B0-----:R-:W-:Y:S02]  /*12cd0*/  IMAD R2, R27, c[0x0][0x190], RZ ;  /* 0x000064001b027a24 */ /* 0x001fe400078e02ff */
[----:B--2---:R-:W-:-:S03]  /*12ce0*/  IMAD R0, R28, c[0x0][0x190], RZ ;  /* 0x000064001c007a24 */ /* 0x004fc600078e02ff */
[----:B------:R0:W-:Y:S01]  /*12cf0*/  STL [R1+0x17c], R2 ;  /* 0x00017c0201007387 */ /* 0x0001e20000100800 */
[----:B---3--:R-:W-:-:S03]  /*12d00*/  IMAD R4, R29, c[0x0][0x190], RZ ;  /* 0x000064001d047a24 */ /* 0x008fc600078e02ff */
[----:B------:R2:W-:Y:S04]  /*12d10*/  STL [R1+0x184], R0 ;  /* 0x0001840001007387 */ /* 0x0005e80000100800 */
[----:B------:R-:W-:Y:S04]  /*12d20*/  STL [R1+0x1a4], R4 ;  /* 0x0001a40401007387 */ /* 0x000fe80000100800 */
[----:B------:R-:W3:Y:S01]  /*12d30*/  LDL.LU R24, [R1+0x3d4] ;  /* 0x0003d40001187983 */ /* 0x000ee20000300800 */
[----:B0-----:R-:W-:Y:S02]  /*12d40*/  IMAD R2, R3, c[0x0][0x190], RZ ;  /* 0x0000640003027a24 */ /* 0x001fe400078e02ff */
[----:B--2---:R-:W-:-:S03]  /*12d50*/  IMAD R0, R12, c[0x0][0x190], RZ ;  /* 0x000064000c007a24 */ /* 0x004fc600078e02ff */
[----:B------:R-:W-:Y:S04]  /*12d60*/  STL [R1+0x1cc], R2 ;  /* 0x0001cc0201007387 */ /* 0x000fe80000100800 */
[----:B---3--:R0:W-:Y:S04]  /*12d70*/  STL [R1+0x2170], R24 ;  /* 0x0021701801007387 */ /* 0x0081e80000100800 */
[----:B------:R-:W-:Y:S04]  /*12d80*/  STL [R1+0x1e4], R0 ;  /* 0x0001e40001007387 */ /* 0x000fe80000100800 */
        /* <DEDUP_REMOVED lines=31> */
[----:B--2---:R-:W-:-:S05]  /*12f80*/  IMAD R24, R24, c[0x0][0x190], RZ ;  /* 0x0000640018187a24 */ /* 0x004fca00078e02ff */
[----:B------:R0:W-:Y:S04]  /*12f90*/  STL [R1+0x1e8], R24 ;  /* 0x0001e81801007387 */ /* 0x0001e80000100800 */
[----:B0-----:R-:W2:Y:S02]  /*12fa0*/  LDL.LU R24, [R1+0x2174] ;  /* 0x0021740001187983 */ /* 0x001ea40000300800 */
[----:B--2---:R-:W-:-:S05]  /*12fb0*/  IMAD R24, R24, c[0x0][0x190], RZ ;  /* 0x0000640018187a24 */ /* 0x004fca00078e02ff */
[----:B------:R0:W-:Y:S04]  /*12fc0*/  STL [R1+0x1ec], R24 ;  /* 0x0001ec1801007387 */ /* 0x0001e80000100800 */
[----:B0-----:R-:W2:Y:S01]  /*12fd0*/  LDL.LU R24, [R1+0x2170] ;  /* 0x0021700001187983 */ /* 0x001ea20000300800 */
[----:B---3--:R-:W-:Y:S02]  /*12fe0*/  IMAD R2, R2, c[0x0][0x190], RZ ;  /* 0x0000640002027a24 */ /* 0x008fe400078e02ff */
[----:B------:R-:W-:Y:S02]  /*12ff0*/  IMAD R16, R16, c[0x0][0x190], RZ ;  /* 0x0000640010107a24 */ /* 0x000fe400078e02ff */
[----:B------:R-:W-:Y:S02]  /*13000*/  IMAD R10, R10, c[0x0][0x190], RZ ;  /* 0x000064000a0a7a24 */ /* 0x000fe400078e02ff */
[----:B------:R-:W-:-:S02]  /*13010*/  IMAD R7, R7, c[0x0][0x190], RZ ;  /* 0x0000640007077a24 */ /* 0x000fc400078e02ff */
[----:B------:R-:W-:Y:S02]  /*13020*/  IMAD R0, R0, c[0x0][0x190], RZ ;  /* 0x0000640000007a24 */ /* 0x000fe400078e02ff */
[----:B--2---:R-:W-:-:S05]  /*13030*/  IMAD R24, R24, c[0x0][0x190], RZ ;  /* 0x0000640018187a24 */ /* 0x004fca00078e02ff */
[----:B------:R4:W-:Y:S04]  /*13040*/  STL [R1+0x234], R24 ;  /* 0x0002341801007387 */ /* 0x0009e80000100800 */
[----:B------:R0:W-:Y:S01]  /*13050*/  STL [R1+0x24c], R2 ;  /* 0x00024c0201007387 */ /* 0x0001e20000100800 */
[----:B----4-:R-:W-:Y:S02]  /*13060*/  IMAD R24, R23, c[0x0][0x190], RZ ;  /* 0x0000640017187a24 */ /* 0x010fe400078e02ff */
[----:B0-----:R-:W-:-:S03]  /*13070*/  IMAD R2, R25, c[0x0][0x190], RZ ;  /* 0x0000640019027a24 */ /* 0x001fc600078e02ff */
[----:B------:R-:W-:Y:S01]  /*13080*/  STL [R1+0x268], R24 ;  /* 0x0002681801007387 */ /* 0x000fe20000100800 */
[----:B------:R-:W-:-:S03]  /*13090*/  IMAD R23, R26, c[0x0][0x190], RZ ;  /* 0x000064001a177a24 */ /* 0x000fc600078e02ff */
[----:B------:R0:W-:Y:S04]  /*130a0*/  STL [R1+0x26c], R2 ;  /* 0x00026c0201007387 */ /* 0x0001e80000100800 */
[----:B------:R-:W-:Y:S01]  /*130b0*/  STL [R1+0x278], R23 ;  /* 0x0002781701007387 */ /* 0x000fe20000100800 */
[----:B0-----:R-:W-:-:S03]  /*130c0*/  IMAD R2, R14, c[0x0][0x190], RZ ;  /* 0x000064000e027a24 */ /* 0x001fc600078e02ff */
[----:B------:R-:W-:Y:S04]  /*130d0*/  STL [R1+0x27c], R16 ;  /* 0x00027c1001007387 */ /* 0x000fe80000100800 */
[----:B------:R0:W-:Y:S04]  /*130e0*/  STL [R1+0x284], R2 ;  /* 0x0002840201007387 */ /* 0x0001e80000100800 */
[----:B------:R-:W-:Y:S01]  /*130f0*/  STL [R1+0x310], R10 ;  /* 0x0003100a01007387 */ /* 0x000fe20000100800 */
[----:B0-----:R-:W-:Y:S02]  /*13100*/  IMAD R2, R4, c[0x0][0x190], RZ ;  /* 0x0000640004027a24 */ /* 0x001fe400078e02ff */
[----:B------:R-:W-:Y:S01]  /*13110*/  IMAD R4, R22, c[0x0][0x190], RZ ;  /* 0x0000640016047a24 */ /* 0x000fe200078e02ff */
        /* <DEDUP_REMOVED lines=563> */
[----:B----4-:R-:W-:Y:S02]  /*15450*/  IMAD R23, R23, c[0x0][0x190], RZ ;  /* 0x0000640017177a24 */ /* 0x010fe400078e02ff */
[----:B------:R-:W-:Y:S02]  /*15460*/  IMAD R25, R25, c[0x0][0x190], RZ ;  /* 0x0000640019197a24 */ /* 0x000fe400078e02ff */
[----:B------:R-:W-:-:S02]  /*15470*/  IMAD R26, R26, c[0x0][0x190], RZ ;  /* 0x000064001a1a7a24 */ /* 0x000fc400078e02ff */
[----:B------:R-:W-:Y:S02]  /*15480*/  IMAD R16, R16, c[0x0][0x190], RZ ;  /* 0x0000640010107a24 */ /* 0x000fe400078e02ff */
[----:B------:R-:W-:Y:S02]  /*15490*/  IMAD R14, R14, c[0x0][0x190], RZ ;  /* 0x000064000e0e7a24 */ /* 0x000fe400078e02ff */
[----:B------:R-:W-:Y:S02]  /*154a0*/  IMAD R10, R10, c[0x0][0x190], RZ ;  /* 0x000064000a0a7a24 */ /* 0x000fe400078e02ff */
[----:B------:R-:W-:Y:S02]  /*154b0*/  IMAD R7, R7, c[0x0][0x190], RZ ;  /* 0x0000640007077a24 */ /* 0x000fe400078e02ff */
        /* <DEDUP_REMOVED lines=20> */
[----:B--2---:R-:W-:-:S05]  /*15600*/  IMAD R24, R24, c[0x0][0x190], RZ ;  /* 0x0000640018187a24 */ /* 0x004fca00078e02ff */
        /* <DEDUP_REMOVED lines=57> */
[----:B0-----:R-:W4:Y:S01]  /*159a0*/  LDL.LU R12, [R1+0x20cc] ;  /* 0x0020cc00010c7983 */ /* 0x001f220000300800 */
[----:B--2---:R-:W-:-:S02]  /*159b0*/  IMAD R29, R29, c[0x0][0x190], RZ ;  /* 0x000064001d1d7a24 */ /* 0x004fc400078e02ff */
[----:B---3--:R-:W-:Y:S02]  /*159c0*/  IMAD R3, R3, c[0x0][0x190], RZ ;  /* 0x0000640003037a24 */ /* 0x008fe400078e02ff */
[----:B----4-:R-:W-:-:S05]  /*159d0*/  IMAD R12, R12, c[0x0][0x190], RZ ;  /* 0x000064000c0c7a24 */ /* 0x010fca00078e02ff */
[----:B------:R0:W-:Y:S04]  /*159e0*/  STL [R1+0xc], R12 ;  /* 0x00000c0c01007387 */ /* 0x0001e80000100800 */
[----:B0-----:R-:W2:Y:S04]  /*159f0*/  LDL.LU R12, [R1+0x20c8] ;  /* 0x0020c800010c7983 */ /* 0x001ea80000300800 */
[----:B------:R0:W-:Y:S04]  /*15a00*/  STL [R1+0x8], R3 ;  /* 0x0000080301007387 */ /* 0x0001e80000100800 */
[----:B0-----:R-:W3:Y:S04]  /*15a10*/  LDL.LU R3, [R1+0x20c4] ;  /* 0x0020c40001037983 */ /* 0x001ee80000300800 */
[----:B------:R0:W-:Y:S04]  /*15a20*/  STL [R1+0x4], R29 ;  /* 0x0000041d01007387 */ /* 0x0001e80000100800 */
[----:B0-----:R-:W4:Y:S01]  /*15a30*/  LDL.LU R29, [R1+0x20c0] ;  /* 0x0020c000011d7983 */ /* 0x001f220000300800 */
[----:B------:R-:W-:-:S02]  /*15a40*/  IMAD R28, R28, c[0x0][0x190], RZ ;  /* 0x000064001c1c7a24 */ /* 0x000fc400078e02ff */
[----:B------:R-:W-:Y:S02]  /*15a50*/  IMAD R27, R27, c[0x0][0x190], RZ ;  /* 0x000064001b1b7a24 */ /* 0x000fe400078e02ff */
[----:B------:R-:W-:Y:S02]  /*15a60*/  IMAD R5, R5, c[0x0][0x190], RZ ;  /* 0x0000640005057a24 */ /* 0x000fe400078e02ff */
[----:B------:R-:W-:Y:S01]  /*15a70*/  IMAD R6, R6, c[0x0][0x190], RZ ;  /* 0x0000640006067a24 */ /* 0x000fe200078e02ff */
[----:B------:R-:W-:Y:S01]  /*15a80*/  STL [R1+0x2080], R28 ;  /* 0x0020801c01007387 */ /* 0x000fe20000100800 */
[----:B------:R-:W-:Y:S02]  /*15a90*/  IMAD R8, R8, c[0x0][0x190], RZ ;  /* 0x0000640008087a24 */ /* 0x000fe400078e02ff */
[----:B------:R-:W-:Y:S01]  /*15aa0*/  IMAD R9, R9, c[0x0][0x190], RZ ;  /* 0x0000640009097a24 */ /* 0x000fe200078e02ff */
[----:B------:R-:W-:Y:S01]  /*15ab0*/  STL [R1+0x207c], R27 ;  /* 0x00207c1b01007387 */ /* 0x000fe20000100800 */
[----:B------:R-:W-:-:S02]  /*15ac0*/  IMAD R11, R11, c[0x0][0x190], RZ ;  /* 0x000064000b0b7a24 */ /* 0x000fc400078e02ff */
[----:B------:R-:W-:Y:S01]  /*15ad0*/  IMAD R13, R13, c[0x0][0x190], RZ ;  /* 0x000064000d0d7a24 */ /* 0x000fe200078e02ff */
[----:B------:R-:W-:Y:S04]  /*15ae0*/  STL [R1+0x2078], R5 ;  /* 0x0020780501007387 */ /* 0x000fe80000100800 */
[----:B------:R0:W-:Y:S04]  /*15af0*/  STL [R1+0x2074], R6 ;  /* 0x0020740601007387 */ /* 0x0001e80000100800 */
[----:B------:R-:W-:Y:S04]  /*15b00*/  STL [R1+0x2070], R8 ;  /* 0x0020700801007387 */ /* 0x000fe80000100800 */
[----:B------:R-:W-:Y:S04]  /*15b10*/  STL [R1+0x206c], R9 ;  /* 0x00206c0901007387 */ /* 0x000fe80000100800 */
[----:B------:R-:W-:Y:S04]  /*15b20*/  STL [R1+0x2068], R11 ;  /* 0x0020680b01007387 */ /* 0x000fe80000100800 */
[----:B------:R-:W-:Y:S01]  /*15b30*/  STL [R1+0x2084], R13 ;  /* 0x0020840d01007387 */ /* 0x000fe20000100800 */
[----:B------:R-:W-:-:S02]  /*15b40*/  IMAD R15, R15, c[0x0][0x190], RZ ;  /* 0x000064000f0f7a24 */ /* 0x000fc400078e02ff */
[----:B------:R-:W-:Y:S02]  /*15b50*/  IMAD R18, R18, c[0x0][0x190], RZ ;  /* 0x0000640012127a24 */ /* 0x000fe400078e02ff */
[----:B------:R-:W-:Y:S02]  /*15b60*/  IMAD R17, R17, c[0x0][0x190], RZ ;  /* 0x0000640011117a24 */ /* 0x000fe400078e02ff */
[----:B------:R-:W-:Y:S02]  /*15b70*/  IMAD R19, R19, c[0x0][0x190], RZ ;  /* 0x0000640013137a24 */ /* 0x000fe400078e02ff */
[----:B------:R-:W-:Y:S02]  /*15b80*/  IMAD R20, R20, c[0x0][0x190], RZ ;  /* 0x0000640014147a24 */ /* 0x000fe400078e02ff */
[----:B------:R-:W-:Y:S02]  /*15b90*/  IMAD R21, R21, c[0x0][0x190], RZ ;  /* 0x0000640015157a24 */ /* 0x000fe400078e02ff */
[----:B------:R-:W-:-:S02]  /*15ba0*/  IMAD R22, R22, c[0x0][0x190], RZ ;  /* 0x0000640016167a24 */ /* 0x000fc400078e02ff */
[----:B---3--:R-:W-:Y:S02]  /*15bb0*/  IMAD R3, R3, c[0x0][0x184], RZ ;  /* 0x0000610003037a24 */ /* 0x008fe400078e02ff */
[----:B----4-:R-:W-:-:S05]  /*15bc0*/  IMAD R29, R29, c[0x0][0x184], RZ ;  /* 0x000061001d1d7a24 */ /* 0x010fca00078e02ff */
[----:B------:R3:W-:Y:S04]  /*15bd0*/  STL [R1+0x2088], R29 ;  /* 0x0020881d01007387 */ /* 0x0007e80000100800 */
[----:B0-----:R-:W4:Y:S04]  /*15be0*/  LDL.LU R6, [R1+0x14] ;  /* 0x0000140001067983 */ /* 0x001f280000300800 */
[----:B---3--:R-:W3:Y:S04]  /*15bf0*/  LDL.LU R29, [R1+0x1cc] ;  /* 0x0001cc00011d7983 */ /* 0x008ee80000300800 */
[----:B------:R-:W3:Y:S04]  /*15c00*/  LDL.LU R13, [R1+0x1e4] ;  /* 0x0001e400010d7983 */ /* 0x000ee80000300800 */
[----:B------:R-:W3:Y:S04]  /*15c10*/  LDL.LU R11, [R1+0x1e8] ;  /* 0x0001e800010b7983 */ /* 0x000ee80000300800 */
[----:B------:R-:W3:Y:S04]  /*15c20*/  LDL.LU R9, [R1+0x1ec] ;  /* 0x0001ec0001097983 */ /* 0x000ee80000300800 */
[----:B------:R0:W-:Y:S04]  /*15c30*/  STL [R1+0x208c], R3 ;  /* 0x00208c0301007387 */ /* 0x0001e80000100800 */
[----:B0-----:R-:W3:Y:S04]  /*15c40*/  LDL.LU R3, [R1+0x1a4] ;  /* 0x0001a40001037983 */ /* 0x001ee80000300800 */
        /* <DEDUP_REMOVED lines=13> */
[----:B0-----:R-:W3:Y:S01]  /*15d20*/  LDL.LU R22, [R1+0x10] ;  /* 0x0000100001167983 */ /* 0x001ee20000300800 */
[----:B------:R-:W-:-:S02]  /*15d30*/  IMAD R0, R0, c[0x0][0x190], RZ ;  /* 0x0000640000007a24 */ /* 0x000fc400078e02ff */
[----:B------:R-:W-:Y:S02]  /*15d40*/  IMAD R4, R4, c[0x0][0x190], RZ ;  /* 0x0000640004047a24 */ /* 0x000fe400078e02ff */
[----:B------:R-:W-:Y:S02]  /*15d50*/  IMAD R7, R7, c[0x0][0x190], RZ ;  /* 0x0000640007077a24 */ /* 0x000fe400078e02ff */
[----:B------:R-:W-:Y:S01]  /*15d60*/  IMAD R10, R10, c[0x0][0x190], RZ ;  /* 0x000064000a0a7a24 */ /* 0x000fe200078e02ff */
[----:B------:R-:W-:Y:S01]  /*15d70*/  STL [R1+0x20ac], R0 ;  /* 0x0020ac0001007387 */ /* 0x000fe20000100800 */
[----:B------:R-:W-:-:S03]  /*15d80*/  IMAD R14, R14, c[0x0][0x190], RZ ;  /* 0x000064000e0e7a24 */ /* 0x000fc600078e02ff */
[----:B------:R2:W-:Y:S04]  /*15d90*/  STL [R1+0x20b0], R4 ;  /* 0x0020b00401007387 */ /* 0x0005e80000100800 */
[----:B------:R-:W-:Y:S04]  /*15da0*/  STL [R1+0x20b4], R7 ;  /* 0x0020b40701007387 */ /* 0x000fe80000100800 */
[----:B------:R-:W-:Y:S01]  /*15db0*/  STL [R1+0x20b8], R10 ;  /* 0x0020b80a01007387 */ /* 0x000fe20000100800 */
[----:B--2---:R-:W-:-:S03]  /*15dc0*/  LEA R4, P5, R24, R12, 0x1 ;  /* 0x0000000c18047211 */ /* 0x004fc600078a08ff */
[----:B------:R-:W-:Y:S04]  /*15dd0*/  STL [R1+0x20bc], R14 ;  /* 0x0020bc0e01007387 */ /* 0x000fe80000100800 */
[----:B------:R-:W2:Y:S04]  /*15de0*/  LDL.LU R8, [R1+0x234] ;  /* 0x0002340001087983 */ /* 0x000ea80000300800 */
[----:B------:R4:W-:Y:S02]  /*15df0*/  STL [R1+0x1850], R4 ;  /* 0x0018500401007387 */ /* 0x0009e40000100800 */
[----:B----4-:R-:W-:-:S02]  /*15e00*/  LEA R4, P1, R6, R12, 0x1 ;  /* 0x0000000c06047211 */ /* 0x010fc400078208ff */
[----:B---3--:R-:W-:-:S05]  /*15e10*/  LEA R0, P2, R22, R12, 0x1 ;  /* 0x0000000c16007211 */ /* 0x008fca00078408ff */
[----:B------:R0:W-:Y:S04]  /*15e20*/  STL [R1+0x1858], R0 ;  /* 0x0018580001007387 */ /* 0x0001e80000100800 */
[----:B------:R-:W3:Y:S01]  /*15e30*/  LDL.LU R5, [R1+0x24c] ;  /* 0x00024c0001057983 */ /* 0x000ee20000300800 */
[----:B0-----:R-:W-:-:S03]  /*15e40*/  LEA R0, P3, R21, R12, 0x1 ;  /* 0x0000000c15007211 */ /* 0x001fc600078608ff */
[----:B------:R0:W-:Y:S04]  /*15e50*/  STL [R1+0x1860], R4 ;  /* 0x0018600401007387 */ /* 0x0001e80000100800 */
[----:B------:R4:W-:Y:S04]  /*15e60*/  STL [R1+0x1868], R0 ;  /* 0x0018680001007387 */ /* 0x0009e80000100800 */
[----:B------:R-:W3:Y:S01]  /*15e70*/  LDL.LU R28, [R1+0x268] ;  /* 0x00026800011c7983 */ /* 0x000ee20000300800 */
[-C--:B0-----:R-:W-:Y:S02]  /*15e80*/  LEA R4, P0, R20, R12.reuse, 0x1 ;  /* 0x0000000c14047211 */ /* 0x081fe400078008ff */
[----:B----4-:R-:W-:-:S03]  /*15e90*/  LEA R0, P4, R19, R12, 0x1 ;  /* 0x0000000c13007211 */ /* 0x010fc600078808ff */
[----:B------:R0:W-:Y:S04]  /*15ea0*/  STL [R1+0x1870], R4 ;  /* 0x0018700401007387 */ /* 0x0001e80000100800 */
[----:B------:R4:W-:Y:S04]  /*15eb0*/  STL [R1+0x1878], R0 ;  /* 0x0018780001007387 */ /* 0x0009e80000100800 */
[----:B------:R-:W3:Y:S01]  /*15ec0*/  LDL.LU R27, [R1+0x26c] ;  /* 0x00026c00011b7983 */ /* 0x000ee20000300800 */
[----:B0-----:R-:W-:Y:S02]  /*15ed0*/  LEA R4, P6, R17, R12, 0x1 ;  /* 0x0000000c11047211 */ /* 0x001fe400078c08ff */
[----:B----4-:R-:W-:-:S03]  /*15ee0*/  LEA.HI.X.SX32 R0, R24, R2, 0x1, P5 ;  /* 0x0000000218007211 */ /* 0x010fc600028f0eff */
[----:B------:R0:W-:Y:S04]  /*15ef0*/  STL [R1+0x1880], R4 ;  /* 0x0018800401007387 */ /* 0x0001e80000100800 */
[----:B------:R4:W-:Y:S01]  /*15f00*/  STL [R1+0x184c], R0 ;  /* 0x00184c0001007387 */ /* 0x0009e20000100800 */
[----:B0-----:R-:W-:Y:S02]  /*15f10*/  LEA R4, P5, R18, R12, 0x1 ;  /* 0x0000000c12047211 */ /* 0x001fe400078a08ff */
[-C--:B----4-:R-:W-:Y:S02]  /*15f20*/  LEA.HI.X.SX32 R0, R22, R2.reuse, 0x1, P2 ;  /* 0x0000000216007211 */ /* 0x090fe400010f0eff */
[----:B------:R-:W4:Y:S04]  /*15f30*/  LDL.LU R22, [R1+0x278] ;  /* 0x0002780001167983 */ /* 0x000f280000300800 */
[----:B------:R-:W-:Y:S04]  /*15f40*/  STL [R1+0x1888], R4 ;  /* 0x0018880401007387 */ /* 0x000fe80000100800 */
[----:B------:R0:W-:Y:S02]  /*15f50*/  STL [R1+0x1854], R0 ;  /* 0x0018540001007387 */ /* 0x0001e40000100800 */
[----:B0-----:R-:W-:-:S02]  /*15f60*/  LEA.HI.X.SX32 R0, R6, R2, 0x1, P1 ;  /* 0x0000000206007211 */ /* 0x001fc400008f0eff */
[----:B------:R-:W4:Y:S01]  /*15f70*/  LDL.LU R6, [R1+0x27c] ;  /* 0x00027c0001067983 */ /* 0x000f220000300800 */
[----:B------:R-:W-:-:S05]  /*15f80*/  LEA R4, P2, R15, R12, 0x1 ;  /* 0x0000000c0f047211 */ /* 0x000fca00078408ff */
[----:B------:R-:W-:Y:S04]  /*15f90*/  STL [R1+0x1890], R4 ;  /* 0x0018900401007387 */ /* 0x000fe80000100800 */
[----:B------:R0:W-:Y:S02]  /*15fa0*/  STL [R1+0x185c], R0 ;  /* 0x00185c0001007387 */ /* 0x0001e40000100800 */
[----:B0-----:R-:W-:Y:S02]  /*15fb0*/  LEA.HI.X.SX32 R0, R21, R2, 0x1, P3 ;  /* 0x0000000215007211 */ /* 0x001fe400018f0eff */
        /* <DEDUP_REMOVED lines=12> */
[----:B------:R0:W-:Y:S04]  /*16080*/  STL [R1+0x18a8], R4 ;  /* 0x0018a80401007387 */ /* 0x0001e80000100800 */
[----:B------:R1:W-:Y:S01]  /*16090*/  STL [R1+0x1874], R0 ;  /* 0x0018740001007387 */ /* 0x0003e20000100800 */
[----:B0-----:R-:W-:Y:S02]  /*160a0*/  LEA R4, P4, R11, R12, 0x1 ;  /* 0x0000000c0b047211 */ /* 0x001fe400078808ff */
[-C--:B-1----:R-:W-:Y:S02]  /*160b0*/  LEA.HI.X.SX32 R0, R17, R2.reuse, 0x1, P6 ;  /* 0x0000000211007211 */ /* 0x082fe400030f0eff */
        /* <DEDUP_REMOVED lines=10> */
[----:B--2---:R-:W-:-:S05]  /*16160*/  LEA R4, P5, R8, R12, 0x1 ;  /* 0x0000000c08047211 */ /* 0x004fca00078a08ff */
[----:B------:R-:W-:Y:S04]  /*16170*/  STL [R1+0x18c0], R4 ;  /* 0x0018c00401007387 */ /* 0x000fe80000100800 */
[----:B------:R0:W-:Y:S02]  /*16180*/  STL [R1+0x188c], R0 ;  /* 0x00188c0001007387 */ /* 0x0001e40000100800 */
[----:B0-----:R-:W-:Y:S02]  /*16190*/  LEA.HI.X.SX32 R0, R3, R2, 0x1, P1 ;  /* 0x0000000203007211 */ /* 0x001fe400008f0eff */
[----:B------:R-:W2:Y:S01]  /*161a0*/  LDL.LU R3, [R1+0x3a4] ;  /* 0x0003a40001037983 */ /* 0x000ea20000300800 */
[----:B---3--:R-:W-:-:S05]  /*161b0*/  LEA R4, P2, R5, R12, 0x1 ;  /* 0x0000000c05047211 */ /* 0x008fca00078408ff */
[----:B------:R0:W-:Y:S04]  /*161c0*/  STL [R1+0x18c8], R4 ;  /* 0x0018c80401007387 */ /* 0x0001e80000100800 */
[----:B------:R1:W-:Y:S01]  /*161d0*/  STL [R1+0x1894], R0 ;  /* 0x0018940001007387 */ /* 0x0003e20000100800 */
[----:B0-----:R-:W-:Y:S02]  /*161e0*/  LEA R4, P1, R28, R12, 0x1 ;  /* 0x0000000c1c047211 */ /* 0x001fe400078208ff */
[-C--:B-1----:R-:W-:Y:S02]  /*161f0*/  LEA.HI.X.SX32 R0, R29, R2.reuse, 0x1, P3 ;  /* 0x000000021d007211 */ /* 0x082fe400018f0eff */
[----:B------:R-:W3:Y:S04]  /*16200*/  LDL.LU R29, [R1+0x3a0] ;  /* 0x0003a000011d7983 */ /* 0x000ee80000300800 */
[----:B------:R-:W-:Y:S04]  /*16210*/  STL [R1+0x18d0], R4 ;  /* 0x0018d00401007387 */ /* 0x000fe80000100800 */
[----:B------:R0:W-:Y:S02]  /*16220*/  STL [R1+0x189c], R0 ;  /* 0x00189c0001007387 */ /* 0x0001e40000100800 */
[----:B0-----:R-:W-:-:S02]  /*16230*/  LEA.HI.X.SX32 R0, R13, R2, 0x1, P0 ;  /* 0x000000020d007211 */ /* 0x001fc400000f0eff */
[----:B------:R-:W3:Y:S01]  /*16240*/  LDL.LU R13, [R1+0x39c] ;  /* 0x00039c00010d7983 */ /* 0x000ee20000300800 */
[----:B------:R-:W-:-:S05]  /*16250*/  LEA R4, P3, R27, R12, 0x1 ;  /* 0x0000000c1b047211 */ /* 0x000fca00078608ff */
[----:B------:R4:W-:Y:S04]  /*16260*/  STL [R1+0x18d8], R4 ;  /* 0x0018d80401007387 */ /* 0x0009e80000100800 */
[----:B------:R0:W-:Y:S01]  /*16270*/  STL [R1+0x18a4], R0 ;  /* 0x0018a40001007387 */ /* 0x0001e20000100800 */
[----:B----4-:R-:W-:Y:S02]  /*16280*/  LEA R4, P0, R22, R12, 0x1 ;  /* 0x0000000c16047211 */ /* 0x010fe400078008ff */
[----:B0-----:R-:W-:Y:S02]  /*16290*/  LEA.HI.X.SX32 R0, R11, R2, 0x1, P4 ;  /* 0x000000020b007211 */ /* 0x001fe400020f0eff */
[----:B------:R-:W4:Y:S04]  /*162a0*/  LDL.LU R11, [R1+0x398] ;  /* 0x00039800010b7983 */ /* 0x000f280000300800 */
[----:B------:R0:W-:Y:S04]  /*162b0*/  STL [R1+0x18e0], R4 ;  /* 0x0018e00401007387 */ /* 0x0001e80000100800 */
[----:B------:R1:W-:Y:S01]  /*162c0*/  STL [R1+0x18ac], R0 ;  /* 0x0018ac0001007387 */ /* 0x0003e20000100800 */
[----:B0-----:R-:W-:-:S02]  /*162d0*/  LEA R4, P4, R6, R12, 0x1 ;  /* 0x0000000c06047211 */ /* 0x001fc400078808ff */
        /* <DEDUP_REMOVED lines=42> */
[----:B------:R-:W-:Y:S04]  /*16580*/  STL [R1+0x1928], R4 ;  /* 0x0019280401007387 */ /* 0x000fe80000100800 */
[----:B------:R0:W-:Y:S02]  /*16590*/  STL [R1+0x18f4], R0 ;  /* 0x0018f40001007387 */ /* 0x0001e40000100800 */
[----:B0-----:R-:W-:Y:S02]  /*165a0*/  LEA.HI.X.SX32 R0, R19, R2, 0x1, P2 ;  /* 0x0000000213007211 */ /* 0x001fe400010f0eff */
[----:B------:R-:W-:Y:S01]  /*165b0*/  LEA R4, P5, R13, R12, 0x1 ;  /* 0x0000000c0d047211 */ /* 0x000fe200078a08ff */
[----:B------:R-:W3:Y:S04]  /*165c0*/  LDL.LU R19, [R1+0x370] ;  /* 0x0003700001137983 */ /* 0x000ee80000300800 */
[----:B------:R-:W-:Y:S04]  /*165d0*/  STL [R1+0x1930], R4 ;  /* 0x0019300401007387 */ /* 0x000fe80000100800 */
[----:B------:R0:W-:Y:S02]  /*165e0*/  STL [R1+0x18fc], R0 ;  /* 0x0018fc0001007387 */ /* 0x0001e40000100800 */
[----:B0-----:R-:W-:-:S02]  /*165f0*/  LEA.HI.X.SX32 R0, R17, R2, 0x1, P1 ;  /* 0x0000000211007211 */ /* 0x001fc400008f0eff */
[----:B------:R-:W3:Y:S01]  /*16600*/  LDL.LU R17, [R1+0x36c] ;  /* 0x00036c0001117983 */ /* 0x000ee20000300800 */
[----:B----4-:R-:W-:-:S05]  /*16610*/  LEA R4, P2, R11, R12, 0x1 ;  /* 0x0000000c0b047211 */ /* 0x010fca00078408ff */
        /* <DEDUP_REMOVED lines=128> */
[----:B------:R-:W-:Y:S01]  /*16e20*/  LEA R4, P6, R20, R12, 0x1 ;  /* 0x0000000c14047211 */ /* 0x000fe200078c08ff */
        /* <DEDUP_REMOVED lines=517> */
[----:B------:R0:W-:Y:S01]  /*18e80*/  STL [R1+0x1d0c], R0 ;  /* 0x001d0c0001007387 */ /* 0x0001e20000100800 */
[-C--:B------:R-:W-:Y:S02]  /*18e90*/  LEA.HI.X.SX32 R7, R22, R2.reuse, 0x1, P5 ;  /* 0x0000000216077211 */ /* 0x080fe400028f0eff */
[----:B0-----:R-:W-:Y:S02]  /*18ea0*/  LEA.HI.X.SX32 R0, R27, R2, 0x1, P6 ;  /* 0x000000021b007211 */ /* 0x001fe400030f0eff */
[----:B------:R-:W2:Y:S01]  /*18eb0*/  LDL.LU R27, [R1+0x104] ;  /* 0x00010400011b7983 */ /* 0x000ea20000300800 */
[----:B---3--:R-:W-:-:S05]  /*18ec0*/  LEA R4, P4, R17, R12, 0x1 ;  /* 0x0000000c11047211 */ /* 0x008fca00078808ff */
[----:B------:R-:W-:Y:S04]  /*18ed0*/  STL [R1+0x1d48], R4 ;  /* 0x001d480401007387 */ /* 0x000fe80000100800 */
[----:B------:R0:W-:Y:S04]  /*18ee0*/  STL [R1+0x1d14], R0 ;  /* 0x001d140001007387 */ /* 0x0001e80000100800 */
[----:B0-----:R-:W3:Y:S01]  /*18ef0*/  LDL.LU R0, [R1+0x100] ;  /* 0x0001000001007983 */ /* 0x001ee20000300800 */
[----:B------:R-:W-:-:S05]  /*18f00*/  LEA R4, P6, R18, R12, 0x1 ;  /* 0x0000000c12047211 */ /* 0x000fca00078c08ff */
[----:B------:R-:W-:Y:S04]  /*18f10*/  STL [R1+0x1d50], R4 ;  /* 0x001d500401007387 */ /* 0x000fe80000100800 */
[----:B------:R0:W-:Y:S02]  /*18f20*/  STL [R1+0x1d1c], R7 ;  /* 0x001d1c0701007387 */ /* 0x0001e40000100800 */
[----:B0-----:R-:W-:Y:S02]  /*18f30*/  LEA.HI.X.SX32 R7, R6, R2, 0x1, P2 ;  /* 0x0000000206077211 */ /* 0x001fe400010f0eff */
[----:B------:R-:W3:Y:S01]  /*18f40*/  LDL.LU R6, [R1+0xfc] ;  /* 0x0000fc0001067983 */ /* 0x000ee20000300800 */
[----:B----4-:R-:W-:-:S05]  /*18f50*/  LEA R4, P5, R15, R12, 0x1 ;  /* 0x0000000c0f047211 */ /* 0x010fca00078a08ff */
[----:B------:R-:W-:Y:S04]  /*18f60*/  STL [R1+0x1d58], R4 ;  /* 0x001d580401007387 */ /* 0x000fe80000100800 */
[----:B------:R0:W-:Y:S04]  /*18f70*/  STL [R1+0x1d24], R7 ;  /* 0x001d240701007387 */ /* 0x0001e80000100800 */
[----:B------:R-:W4:Y:S01]  /*18f80*/  LDL.LU R22, [R1+0xf8] ;  /* 0x0000f80001167983 */ /* 0x000f220000300800 */
[----:B0-----:R-:W-:Y:S02]  /*18f90*/  LEA.HI.X.SX32 R7, R21, R2, 0x1, P1 ;  /* 0x0000000215077211 */ /* 0x001fe400008f0eff */
[----:B------:R-:W-:-:S05]  /*18fa0*/  LEA R4, P2, R3, R12, 0x1 ;  /* 0x0000000c03047211 */ /* 0x000fca00078408ff */
        /* <DEDUP_REMOVED lines=24> */
[----:B------:R-:W-:-:S02]  /*19130*/  LEA R4, P6, R8, R12, 0x1 ;  /* 0x0000000c08047211 */ /* 0x000fc400078c08ff */
[----:B------:R-:W-:-:S03]  /*19140*/  LEA.HI.X.SX32 R3, R3, R2, 0x1, P2 ;  /* 0x0000000203037211 */ /* 0x000fc600010f0eff */
[----:B------:R0:W-:Y:S04]  /*19150*/  STL [R1+0x1d88], R4 ;  /* 0x001d880401007387 */ /* 0x0001e80000100800 */
[----:B------:R1:W-:Y:S04]  /*19160*/  STL [R1+0x1d54], R7 ;  /* 0x001d540701007387 */ /* 0x0003e80000100800 */
[----:B------:R-:W4:Y:S01]  /*19170*/  LDL.LU R15, [R1+0xe0] ;  /* 0x0000e000010f7983 */ /* 0x000f220000300800 */
[----:B0-----:R-:W-:-:S05]  /*19180*/  LEA R4, P5, R5, R12, 0x1 ;  /* 0x0000000c05047211 */ /* 0x001fca00078a08ff */
[----:B------:R-:W-:Y:S04]  /*19190*/  STL [R1+0x1d90], R4 ;  /* 0x001d900401007387 */ /* 0x000fe80000100800 */
[----:B------:R0:W-:Y:S01]  /*191a0*/  STL [R1+0x1d5c], R3 ;  /* 0x001d5c0301007387 */ /* 0x0001e20000100800 */
[----:B-1----:R-:W-:-:S03]  /*191b0*/  LEA.HI.X.SX32 R7, R29, R2, 0x1, P1 ;  /* 0x000000021d077211 */ /* 0x002fc600008f0eff */
[----:B0-----:R-:W4:Y:S01]  /*191c0*/  LDL.LU R3, [R1+0xdc] ;  /* 0x0000dc0001037983 */ /* 0x001f220000300800 */
[----:B------:R-:W-:-:S05]  /*191d0*/  LEA R4, P2, R28, R12, 0x1 ;  /* 0x0000000c1c047211 */ /* 0x000fca00078408ff */
[----:B------:R-:W-:Y:S04]  /*191e0*/  STL [R1+0x1d98], R4 ;  /* 0x001d980401007387 */ /* 0x000fe80000100800 */
[----:B------:R0:W-:Y:S04]  /*191f0*/  STL [R1+0x1d64], R7 ;  /* 0x001d640701007387 */ /* 0x0001e80000100800 */
[----:B------:R-:W4:Y:S01]  /*19200*/  LDL.LU R29, [R1+0xd8] ;  /* 0x0000d800011d7983 */ /* 0x000f220000300800 */
[----:B0-----:R-:W-:Y:S02]  /*19210*/  LEA.HI.X.SX32 R7, R13, R2, 0x1, P3 ;  /* 0x000000020d077211 */ /* 0x001fe400018f0eff */
[----:B--2---:R-:W-:-:S05]  /*19220*/  LEA R4, P1, R27, R12, 0x1 ;  /* 0x0000000c1b047211 */ /* 0x004fca00078208ff */
[----:B------:R-:W-:Y:S04]  /*19230*/  STL [R1+0x1da0], R4 ;  /* 0x001da00401007387 */ /* 0x000fe80000100800 */
[----:B------:R0:W-:Y:S04]  /*19240*/  STL [R1+0x1d6c], R7 ;  /* 0x001d6c0701007387 */ /* 0x0001e80000100800 */
[----:B------:R-:W2:Y:S01]  /*19250*/  LDL.LU R13, [R1+0xd4] ;  /* 0x0000d400010d7983 */ /* 0x000ea20000300800 */
[----:B0-----:R-:W-:Y:S02]  /*19260*/  LEA.HI.X.SX32 R7, R11, R2, 0x1, P0 ;  /* 0x000000020b077211 */ /* 0x001fe400000f0eff */
[----:B---3--:R-:W-:-:S05]  /*19270*/  LEA R4, P3, R0, R12, 0x1 ;  /* 0x0000000c00047211 */ /* 0x008fca00078608ff */
[----:B------:R-:W-:Y:S04]  /*19280*/  STL [R1+0x1da8], R4 ;  /* 0x001da80401007387 */ /* 0x000fe80000100800 */
[----:B------:R0:W-:Y:S04]  /*19290*/  STL [R1+0x1d74], R7 ;  /* 0x001d740701007387 */ /* 0x0001e80000100800 */
[----:B------:R-:W3:Y:S01]  /*192a0*/  LDL.LU R11, [R1+0xd0] ;  /* 0x0000d000010b7983 */ /* 0x000ee20000300800 */
[----:B0-----:R-:W-:Y:S02]  /*192b0*/  LEA.HI.X.SX32 R7, R9, R2, 0x1, P4 ;  /* 0x0000000209077211 */ /* 0x001fe400020f0eff */
[----:B------:R-:W-:-:S05]  /*192c0*/  LEA R4, P0, R6, R12, 0x1 ;  /* 0x0000000c06047211 */ /* 0x000fca00078008ff */
[----:B------:R4:W-:Y:S04]  /*192d0*/  STL [R1+0x1db0], R4 ;  /* 0x001db00401007387 */ /* 0x0009e80000100800 */
[----:B------:R0:W-:Y:S04]  /*192e0*/  STL [R1+0x1d7c], R7 ;  /* 0x001d7c0701007387 */ /* 0x0001e80000100800 */
[----:B------:R-:W3:Y:S01]  /*192f0*/  LDL.LU R9, [R1+0xcc] ;  /* 0x0000cc0001097983 */ /* 0x000ee20000300800 */
[----:B----4-:R-:W-:Y:S02]  /*19300*/  LEA R4, P4, R22, R12, 0x1 ;  /* 0x0000000c16047211 */ /* 0x010fe400078808ff */
[----:B0-----:R-:W-:-:S03]  /*19310*/  LEA.HI.X.SX32 R7, R8, R2, 0x1, P6 ;  /* 0x0000000208077211 */ /* 0x001fc600030f0eff */
[----:B------:R0:W-:Y:S04]  /*19320*/  STL [R1+0x1db8], R4 ;  /* 0x001db80401007387 */ /* 0x0001e80000100800 */
[----:B------:R-:W4:Y:S04]  /*19330*/  LDL.LU R8, [R1+0xc8] ;  /* 0x0000c80001087983 */ /* 0x000f280000300800 */
[----:B------:R1:W-:Y:S01]  /*19340*/  STL [R1+0x1d84], R7 ;  /* 0x001d840701007387 */ /* 0x0003e20000100800 */
[----:B0-----:R-:W-:Y:S02]  /*19350*/  LEA R4, P6, R21, R12, 0x1 ;  /* 0x0000000c15047211 */ /* 0x001fe400078c08ff */
[----:B-1----:R-:W-:-:S03]  /*19360*/  LEA.HI.X.SX32 R7, R5, R2, 0x1, P5 ;  /* 0x0000000205077211 */ /* 0x002fc600028f0eff */
        /* <DEDUP_REMOVED lines=14> */
[----:B-1----:R-:W-:-:S02]  /*19450*/  LEA.HI.X.SX32 R7, R0, R2, 0x1, P3 ;  /* 0x0000000200077211 */ /* 0x002fc400018f0eff */
[----:B------:R-:W-:Y:S01]  /*19460*/  LEA.HI.X.SX32 R0, R6, R2, 0x1, P0 ;  /* 0x0000000206007211 */ /* 0x000fe200000f0eff */
[----:B------:R0:W-:Y:S04]  /*19470*/  STL [R1+0x1dd8], R4 ;  /* 0x001dd80401007387 */ /* 0x0001e80000100800 */
[----:B------:R-:W-:Y:S04]  /*19480*/  STL [R1+0x1da4], R7 ;  /* 0x001da40701007387 */ /* 0x000fe80000100800 */
[----:B------:R-:W4:Y:S01]  /*19490*/  LDL.LU R6, [R1+0xb8] ;  /* 0x0000b80001067983 */ /* 0x000f220000300800 */
[----:B0-----:R-:W-:-:S05]  /*194a0*/  LEA R4, P3, R18, R12, 0x1 ;  /* 0x0000000c12047211 */ /* 0x001fca00078608ff */
[----:B------:R0:W-:Y:S04]  /*194b0*/  STL [R1+0x1de0], R4 ;  /* 0x001de00401007387 */ /* 0x0001e80000100800 */
[----:B------:R1:W-:Y:S04]  /*194c0*/  STL [R1+0x1dac], R0 ;  /* 0x001dac0001007387 */ /* 0x0003e80000100800 */
[----:B0-----:R-:W4:Y:S01]  /*194d0*/  LDL.LU R4, [R1+0xb4] ;  /* 0x0000b40001047983 */ /* 0x001f220000300800 */
[----:B-1----:R-:W-:Y:S02]  /*194e0*/  LEA.HI.X.SX32 R0, R22, R2, 0x1, P4 ;  /* 0x0000000216007211 */ /* 0x002fe400020f0eff */
[----:B------:R-:W-:-:S05]  /*194f0*/  LEA R7, P0, R15, R12, 0x1 ;  /* 0x0000000c0f077211 */ /* 0x000fca00078008ff */
[----:B------:R0:W-:Y:S04]  /*19500*/  STL [R1+0x1de8], R7 ;  /* 0x001de80701007387 */ /* 0x0001e80000100800 */
[----:B------:R1:W-:Y:S01]  /*19510*/  STL [R1+0x1db4], R0 ;  /* 0x001db40001007387 */ /* 0x0003e20000100800 */
[----:B0-----:R-:W-:-:S03]  /*19520*/  LEA.HI.X.SX32 R7, R21, R2, 0x1, P6 ;  /* 0x0000000215077211 */ /* 0x001fc600030f0eff */
[----:B-1----:R-:W4:Y:S01]  /*19530*/  LDL.LU R0, [R1+0xb0] ;  /* 0x0000b00001007983 */ /* 0x002f220000300800 */
[----:B------:R-:W-:-:S05]  /*19540*/  LEA R10, P4, R3, R12, 0x1 ;  /* 0x0000000c030a7211 */ /* 0x000fca00078808ff */
[----:B------:R0:W-:Y:S04]  /*19550*/  STL [R1+0x1df0], R10 ;  /* 0x001df00a01007387 */ /* 0x0001e80000100800 */
[----:B------:R1:W-:Y:S04]  /*19560*/  STL [R1+0x1dbc], R7 ;  /* 0x001dbc0701007387 */ /* 0x0003e80000100800 */
[----:B------:R-:W4:Y:S01]  /*19570*/  LDL.LU R22, [R1+0xac] ;  /* 0x0000ac0001167983 */ /* 0x000f220000300800 */
[----:B0-----:R-:W-:Y:S02]  /*19580*/  LEA R10, P6, R29, R12, 0x1 ;  /* 0x0000000c1d0a7211 */ /* 0x001fe400078c08ff */
[----:B-1----:R-:W-:-:S03]  /*19590*/  LEA.HI.X.SX32 R7, R20, R2, 0x1, P5 ;  /* 0x0000000214077211 */ /* 0x002fc600028f0eff */
[----:B------:R-:W-:Y:S04]  /*195a0*/  STL [R1+0x1df8], R10 ;  /* 0x001df80a01007387 */ /* 0x000fe80000100800 */
[----:B------:R0:W-:Y:S04]  /*195b0*/  STL [R1+0x1dc4], R7 ;  /* 0x001dc40701007387 */ /* 0x0001e80000100800 */
[----:B------:R-:W4:Y:S01]  /*195c0*/  LDL.LU R21, [R1+0xa8] ;  /* 0x0000a80001157983 */ /* 0x000f220000300800 */
[----:B0-----:R-:W-:Y:S02]  /*195d0*/  LEA.HI.X.SX32 R7, R19, R2, 0x1, P2 ;  /* 0x0000000213077211 */ /* 0x001fe400010f0eff */
[----:B--2---:R-:W-:-:S05]  /*195e0*/  LEA R10, P5, R13, R12, 0x1 ;  /* 0x0000000c0d0a7211 */ /* 0x004fca00078a08ff */
[----:B------:R-:W-:Y:S04]  /*195f0*/  STL [R1+0x1e00], R10 ;  /* 0x001e000a01007387 */ /* 0x000fe80000100800 */
[----:B------:R0:W-:Y:S02]  /*19600*/  STL [R1+0x1dcc], R7 ;  /* 0x001dcc0701007387 */ /* 0x0001e40000100800 */
[----:B0-----:R-:W-:Y:S02]  /*19610*/  LEA.HI.X.SX32 R7, R17, R2, 0x1, P1 ;  /* 0x0000000211077211 */ /* 0x001fe400008f0eff */
[----:B---3--:R-:W-:-:S05]  /*19620*/  LEA R14, P2, R11, R12, 0x1 ;  /* 0x0000000c0b0e7211 */ /* 0x008fca00078408ff */
[----:B------:R-:W-:Y:S04]  /*19630*/  STL [R1+0x1e08], R14 ;  /* 0x001e080e01007387 */ /* 0x000fe80000100800 */
[----:B------:R-:W2:Y:S04]  /*19640*/  LDL.LU R20, [R1+0xa4] ;  /* 0x0000a40001147983 */ /* 0x000ea80000300800 */
[----:B------:R0:W-:Y:S01]  /*19650*/  STL [R1+0x1dd4], R7 ;  /* 0x001dd40701007387 */ /* 0x0001e20000100800 */
[----:B------:R-:W-:-:S05]  /*19660*/  LEA R10, P1, R9, R12, 0x1 ;  /* 0x0000000c090a7211 */ /* 0x000fca00078208ff */
[----:B------:R4:W-:Y:S04]  /*19670*/  STL [R1+0x1e10], R10 ;  /* 0x001e100a01007387 */ /* 0x0009e80000100800 */
[----:B------:R-:W3:Y:S01]  /*19680*/  LDL.LU R19, [R1+0xa0] ;  /* 0x0000a00001137983 */ /* 0x000ee20000300800 */
[----:B0-----:R-:W-:Y:S02]  /*19690*/  LEA.HI.X.SX32 R7, R18, R2, 0x1, P3 ;  /* 0x0000000212077211 */ /* 0x001fe400018f0eff */
[----:B----4-:R-:W-:-:S03]  /*196a0*/  LEA R10, P3, R8, R12, 0x1 ;  /* 0x0000000c080a7211 */ /* 0x010fc600078608ff */
[----:B------:R0:W-:Y:S04]  /*196b0*/  STL [R1+0x1ddc], R7 ;  /* 0x001ddc0701007387 */ /* 0x0001e80000100800 */
[----:B------:R1:W-:Y:S04]  /*196c0*/  STL [R1+0x1e18], R10 ;  /* 0x001e180a01007387 */ /* 0x0003e80000100800 */
[----:B------:R-:W4:Y:S01]  /*196d0*/  LDL.LU R17, [R1+0x9c] ;  /* 0x00009c0001117983 */ /* 0x000f220000300800 */
[----:B0-----:R-:W-:-:S05]  /*196e0*/  LEA.HI.X.SX32 R7, R15, R2, 0x1, P0 ;  /* 0x000000020f077211 */ /* 0x001fca00000f0eff */
[----:B------:R0:W-:Y:S01]  /*196f0*/  STL [R1+0x1de4], R7 ;  /* 0x001de40701007387 */ /* 0x0001e20000100800 */
[----:B-1----:R-:W-:Y:S02]  /*19700*/  LEA R10, P0, R5, R12, 0x1 ;  /* 0x0000000c050a7211 */ /* 0x002fe400078008ff */
[----:B0-----:R-:W-:-:S03]  /*19710*/  LEA.HI.X.SX32 R7, R3, R2, 0x1, P4 ;  /* 0x0000000203077211 */ /* 0x001fc600020f0eff */
[----:B------:R-:W-:Y:S04]  /*19720*/  STL [R1+0x1e20], R10 ;  /* 0x001e200a01007387 */ /* 0x000fe80000100800 */
[----:B------:R-:W4:Y:S04]  /*19730*/  LDL.LU R18, [R1+0x98] ;  /* 0x0000980001127983 */ /* 0x000f280000300800 */
[----:B------:R0:W-:Y:S01]  /*19740*/  STL [R1+0x1dec], R7 ;  /* 0x001dec0701007387 */ /* 0x0001e20000100800 */
[----:B------:R-:W-:-:S05]  /*19750*/  LEA R3, P4, R28, R12, 0x1 ;  /* 0x0000000c1c037211 */ /* 0x000fca00078808ff */
[----:B------:R1:W-:Y:S04]  /*19760*/  STL [R1+0x1e28], R3 ;  /* 0x001e280301007387 */ /* 0x0003e80000100800 */
[----:B------:R-:W4:Y:S01]  /*19770*/  LDL.LU R15, [R1+0x94] ;  /* 0x00009400010f7983 */ /* 0x000f220000300800 */
[----:B0-----:R-:W-:-:S05]  /*19780*/  LEA.HI.X.SX32 R7, R29, R2, 0x1, P6 ;  /* 0x000000021d077211 */ /* 0x001fca00030f0eff */
[----:B------:R0:W-:Y:S01]  /*19790*/  STL [R1+0x1df4], R7 ;  /* 0x001df40701007387 */ /* 0x0001e20000100800 */
[----:B-1----:R-:W-:-:S05]  /*197a0*/  LEA R3, P6, R27, R12, 0x1 ;  /* 0x0000000c1b037211 */ /* 0x002fca00078c08ff */
[----:B------:R1:W-:Y:S01]  /*197b0*/  STL [R1+0x1e30], R3 ;  /* 0x001e300301007387 */ /* 0x0003e20000100800 */
[----:B0-----:R-:W-:-:S03]  /*197c0*/  LEA.HI.X.SX32 R7, R13, R2, 0x1, P5 ;  /* 0x000000020d077211 */ /* 0x001fc600028f0eff */
[----:B-1----:R-:W4:Y:S04]  /*197d0*/  LDL.LU R3, [R1+0x90] ;  /* 0x0000900001037983 */ /* 0x002f280000300800 */
[----:B------:R0:W-:Y:S04]  /*197e0*/  STL [R1+0x1dfc], R7 ;  /* 0x001dfc0701007387 */ /* 0x0001e80000100800 */
[----:B------:R-:W4:Y:S01]  /*197f0*/  LDL.LU R29, [R1+0x8c] ;  /* 0x00008c00011d7983 */ /* 0x000f220000300800 */
[----:B------:R-:W-:Y:S02]  /*19800*/  LEA R10, P5, R6, R12, 0x1 ;  /* 0x0000000c060a7211 */ /* 0x000fe400078a08ff */
[----:B0-----:R-:W-:-:S03]  /*19810*/  LEA.HI.X.SX32 R7, R11, R2, 0x1, P2 ;  /* 0x000000020b077211 */ /* 0x001fc600010f0eff */
        /* <DEDUP_REMOVED lines=10> */
[----:B------:R0:W-:Y:S04]  /*198c0*/  STL [R1+0x1e48], R9 ;  /* 0x001e480901007387 */ /* 0x0001e80000100800 */
[----:B------:R-:W4:Y:S04]  /*198d0*/  LDL.LU R8, [R1+0x80] ;  /* 0x0000800001087983 */ /* 0x000f280000300800 */
[----:B------:R1:W-:Y:S01]  /*198e0*/  STL [R1+0x1e14], R7 ;  /* 0x001e140701007387 */ /* 0x0003e20000100800 */
[----:B0-----:R-:W-:Y:S02]  /*198f0*/  LEA R9, P3, R22, R12, 0x1 ;  /* 0x0000000c16097211 */ /* 0x001fe400078608ff */
[----:B-1----:R-:W-:-:S03]  /*19900*/  LEA.HI.X.SX32 R7, R5, R2, 0x1, P0 ;  /* 0x0000000205077211 */ /* 0x002fc600000f0eff */
[----:B------:R0:W-:Y:S04]  /*19910*/  STL [R1+0x1e50], R9 ;  /* 0x001e500901007387 */ /* 0x0001e80000100800 */
[----:B------:R-:W4:Y:S01]  /*19920*/  LDL.LU R5, [R1+0x7c] ;  /* 0x00007c0001057983 */ /* 0x000f220000300800 */
[----:B0-----:R-:W-:-:S03]  /*19930*/  LEA R9, P0, R21, R12, 0x1 ;  /* 0x0000000c15097211 */ /* 0x001fc600078008ff */
[----:B------:R0:W-:Y:S04]  /*19940*/  STL [R1+0x1e1c], R7 ;  /* 0x001e1c0701007387 */ /* 0x0001e80000100800 */
[----:B------:R-:W-:Y:S01]  /*19950*/  STL [R1+0x1e58], R9 ;  /* 0x001e580901007387 */ /* 0x000fe20000100800 */
[----:B0-----:R-:W-:-:S03]  /*19960*/  LEA.HI.X.SX32 R7, R28, R2, 0x1, P4 ;  /* 0x000000021c077211 */ /* 0x001fc600020f0eff */
[----:B------:R-:W4:Y:S04]  /*19970*/  LDL.LU R28, [R1+0x78] ;  /* 0x00007800011c7983 */ /* 0x000f280000300800 */
[----:B------:R0:W-:Y:S02]  /*19980*/  STL [R1+0x1e24], R7 ;  /* 0x001e240701007387 */ /* 0x0001e40000100800 */
[-C--:B0-----:R-:W-:Y:S02]  /*19990*/  LEA.HI.X.SX32 R7, R27, R2.reuse, 0x1, P6 ;  /* 0x000000021b077211 */ /* 0x081fe400030f0eff */
[----:B------:R-:W4:Y:S01]  /*199a0*/  LDL.LU R27, [R1+0x74] ;  /* 0x00007400011b7983 */ /* 0x000f220000300800 */
[----:B------:R-:W-:Y:S02]  /*199b0*/  LEA.HI.X.SX32 R0, R0, R2, 0x1, P1 ;  /* 0x0000000200007211 */ /* 0x000fe400008f0eff */
[----:B--2---:R-:W-:-:S05]  /*199c0*/  LEA R9, P4, R20, R12, 0x1 ;  /* 0x0000000c14097211 */ /* 0x004fca00078808ff */
[----:B------:R-:W-:Y:S04]  /*199d0*/  STL [R1+0x1e60], R9 ;  /* 0x001e600901007387 */ /* 0x000fe80000100800 */
[----:B------:R0:W-:Y:S02]  /*199e0*/  STL [R1+0x1e2c], R7 ;  /* 0x001e2c0701007387 */ /* 0x0001e40000100800 */
[----:B0-----:R-:W-:Y:S02]  /*199f0*/  LEA.HI.X.SX32 R7, R6, R2, 0x1, P5 ;  /* 0x0000000206077211 */ /* 0x001fe400028f0eff */
[----:B------:R-:W2:Y:S01]  /*19a00*/  LDL.LU R6, [R1+0x70] ;  /* 0x0000700001067983 */ /* 0x000ea20000300800 */
[----:B---3--:R-:W-:-:S05]  /*19a10*/  LEA R9, P6, R19, R12, 0x1 ;  /* 0x0000000c13097211 */ /* 0x008fca00078c08ff */
[----:B------:R0:W-:Y:S04]  /*19a20*/  STL [R1+0x1e68], R9 ;  /* 0x001e680901007387 */ /* 0x0001e80000100800 */
[----:B------:R1:W-:Y:S04]  /*19a30*/  STL [R1+0x1e34], R7 ;  /* 0x001e340701007387 */ /* 0x0003e80000100800 */
[----:B0-----:R-:W3:Y:S01]  /*19a40*/  LDL.LU R9, [R1+0x6c] ;  /* 0x00006c0001097983 */ /* 0x001ee20000300800 */
[----:B----4-:R-:W-:Y:S02]  /*19a50*/  LEA R10, P5, R17, R12, 0x1 ;  /* 0x0000000c110a7211 */ /* 0x010fe400078a08ff */
[----:B-1----:R-:W-:-:S03]  /*19a60*/  LEA.HI.X.SX32 R7, R4, R2, 0x1, P2 ;  /* 0x0000000204077211 */ /* 0x002fc600010f0eff */
[----:B------:R-:W-:Y:S04]  /*19a70*/  STL [R1+0x1e70], R10 ;  /* 0x001e700a01007387 */ /* 0x000fe80000100800 */
[----:B------:R0:W-:Y:S04]  /*19a80*/  STL [R1+0x1e3c], R7 ;  /* 0x001e3c0701007387 */ /* 0x0001e80000100800 */
[----:B------:R-:W4:Y:S01]  /*19a90*/  LDL.LU R14, [R1+0x68] ;  /* 0x00006800010e7983 */ /* 0x000f220000300800 */
[----:B------:R-:W-:-:S05]  /*19aa0*/  LEA R4, P2, R18, R12, 0x1 ;  /* 0x0000000c12047211 */ /* 0x000fca00078408ff */
[----:B------:R1:W-:Y:S04]  /*19ab0*/  STL [R1+0x1e78], R4 ;  /* 0x001e780401007387 */ /* 0x0003e80000100800 */
[----:B------:R-:W-:Y:S01]  /*19ac0*/  STL [R1+0x1e44], R0 ;  /* 0x001e440001007387 */ /* 0x000fe20000100800 */
[----:B0-----:R-:W-:-:S05]  /*19ad0*/  LEA R7, P1, R15, R12, 0x1 ;  /* 0x0000000c0f077211 */ /* 0x001fca00078208ff */
[----:B------:R0:W-:Y:S04]  /*19ae0*/  STL [R1+0x1e80], R7 ;  /* 0x001e800701007387 */ /* 0x0001e80000100800 */
[----:B------:R-:W4:Y:S01]  /*19af0*/  LDL.LU R10, [R1+0x64] ;  /* 0x00006400010a7983 */ /* 0x000f220000300800 */
[-C--:B-1----:R-:W-:Y:S02]  /*19b00*/  LEA.HI.X.SX32 R4, R22, R2.reuse, 0x1, P3 ;  /* 0x0000000216047211 */ /* 0x082fe400018f0eff */
[----:B0-----:R-:W-:-:S03]  /*19b10*/  LEA.HI.X.SX32 R7, R21, R2, 0x1, P0 ;  /* 0x0000000215077211 */ /* 0x001fc600000f0eff */
[----:B------:R0:W-:Y:S01]  /*19b20*/  STL [R1+0x1e4c], R4 ;  /* 0x001e4c0401007387 */ /* 0x0001e20000100800 */
[----:B------:R-:W-:-:S05]  /*19b30*/  LEA R0, P3, R3, R12, 0x1 ;  /* 0x0000000c03007211 */ /* 0x000fca00078608ff */
[----:B------:R-:W-:Y:S04]  /*19b40*/  STL [R1+0x1e88], R0 ;  /* 0x001e880001007387 */ /* 0x000fe80000100800 */
[----:B------:R1:W-:Y:S01]  /*19b50*/  STL [R1+0x1e54], R7 ;  /* 0x001e540701007387 */ /* 0x0003e20000100800 */
[----:B0-----:R-:W-:-:S03]  /*19b60*/  LEA R4, P0, R29, R12, 0x1 ;  /* 0x0000000c1d047211 */ /* 0x001fc600078008ff */
[----:B-1----:R-:W4:Y:S01]  /*19b70*/  LDL.LU R7, [R1+0x60] ;  /* 0x0000600001077983 */ /* 0x002f220000300800 */
[----:B------:R-:W-:-:S03]  /*19b80*/  LEA.HI.X.SX32 R0, R20, R2, 0x1, P4 ;  /* 0x0000000214007211 */ /* 0x000fc600020f0eff */
[----:B------:R0:W-:Y:S04]  /*19b90*/  STL [R1+0x1e90], R4 ;  /* 0x001e900401007387 */ /* 0x0001e80000100800 */
[----:B------:R1:W-:Y:S01]  /*19ba0*/  STL [R1+0x1e5c], R0 ;  /* 0x001e5c0001007387 */ /* 0x0003e20000100800 */
[----:B0-----:R-:W-:-:S05]  /*19bb0*/  LEA R4, P4, R13, R12, 0x1 ;  /* 0x0000000c0d047211 */ /* 0x001fca00078808ff */
[----:B------:R0:W-:Y:S01]  /*19bc0*/  STL [R1+0x1e98], R4 ;  /* 0x001e980401007387 */ /* 0x0001e20000100800 */
[----:B-1----:R-:W-:-:S03]  /*19bd0*/  LEA.HI.X.SX32 R0, R19, R2, 0x1, P6 ;  /* 0x0000000213007211 */ /* 0x002fc600030f0eff */
[----:B0-----:R-:W4:Y:S01]  /*19be0*/  LDL.LU R4, [R1+0x5c] ;  /* 0x00005c0001047983 */ /* 0x001f220000300800 */
[----:B------:R-:W-:-:S03]  /*19bf0*/  LEA R19, P6, R11, R12, 0x1 ;  /* 0x0000000c0b137211 */ /* 0x000fc600078c08ff */
[----:B------:R0:W-:Y:S04]  /*19c00*/  STL [R1+0x1e64], R0 ;  /* 0x001e640001007387 */ /* 0x0001e80000100800 */
[----:B------:R-:W-:Y:S01]  /*19c10*/  STL [R1+0x1ea0], R19 ;  /* 0x001ea01301007387 */ /* 0x000fe20000100800 */
[----:B0-----:R-:W-:-:S05]  /*19c20*/  LEA.HI.X.SX32 R0, R17, R2, 0x1, P5 ;  /* 0x0000000211007211 */ /* 0x001fca00028f0eff */
[----:B------:R0:W-:Y:S01]  /*19c30*/  STL [R1+0x1e6c], R0 ;  /* 0x001e6c0001007387 */ /* 0x0001e20000100800 */
[----:B------:R-:W-:-:S03]  /*19c40*/  LEA.HI.X.SX32 R17, R18, R2, 0x1, P2 ;  /* 0x0000000212117211 */ /* 0x000fc600010f0eff */
[----:B0-----:R-:W4:Y:S01]  /*19c50*/  LDL.LU R0, [R1+0x58] ;  /* 0x0000580001007983 */ /* 0x001f220000300800 */
[----:B------:R-:W-:-:S05]  /*19c60*/  LEA R19, P5, R8, R12, 0x1 ;  /* 0x0000000c08137211 */ /* 0x000fca00078a08ff */
[----:B------:R-:W-:Y:S04]  /*19c70*/  STL [R1+0x1ea8], R19 ;  /* 0x001ea81301007387 */ /* 0x000fe80000100800 */
[----:B------:R0:W-:Y:S01]  /*19c80*/  STL [R1+0x1e74], R17 ;  /* 0x001e741101007387 */ /* 0x0001e20000100800 */
[----:B------:R-:W-:-:S05]  /*19c90*/  LEA R18, P2, R5, R12, 0x1 ;  /* 0x0000000c05127211 */ /* 0x000fca00078408ff */
[----:B------:R-:W-:Y:S04]  /*19ca0*/  STL [R1+0x1eb0], R18 ;  /* 0x001eb01201007387 */ /* 0x000fe80000100800 */
[----:B------:R-:W4:Y:S01]  /*19cb0*/  LDL.LU R22, [R1+0x54] ;  /* 0x0000540001167983 */ /* 0x000f220000300800 */
[----:B0-----:R-:W-:-:S05]  /*19cc0*/  LEA.HI.X.SX32 R17, R15, R2, 0x1, P1 ;  /* 0x000000020f117211 */ /* 0x001fca00008f0eff */
[----:B------:R0:W-:Y:S01]  /*19cd0*/  STL [R1+0x1e7c], R17 ;  /* 0x001e7c1101007387 */ /* 0x0001e20000100800 */
[----:B------:R-:W-:Y:S02]  /*19ce0*/  LEA R15, P1, R28, R12, 0x1 ;  /* 0x0000000c1c0f7211 */ /* 0x000fe400078208ff */
[----:B0-----:R-:W-:-:S03]  /*19cf0*/  LEA.HI.X.SX32 R17, R3, R2, 0x1, P3 ;  /* 0x0000000203117211 */ /* 0x001fc600018f0eff */
[----:B------:R0:W-:Y:S04]  /*19d00*/  STL [R1+0x1eb8], R15 ;  /* 0x001eb80f01007387 */ /* 0x0001e80000100800 */
[----:B------:R-:W-:Y:S04]  /*19d10*/  STL [R1+0x1e84], R17 ;  /* 0x001e841101007387 */ /* 0x000fe80000100800 */
[----:B------:R-:W4:Y:S01]  /*19d20*/  LDL.LU R21, [R1+0x50] ;  /* 0x0000500001157983 */ /* 0x000f220000300800 */
[----:B0-----:R-:W-:Y:S02]  /*19d30*/  LEA R15, P3, R27, R12, 0x1 ;  /* 0x0000000c1b0f7211 */ /* 0x001fe400078608ff */
[----:B------:R-:W-:-:S03]  /*19d40*/  LEA.HI.X.SX32 R3, R29, R2, 0x1, P0 ;  /* 0x000000021d037211 */ /* 0x000fc600000f0eff */
[----:B------:R2:W-:Y:S01]  /*19d50*/  STL [R1+0x1ec0], R15 ;  /* 0x001ec00f01007387 */ /* 0x0005e20000100800 */
[----:B------:R-:W-:-:S03]  /*19d60*/  LEA.HI.X.SX32 R13, R13, R2, 0x1, P4 ;  /* 0x000000020d0d7211 */ /* 0x000fc600020f0eff */
[----:B------:R3:W-:Y:S01]  /*19d70*/  STL [R1+0x1e8c], R3 ;  /* 0x001e8c0301007387 */ /* 0x0007e20000100800 */
[-C--:B------:R-:W-:Y:S02]  /*19d80*/  LEA.HI.X.SX32 R11, R11, R2.reuse, 0x1, P6 ;  /* 0x000000020b0b7211 */ /* 0x080fe400030f0eff */
[-C--:B------:R-:W-:Y:S02]  /*19d90*/  LEA.HI.X.SX32 R8, R8, R2.reuse, 0x1, P5 ;  /* 0x0000000208087211 */ /* 0x080fe400028f0eff */
[----:B------:R-:W-:Y:S02]  /*19da0*/  LEA.HI.X.SX32 R5, R5, R2, 0x1, P2 ;  /* 0x0000000205057211 */ /* 0x000fe400010f0eff */
[----:B--2---:R-:W-:-:S05]  /*19db0*/  LEA R15, P0, R6, R12, 0x1 ;  /* 0x0000000c060f7211 */ /* 0x004fca00078008ff */
[----:B------:R-:W-:Y:S04]  /*19dc0*/  STL [R1+0x1ec8], R15 ;  /* 0x001ec80f01007387 */ /* 0x000fe80000100800 */
[----:B------:R-:W2:Y:S01]  /*19dd0*/  LDL.LU R20, [R1+0x4c] ;  /* 0x00004c0001147983 */ /* 0x000ea20000300800 */
[----:B---3--:R-:W-:-:S03]  /*19de0*/  LEA R3, P4, R9, R12, 0x1 ;  /* 0x0000000c09037211 */ /* 0x008fc600078808ff */
[----:B------:R-:W-:Y:S04]  /*19df0*/  STL [R1+0x1e94], R13 ;  /* 0x001e940d01007387 */ /* 0x000fe80000100800 */
[----:B------:R4:W-:Y:S04]  /*19e00*/  STL [R1+0x1ed0], R3 ;  /* 0x001ed00301007387 */ /* 0x0009e80000100800 */
[----:B------:R-:W3:Y:S04]  /*19e10*/  LDL.LU R19, [R1+0x48] ;  /* 0x0000480001137983 */ /* 0x000ee80000300800 */
[----:B------:R-:W-:Y:S01]  /*19e20*/  STL [R1+0x1e9c], R11 ;  /* 0x001e9c0b01007387 */ /* 0x000fe20000100800 */
[----:B----4-:R-:W-:-:S03]  /*19e30*/  LEA R3, P6, R14, R12, 0x1 ;  /* 0x0000000c0e037211 */ /* 0x010fc600078c08ff */
[----:B------:R-:W4:Y:S04]  /*19e40*/  LDL.LU R17, [R1+0x44] ;  /* 0x0000440001117983 */ /* 0x000f280000300800 */
[----:B------:R0:W-:Y:S04]  /*19e50*/  STL [R1+0x1ed8], R3 ;  /* 0x001ed80301007387 */ /* 0x0001e80000100800 */
[----:B------:R-:W4:Y:S04]  /*19e60*/  LDL.LU R18, [R1+0x40] ;  /* 0x0000400001127983 */ /* 0x000f280000300800 */
[----:B------:R-:W-:Y:S04]  /*19e70*/  STL [R1+0x1ea4], R8 ;  /* 0x001ea40801007387 */ /* 0x000fe80000100800 */
[----:B------:R-:W4:Y:S01]  /*19e80*/  LDL.LU R15, [R1+0x3c] ;  /* 0x00003c00010f7983 */ /* 0x000f220000300800 */
[----:B0-----:R-:W-:-:S05]  /*19e90*/  LEA R3, P5, R10, R12, 0x1 ;  /* 0x0000000c0a037211 */ /* 0x001fca00078a08ff */
[----:B------:R0:W-:Y:S04]  /*19ea0*/  STL [R1+0x1ee0], R3 ;  /* 0x001ee00301007387 */ /* 0x0001e80000100800 */
[----:B0-----:R-:W4:Y:S04]  /*19eb0*/  LDL.LU R3, [R1+0x38] ;  /* 0x0000380001037983 */ /* 0x001f280000300800 */
[----:B------:R0:W-:Y:S04]  /*19ec0*/  STL [R1+0x1eac], R5 ;  /* 0x001eac0501007387 */ /* 0x0001e80000100800 */
[----:B------:R-:W4:Y:S01]  /*19ed0*/  LDL.LU R29, [R1+0x34] ;  /* 0x00003400011d7983 */ /* 0x000f220000300800 */
[----:B0-----:R-:W-:-:S02]  /*19ee0*/  LEA.HI.X.SX32 R5, R28, R2, 0x1, P1 ;  /* 0x000000021c057211 */ /* 0x001fc400008f0eff */
[----:B------:R-:W-:-:S05]  /*19ef0*/  LEA R8, P2, R7, R12, 0x1 ;  /* 0x0000000c07087211 */ /* 0x000fca00078408ff */
[----:B------:R-:W-:Y:S04]  /*19f00*/  STL [R1+0x1ee8], R8 ;  /* 0x001ee80801007387 */ /* 0x000fe80000100800 */
[----:B------:R-:W4:Y:S04]  /*19f10*/  LDL.LU R13, [R1+0x30] ;  /* 0x00003000010d7983 */ /* 0x000f280000300800 */
[----:B------:R0:W-:Y:S04]  /*19f20*/  STL [R1+0x1eb4], R5 ;  /* 0x001eb40501007387 */ /* 0x0001e80000100800 */
[----:B------:R-:W4:Y:S01]  /*19f30*/  LDL.LU R28, [R1+0x2c] ;  /* 0x00002c00011c7983 */ /* 0x000f220000300800 */
[----:B0-----:R-:W-:-:S02]  /*19f40*/  LEA.HI.X.SX32 R5, R27, R2, 0x1, P3 ;  /* 0x000000021b057211 */ /* 0x001fc400018f0eff */
[----:B------:R-:W-:-:S05]  /*19f50*/  LEA R8, P1, R4, R12, 0x1 ;  /* 0x0000000c04087211 */ /* 0x000fca00078208ff */
[----:B------:R0:W-:Y:S04]  /*19f60*/  STL [R1+0x1ef0], R8 ;  /* 0x001ef00801007387 */ /* 0x0001e80000100800 */
[----:B------:R-:W4:Y:S04]  /*19f70*/  LDL.LU R27, [R1+0x28] ;  /* 0x00002800011b7983 */ /* 0x000f280000300800 */
[----:B------:R1:W-:Y:S01]  /*19f80*/  STL [R1+0x1ebc], R5 ;  /* 0x001ebc0501007387 */ /* 0x0003e20000100800 */
[----:B0-----:R-:W-:-:S03]  /*19f90*/  LEA.HI.X.SX32 R8, R6, R2, 0x1, P0 ;  /* 0x0000000206087211 */ /* 0x001fc600000f0eff */
[----:B-1----:R-:W4:Y:S01]  /*19fa0*/  LDL.LU R5, [R1+0x24] ;  /* 0x0000240001057983 */ /* 0x002f220000300800 */
[----:B------:R-:W-:-:S05]  /*19fb0*/  LEA R11, P3, R0, R12, 0x1 ;  /* 0x0000000c000b7211 */ /* 0x000fca00078608ff */
[----:B------:R0:W-:Y:S04]  /*19fc0*/  STL [R1+0x1ef8], R11 ;  /* 0x001ef80b01007387 */ /* 0x0001e80000100800 */
[----:B------:R-:W4:Y:S04]  /*19fd0*/  LDL.LU R6, [R1+0x20] ;  /* 0x0000200001067983 */ /* 0x000f280000300800 */
[----:B------:R1:W-:Y:S01]  /*19fe0*/  STL [R1+0x1ec4], R8 ;  /* 0x001ec40801007387 */ /* 0x0003e20000100800 */
[----:B0-----:R-:W-:-:S03]  /*19ff0*/  LEA.HI.X.SX32 R11, R9, R2, 0x1, P4 ;  /* 0x00000002090b7211 */ /* 0x001fc600020f0eff */
[----:B-1----:R-:W4:Y:S01]  /*1a000*/  LDL.LU R8, [R1+0x1c] ;  /* 0x00001c0001087983 */ /* 0x002f220000300800 */
[----:B------:R-:W-:-:S05]  /*1a010*/  LEA R24, P0, R22, R12, 0x1 ;  /* 0x0000000c16187211 */ /* 0x000fca00078008ff */
[----:B------:R-:W-:Y:S04]  /*1a020*/  STL [R1+0x1f00], R24 ;  /* 0x001f001801007387 */ /* 0x000fe80000100800 */
[----:B------:R-:W4:Y:S04]  /*1a030*/  LDL.LU R9, [R1+0xc] ;  /* 0x00000c0001097983 */ /* 0x000f280000300800 */
[----:B------:R0:W-:Y:S04]  /*1a040*/  STL [R1+0x1ecc], R11 ;  /* 0x001ecc0b01007387 */ /* 0x0001e80000100800 */
[----:B0-----:R-:W4:Y:S01]  /*1a050*/  LDL.LU R11, [R1+0x8] ;  /* 0x00000800010b7983 */ /* 0x001f220000300800 */
[----:B------:R-:W-:-:S05]  /*1a060*/  LEA R24, P4, R21, R12, 0x1 ;  /* 0x0000000c15187211 */ /* 0x000fca00078808ff */
[----:B------:R0:W-:Y:S04]  /*1a070*/  STL [R1+0x1f08], R24 ;  /* 0x001f081801007387 */ /* 0x0001e80000100800 */
[----:B0-----:R-:W4:Y:S01]  /*1a080*/  LDL.LU R24, [R1+0x4] ;  /* 0x0000040001187983 */ /* 0x001f220000300800 */
[-C--:B------:R-:W-:Y:S02]  /*1a090*/  LEA.HI.X.SX32 R14, R14, R2.reuse, 0x1, P6 ;  /* 0x000000020e0e7211 */ /* 0x080fe400030f0eff */
[----:B------:R-:W-:-:S03]  /*1a0a0*/  LEA.HI.X.SX32 R10, R10, R2, 0x1, P5 ;  /* 0x000000020a0a7211 */ /* 0x000fc600028f0eff */
[----:B------:R2:W-:Y:S01]  /*1a0b0*/  STL [R1+0x1ed4], R14 ;  /* 0x001ed40e01007387 */ /* 0x0005e20000100800 */
[-C--:B------:R-:W-:Y:S02]  /*1a0c0*/  LEA.HI.X.SX32 R7, R7, R2.reuse, 0x1, P2 ;  /* 0x0000000207077211 */ /* 0x080fe400010f0eff */
[-C--:B------:R-:W-:Y:S02]  /*1a0d0*/  LEA.HI.X.SX32 R4, R4, R2.reuse, 0x1, P1 ;  /* 0x0000000204047211 */ /* 0x080fe400008f0eff */
[-C--:B------:R-:W-:Y:S02]  /*1a0e0*/  LEA.HI.X.SX32 R0, R0, R2.reuse, 0x1, P3 ;  /* 0x0000000200007211 */ /* 0x080fe400018f0eff */
[-C--:B------:R-:W-:Y:S02]  /*1a0f0*/  LEA.HI.X.SX32 R22, R22, R2.reuse, 0x1, P0 ;  /* 0x0000000216167211 */ /* 0x080fe400000f0eff */
[----:B------:R-:W-:Y:S02]  /*1a100*/  LEA.HI.X.SX32 R21, R21, R2, 0x1, P4 ;  /* 0x0000000215157211 */ /* 0x000fe400020f0eff */
[----:B--2---:R-:W-:-:S05]  /*1a110*/  LEA R14, P6, R20, R12, 0x1 ;  /* 0x0000000c140e7211 */ /* 0x004fca00078c08ff */
[----:B------:R0:W-:Y:S04]  /*1a120*/  STL [R1+0x1f10], R14 ;  /* 0x001f100e01007387 */ /* 0x0001e80000100800 */
[----:B0-----:R-:W2:Y:S04]  /*1a130*/  LDL.LU R14, [R1+0x20bc] ;  /* 0x0020bc00010e7983 */ /* 0x001ea80000300800 */
[----:B------:R3:W-:Y:S02]  /*1a140*/  STL [R1+0x1edc], R10 ;  /* 0x001edc0a01007387 */ /* 0x0007e40000100800 */
[----:B---3--:R-:W-:-:S05]  /*1a150*/  LEA R10, P5, R19, R12, 0x1 ;  /* 0x0000000c130a7211 */ /* 0x008fca00078a08ff */
[----:B------:R0:W-:Y:S04]  /*1a160*/  STL [R1+0x1f18], R10 ;  /* 0x001f180a01007387 */ /* 0x0001e80000100800 */
[----:B0-----:R-:W3:Y:S04]  /*1a170*/  LDL.LU R10, [R1+0x20b8] ;  /* 0x0020b800010a7983 */ /* 0x001ee80000300800 */
[----:B------:R4:W-:Y:S02]  /*1a180*/  STL [R1+0x1ee4], R7 ;  /* 0x001ee40701007387 */ /* 0x0009e40000100800 */
[----:B----4-:R-:W-:-:S05]  /*1a190*/  LEA R7, P2, R17, R12, 0x1 ;  /* 0x0000000c11077211 */ /* 0x010fca00078408ff */
[----:B------:R0:W-:Y:S04]  /*1a1a0*/  STL [R1+0x1f20], R7 ;  /* 0x001f200701007387 */ /* 0x0001e80000100800 */
[----:B0-----:R-:W4:Y:S04]  /*1a1b0*/  LDL.LU R7, [R1+0x20b4] ;  /* 0x0020b40001077983 */ /* 0x001f280000300800 */
[----:B------:R0:W-:Y:S02]  /*1a1c0*/  STL [R1+0x1eec], R4 ;  /* 0x001eec0401007387 */ /* 0x0001e40000100800 */
[----:B0-----:R-:W-:-:S05]  /*1a1d0*/  LEA R4, P1, R18, R12, 0x1 ;  /* 0x0000000c12047211 */ /* 0x001fca00078208ff */
[----:B------:R0:W-:Y:S04]  /*1a1e0*/  STL [R1+0x1f28], R4 ;  /* 0x001f280401007387 */ /* 0x0001e80000100800 */
[----:B0-----:R-:W2:Y:S04]  /*1a1f0*/  LDL.LU R4, [R1+0x20b0] ;  /* 0x0020b00001047983 */ /* 0x001ea80000300800 */
[----:B------:R0:W-:Y:S02]  /*1a200*/  STL [R1+0x1ef4], R0 ;  /* 0x001ef40001007387 */ /* 0x0001e40000100800 */
[----:B0-----:R-:W-:-:S05]  /*1a210*/  LEA R0, P3, R15, R12, 0x1 ;  /* 0x0000000c0f007211 */ /* 0x001fca00078608ff */
[----:B------:R0:W-:Y:S04]  /*1a220*/  STL [R1+0x1f30], R0 ;  /* 0x001f300001007387 */ /* 0x0001e80000100800 */
[----:B0-----:R-:W2:Y:S04]  /*1a230*/  LDL.LU R0, [R1+0x20ac] ;  /* 0x0020ac0001007983 */ /* 0x001ea80000300800 */
[----:B------:R0:W-:Y:S02]  /*1a240*/  STL [R1+0x1efc], R22 ;  /* 0x001efc1601007387 */ /* 0x0001e40000100800 */
[----:B0-----:R-:W-:-:S05]  /*1a250*/  LEA R22, P0, R3, R12, 0x1 ;  /* 0x0000000c03167211 */ /* 0x001fca00078008ff */
[----:B------:R0:W-:Y:S01]  /*1a260*/  STL [R1+0x1f38], R22 ;  /* 0x001f381601007387 */ /* 0x0001e20000100800 */
[----:B------:R-:W-:-:S03]  /*1a270*/  LEA.HI.X.SX32 R20, R20, R2, 0x1, P6 ;  /* 0x0000000214147211 */ /* 0x000fc600030f0eff */
        /* <DEDUP_REMOVED lines=43> */
[----:B------:R0:W-:Y:S04]  /*1a530*/  STL [R1+0x1f80], R13 ;  /* 0x001f800d01007387 */ /* 0x0001e80000100800 */
[----:B0-----:R-:W2:Y:S04]  /*1a540*/  LDL.LU R13, [R1+0x2084] ;  /* 0x00208400010d7983 */ /* 0x001ea80000300800 */
[----:B------:R0:W-:Y:S02]  /*1a550*/  STL [R1+0x1f4c], R28 ;  /* 0x001f4c1c01007387 */ /* 0x0001e40000100800 */
[----:B0-----:R-:W-:-:S05]  /*1a560*/  LEA R28, P5, R24, R12, 0x1 ;  /* 0x0000000c181c7211 */ /* 0x001fca00078a08ff */
[----:B------:R0:W-:Y:S04]  /*1a570*/  STL [R1+0x1f88], R28 ;  /* 0x001f881c01007387 */ /* 0x0001e80000100800 */
[----:B0-----:R-:W2:Y:S01]  /*1a580*/  LDL.LU R28, [R1+0x2080] ;  /* 0x00208000011c7983 */ /* 0x001ea20000300800 */
[----:B------:R-:W-:-:S05]  /*1a590*/  LEA.HI.X.SX32 R27, R27, R2, 0x1, P2 ;  /* 0x000000021b1b7211 */ /* 0x000fca00010f0eff */
[----:B------:R2:W-:Y:S02]  /*1a5a0*/  STL [R1+0x1f54], R27 ;  /* 0x001f541b01007387 */ /* 0x0005e40000100800 */
[----:B--2---:R-:W-:-:S05]  /*1a5b0*/  LEA R27, P2, R28, R12, 0x1 ;  /* 0x0000000c1c1b7211 */ /* 0x004fca00078408ff */
        /* <DEDUP_REMOVED lines=28> */
[----:B------:R2:W-:Y:S01]  /*1a780*/  STL [R1+0x1f84], R24 ;  /* 0x001f841801007387 */ /* 0x0005e20000100800 */
[----:B------:R-:W-:Y:S01]  /*1a790*/  IMAD R23, R23, c[0x0][0x190], RZ ;  /* 0x0000640017177a24 */ /* 0x000fe200078e02ff */
[----:B------:R-:W-:Y:S01]  /*1a7a0*/  LEA.HI.X.SX32 R27, R27, R2, 0x1, P1 ;  /* 0x000000021b1b7211 */ /* 0x000fe200008f0eff */
[----:B------:R-:W-:Y:S02]  /*1a7b0*/  IMAD R16, R16, c[0x0][0x190], RZ ;  /* 0x0000640010107a24 */ /* 0x000fe400078e02ff */
[----:B------:R-:W-:Y:S02]  /*1a7c0*/  IMAD R26, R26, c[0x0][0x190], RZ ;  /* 0x000064001a1a7a24 */ /* 0x000fe400078e02ff */
[----:B------:R-:W-:Y:S01]  /*1a7d0*/  IMAD R25, R25, c[0x0][0x190], RZ ;  /* 0x0000640019197a24 */ /* 0x000fe200078e02ff */
[----:B--2---:R-:W-:-:S05]  /*1a7e0*/  LEA R24, P5, R11, R12, 0x1 ;  /* 0x0000000c0b187211 */ /* 0x004fca00078a08ff */
[----:B------:R0:W-:Y:S02]  /*1a7f0*/  STL [R1+0x1fc0], R24 ;  /* 0x001fc01801007387 */ /* 0x0001e40000100800 */
[----:B0-----:R-:W-:Y:S02]  /*1a800*/  LEA.HI.X.SX32 R24, R28, R2, 0x1, P2 ;  /* 0x000000021c187211 */ /* 0x001fe400010f0eff */
[----:B------:R0:W5:Y:S04]  /*1a810*/  LDL.LU R28, [R1+0x2064] ;  /* 0x00206400011c7983 */ /* 0x0001680000300800 */
[----:B------:R1:W-:Y:S02]  /*1a820*/  STL [R1+0x1f8c], R24 ;  /* 0x001f8c1801007387 */ /* 0x0003e40000100800 */
[----:B-1----:R-:W-:-:S05]  /*1a830*/  LEA R24, P2, R13, R12, 0x1 ;  /* 0x0000000c0d187211 */ /* 0x002fca00078408ff */
[----:B------:R1:W-:Y:S04]  /*1a840*/  STL [R1+0x202c], R24 ;  /* 0x00202c1801007387 */ /* 0x0003e80000100800 */
[----:B------:R2:W-:Y:S01]  /*1a850*/  STL [R1+0x1f94], R27 ;  /* 0x001f941b01007387 */ /* 0x0005e20000100800 */
[----:B-1----:R-:W-:Y:S02]  /*1a860*/  LEA R24, P1, R23, R12, 0x1 ;  /* 0x0000000c17187211 */ /* 0x002fe400078208ff */
[----:B--2---:R-:W-:Y:S02]  /*1a870*/  LEA.HI.X.SX32 R27, R5, R2, 0x1, P3 ;  /* 0x00000002051b7211 */ /* 0x004fe400018f0eff */
[----:B------:R-:W-:Y:S01]  /*1a880*/  LEA R5, P3, R15, R12, 0x1 ;  /* 0x0000000c0f057211 */ /* 0x000fe200078608ff */
[----:B------:R1:W-:Y:S04]  /*1a890*/  STL [R1+0x1fc8], R24 ;  /* 0x001fc81801007387 */ /* 0x0003e80000100800 */
[----:B------:R-:W-:Y:S04]  /*1a8a0*/  STL [R1+0x1f9c], R27 ;  /* 0x001f9c1b01007387 */ /* 0x000fe80000100800 */
[----:B------:R2:W-:Y:S01]  /*1a8b0*/  STL [R1+0x1fd0], R5 ;  /* 0x001fd00501007387 */ /* 0x0005e20000100800 */
[----:B-1----:R-:W-:-:S02]  /*1a8c0*/  LEA.HI.X.SX32 R24, R6, R2, 0x1, P0 ;  /* 0x0000000206187211 */ /* 0x002fc400000f0eff */
[----:B------:R-:W-:-:S03]  /*1a8d0*/  LEA R6, P0, R18, R12, 0x1 ;  /* 0x0000000c12067211 */ /* 0x000fc600078008ff */
[----:B------:R-:W-:Y:S01]  /*1a8e0*/  STL [R1+0x1fa4], R24 ;  /* 0x001fa41801007387 */ /* 0x000fe20000100800 */
[----:B--2---:R-:W-:-:S03]  /*1a8f0*/  LEA.HI.X.SX32 R5, R8, R2, 0x1, P4 ;  /* 0x0000000208057211 */ /* 0x004fc600020f0eff */
[----:B------:R1:W-:Y:S01]  /*1a900*/  STL [R1+0x1fd8], R6 ;  /* 0x001fd80601007387 */ /* 0x0003e20000100800 */
[----:B------:R-:W-:-:S03]  /*1a910*/  LEA R8, P4, R17, R12, 0x1 ;  /* 0x0000000c11087211 */ /* 0x000fc600078808ff */
[----:B------:R2:W-:Y:S01]  /*1a920*/  STL [R1+0x1fac], R5 ;  /* 0x001fac0501007387 */ /* 0x0005e20000100800 */
[----:B-1----:R-:W-:-:S03]  /*1a930*/  LEA.HI.X.SX32 R6, R9, R2, 0x1, P6 ;  /* 0x0000000209067211 */ /* 0x002fc600030f0eff */
[----:B------:R1:W-:Y:S01]  /*1a940*/  STL [R1+0x1fe0], R8 ;  /* 0x001fe00801007387 */ /* 0x0003e20000100800 */
[----:B--2---:R-:W-:-:S03]  /*1a950*/  LEA R5, P6, R19, R12, 0x1 ;  /* 0x0000000c13057211 */ /* 0x004fc600078c08ff */
[----:B------:R2:W-:Y:S04]  /*1a960*/  STL [R1+0x1fb4], R6 ;  /* 0x001fb40601007387 */ /* 0x0005e80000100800 */
[----:B------:R0:W-:Y:S01]  /*1a970*/  STL [R1+0x1fe8], R5 ;  /* 0x001fe80501007387 */ /* 0x0001e20000100800 */
[----:B-1----:R-:W-:Y:S02]  /*1a980*/  LEA.HI.X.SX32 R8, R11, R2, 0x1, P5 ;  /* 0x000000020b087211 */ /* 0x002fe400028f0eff */
[----:B--2---:R-:W-:-:S03]  /*1a990*/  LEA R6, P5, R20, R12, 0x1 ;  /* 0x0000000c14067211 */ /* 0x004fc600078a08ff */
[----:B------:R1:W-:Y:S01]  /*1a9a0*/  STL [R1+0x1fbc], R8 ;  /* 0x001fbc0801007387 */ /* 0x0003e20000100800 */
[----:B0-----:R-:W-:-:S03]  /*1a9b0*/  LEA.HI.X.SX32 R5, R13, R2, 0x1, P2 ;  /* 0x000000020d057211 */ /* 0x001fc600010f0eff */
[----:B------:R0:W-:Y:S04]  /*1a9c0*/  STL [R1+0x1ff0], R6 ;  /* 0x001ff00601007387 */ /* 0x0001e80000100800 */
[----:B------:R2:W-:Y:S01]  /*1a9d0*/  STL [R1+0x2028], R5 ;  /* 0x0020280501007387 */ /* 0x0005e20000100800 */
[----:B-1----:R-:W-:Y:S02]  /*1a9e0*/  LEA R8, P2, R21, R12, 0x1 ;  /* 0x0000000c15087211 */ /* 0x002fe400078408ff */
[----:B0-----:R-:W-:-:S03]  /*1a9f0*/  LEA.HI.X.SX32 R6, R23, R2, 0x1, P1 ;  /* 0x0000000217067211 */ /* 0x001fc600008f0eff */
[----:B------:R0:W-:Y:S01]  /*1aa00*/  STL [R1+0x1ff8], R8 ;  /* 0x001ff80801007387 */ /* 0x0001e20000100800 */
[----:B--2---:R-:W-:-:S03]  /*1aa10*/  LEA R5, P1, R22, R12, 0x1 ;  /* 0x0000000c16057211 */ /* 0x004fc600078208ff */
[----:B------:R1:W-:Y:S04]  /*1aa20*/  STL [R1+0x1fc4], R6 ;  /* 0x001fc40601007387 */ /* 0x0003e80000100800 */
[----:B------:R2:W-:Y:S01]  /*1aa30*/  STL [R1+0x2000], R5 ;  /* 0x0020000501007387 */ /* 0x0005e20000100800 */
[----:B0-----:R-:W-:Y:S02]  /*1aa40*/  LEA.HI.X.SX32 R8, R15, R2, 0x1, P3 ;  /* 0x000000020f087211 */ /* 0x001fe400018f0eff */
[----:B-1----:R-:W-:-:S03]  /*1aa50*/  LEA R6, P3, R0, R12, 0x1 ;  /* 0x0000000c00067211 */ /* 0x002fc600078608ff */
[----:B------:R0:W-:Y:S01]  /*1aa60*/  STL [R1+0x1fcc], R8 ;  /* 0x001fcc0801007387 */ /* 0x0001e20000100800 */
[----:B--2---:R-:W-:-:S03]  /*1aa70*/  LEA.HI.X.SX32 R5, R18, R2, 0x1, P0 ;  /* 0x0000000212057211 */ /* 0x004fc600000f0eff */
[----:B------:R1:W-:Y:S04]  /*1aa80*/  STL [R1+0x2008], R6 ;  /* 0x0020080601007387 */ /* 0x0003e80000100800 */
[----:B------:R4:W-:Y:S01]  /*1aa90*/  STL [R1+0x1fd4], R5 ;  /* 0x001fd40501007387 */ /* 0x0009e20000100800 */
[----:B0-----:R-:W-:Y:S02]  /*1aaa0*/  LEA R8, P0, R4, R12, 0x1 ;  /* 0x0000000c04087211 */ /* 0x001fe400078008ff */
[----:B-1----:R-:W-:-:S03]  /*1aab0*/  LEA.HI.X.SX32 R6, R17, R2, 0x1, P4 ;  /* 0x0000000211067211 */ /* 0x002fc600020f0eff */
[----:B------:R0:W-:Y:S01]  /*1aac0*/  STL [R1+0x2010], R8 ;  /* 0x0020100801007387 */ /* 0x0001e20000100800 */
[----:B----4-:R-:W-:-:S03]  /*1aad0*/  LEA R5, P4, R7, R12, 0x1 ;  /* 0x0000000c07057211 */ /* 0x010fc600078808ff */
[----:B------:R3:W-:Y:S04]  /*1aae0*/  STL [R1+0x1fdc], R6 ;  /* 0x001fdc0601007387 */ /* 0x0007e80000100800 */
[----:B------:R1:W-:Y:S01]  /*1aaf0*/  STL [R1+0x2014], R5 ;  /* 0x0020140501007387 */ /* 0x0003e20000100800 */
[----:B0-----:R-:W-:Y:S02]  /*1ab00*/  LEA.HI.X.SX32 R8, R19, R2, 0x1, P6 ;  /* 0x0000000213087211 */ /* 0x001fe400030f0eff */
[----:B---3--:R-:W-:-:S03]  /*1ab10*/  LEA R6, P6, R10, R12, 0x1 ;  /* 0x0000000c0a067211 */ /* 0x008fc600078c08ff */
[----:B------:R0:W-:Y:S01]  /*1ab20*/  STL [R1+0x1fe4], R8 ;  /* 0x001fe40801007387 */ /* 0x0001e20000100800 */
[----:B-1----:R-:W-:-:S03]  /*1ab30*/  LEA.HI.X.SX32 R5, R20, R2, 0x1, P5 ;  /* 0x0000000214057211 */ /* 0x002fc600028f0eff */
[----:B------:R1:W-:Y:S04]  /*1ab40*/  STL [R1+0x2018], R6 ;  /* 0x0020180601007387 */ /* 0x0003e80000100800 */
[----:B------:R2:W-:Y:S01]  /*1ab50*/  STL [R1+0x1fec], R5 ;  /* 0x001fec0501007387 */ /* 0x0005e20000100800 */
[----:B0-----:R-:W-:Y:S02]  /*1ab60*/  LEA R8, P5, R14, R12, 0x1 ;  /* 0x0000000c0e087211 */ /* 0x001fe400078a08ff */
[----:B-1----:R-:W-:-:S03]  /*1ab70*/  LEA.HI.X.SX32 R6, R21, R2, 0x1, P2 ;  /* 0x0000000215067211 */ /* 0x002fc600010f0eff */
[----:B------:R0:W-:Y:S01]  /*1ab80*/  STL [R1+0x201c], R8 ;  /* 0x00201c0801007387 */ /* 0x0001e20000100800 */
[----:B--2---:R-:W-:-:S03]  /*1ab90*/  LEA R5, P2, R16, R12, 0x1 ;  /* 0x0000000c10057211 */ /* 0x004fc600078408ff */
[----:B------:R1:W-:Y:S04]  /*1aba0*/  STL [R1+0x1ff4], R6 ;  /* 0x001ff40601007387 */ /* 0x0003e80000100800 */
[----:B------:R2:W-:Y:S01]  /*1abb0*/  STL [R1+0x2020], R5 ;  /* 0x0020200501007387 */ /* 0x0005e20000100800 */
[----:B0-----:R-:W-:Y:S02]  /*1abc0*/  LEA.HI.X.SX32 R8, R22, R2, 0x1, P1 ;  /* 0x0000000216087211 */ /* 0x001fe400008f0eff */
[----:B-1----:R-:W-:-:S03]  /*1abd0*/  LEA R6, P1, R26, R12, 0x1 ;  /* 0x0000000c1a067211 */ /* 0x002fc600078208ff */
[----:B------:R-:W-:Y:S01]  /*1abe0*/  STL [R1+0x1ffc], R8 ;  /* 0x001ffc0801007387 */ /* 0x000fe20000100800 */
[----:B--2---:R-:W-:-:S03]  /*1abf0*/  LEA.HI.X.SX32 R5, R0, R2, 0x1, P3 ;  /* 0x0000000200057211 */ /* 0x004fc600018f0eff */
[----:B------:R-:W-:Y:S01]  /*1ac00*/  STL [R1+0x2024], R6 ;  /* 0x0020240601007387 */ /* 0x000fe20000100800 */
[----:B------:R-:W-:-:S03]  /*1ac10*/  LEA.HI.X.SX32 R0, R4, R2, 0x1, P0 ;  /* 0x0000000204007211 */ /* 0x000fc600000f0eff */
[----:B------:R0:W-:Y:S01]  /*1ac20*/  STL [R1+0x2004], R5 ;  /* 0x0020040501007387 */ /* 0x0001e20000100800 */
[----:B------:R-:W-:Y:S02]  /*1ac30*/  LEA.HI.X.SX32 R4, R7, R2, 0x1, P4 ;  /* 0x0000000207047211 */ /* 0x000fe400020f0eff */
[----:B------:R-:W-:Y:S01]  /*1ac40*/  LEA R18, P3, R29, c[0x0][0x160], 0x1 ;  /* 0x000058001d127a11 */ /* 0x000fe200078608ff */
[----:B------:R1:W-:Y:S01]  /*1ac50*/  STL [R1+0x200c], R0 ;  /* 0x00200c0001007387 */ /* 0x0003e20000100800 */
[----:B0-----:R-:W-:Y:S02]  /*1ac60*/  LEA R5, P0, R25, R12, 0x1 ;  /* 0x0000000c19057211 */ /* 0x001fe400078008ff */
[----:B-1----:R-:W-:-:S03]  /*1ac70*/  LEA R0, P4, R3, c[0x0][0x160], 0x1 ;  /* 0x0000580003007a11 */ /* 0x002fc600078808ff */
[----:B------:R0:W-:Y:S01]  /*1ac80*/  STL [R1+0x1848], R5 ;  /* 0x0018480501007387 */ /* 0x0001e20000100800 */
[----:B------:R-:W-:-:S03]  /*1ac90*/  LEA.HI.X.SX32 R19, R29, c[0x0][0x164], 0x1, P3 ;  /* 0x000059001d137a11 */ /* 0x000fc600018f0eff */
[----:B------:R1:W-:Y:S04]  /*1aca0*/  STL [R1+0x1834], R4 ;  /* 0x0018340401007387 */ /* 0x0003e80000100800 */
[----:B------:R2:W5:Y:S01]  /*1acb0*/  LDL.LU R29, [R1+0x2060] ;  /* 0x00206000011d7983 */ /* 0x0005620000300800 */
[-C--:B0-----:R-:W-:Y:S02]  /*1acc0*/  LEA.HI.X.SX32 R5, R10, R2.reuse, 0x1, P6 ;  /* 0x000000020a057211 */ /* 0x081fe400030f0eff */
[----:B-1----:R-:W-:Y:S01]  /*1acd0*/  LEA.HI.X.SX32 R4, R14, R2, 0x1, P5 ;  /* 0x000000020e047211 */ /* 0x002fe200028f0eff */
[----:B------:R-:W-:Y:S04]  /*1ace0*/  STL [R1+0x163c], R0 ;  /* 0x00163c0001007387 */ /* 0x000fe80000100800 */
[----:B------:R0:W-:Y:S01]  /*1acf0*/  STL [R1+0x1838], R5 ;  /* 0x0018380501007387 */ /* 0x0001e20000100800 */
[----:B------:R-:W-:-:S03]  /*1ad00*/  IMAD.MOV.U32 R24, RZ, RZ, c[0x0][0x188] ;  /* 0x00006200ff187624 */ /* 0x000fc600078e00ff */
[----:B------:R1:W-:Y:S01]  /*1ad10*/  STL [R1+0x183c], R4 ;  /* 0x00183c0401007387 */ /* 0x0003e20000100800 */
[----:B------:R-:W-:Y:S01]  /*1ad20*/  IMAD R27, R24, 0x1f, RZ ;  /* 0x0000001f181b7824 */ /* 0x000fe200078e02ff */
[-C--:B0-----:R-:W-:Y:S02]  /*1ad30*/  LEA.HI.X.SX32 R5, R16, R2.reuse, 0x1, P2 ;  /* 0x0000000210057211 */ /* 0x081fe400010f0eff */
[----:B-1----:R-:W-:Y:S02]  /*1ad40*/  LEA.HI.X.SX32 R4, R3, c[0x0][0x164], 0x1, P4 ;  /* 0x0000590003047a11 */ /* 0x002fe400020f0eff */
[----:B------:R2:W5:Y:S01]  /*1ad50*/  LDL.LU R3, [R1+0x205c] ;  /* 0x00205c0001037983 */ /* 0x0005620000300800 */
[----:B------:R-:W-:-:S03]  /*1ad60*/  LEA.HI.X.SX32 R8, R26, R2, 0x1, P1 ;  /* 0x000000021a087211 */ /* 0x000fc600008f0eff */
[----:B------:R-:W-:Y:S04]  /*1ad70*/  STL.64 [R1+0x228], R18 ;  /* 0x0002281201007387 */ /* 0x000fe80000100a00 */
[----:B------:R-:W-:Y:S04]  /*1ad80*/  STL [R1+0x1638], R4 ;  /* 0x0016380401007387 */ /* 0x000fe80000100800 */
[----:B------:R0:W-:Y:S01]  /*1ad90*/  STL [R1+0x1840], R5 ;  /* 0x0018400501007387 */ /* 0x0001e20000100800 */
[----:B------:R-:W-:-:S03]  /*1ada0*/  IMAD.WIDE R6, R27, 0x2, R18 ;  /* 0x000000021b067825 */ /* 0x000fc600078e0212 */
[----:B------:R1:W-:Y:S01]  /*1adb0*/  STL [R1+0x1844], R8 ;  /* 0x0018440801007387 */ /* 0x0003e20000100800 */
[----:B0-----:R-:W-:Y:S02]  /*1adc0*/  IMAD.MOV.U32 R5, RZ, RZ, R4 ;  /* 0x000000ffff057224 */ /* 0x001fe400078e0004 */
[----:B------:R-:W-:Y:S01]  /*1add0*/  IMAD.MOV.U32 R4, RZ, RZ, R0 ;  /* 0x000000ffff047224 */ /* 0x000fe200078e0000 */
[----:B------:R-:W-:-:S03]  /*1ade0*/  LEA.HI.X.SX32 R0, R25, R2, 0x1, P0 ;  /* 0x0000000219007211 */ /* 0x000fc600000f0eff */
[----:B-1----:R-:W-:Y:S02]  /*1adf0*/  IMAD.WIDE R8, R27, 0x2, R4 ;  /* 0x000000021b087825 */ /* 0x002fe400078e0204 */
[----:B------:R-:W-:Y:S02]  /*1ae00*/  STL [R1+0x1640], R0 ;  /* 0x0016400001007387 */ /* 0x000fe40000100800 */
[C---:B------:R-:W-:Y:S02]  /*1ae10*/  IMAD R27, R24.reuse, 0x1e, RZ ;  /* 0x0000001e181b7824 */ /* 0x040fe400078e02ff */
[----:B------:R-:W-:Y:S04]  /*1ae20*/  STL [R1+0x1648], R6 ;  /* 0x0016480601007387 */ /* 0x000fe80000100800 */
[----:B------:R0:W-:Y:S01]  /*1ae30*/  STL [R1+0x1644], R7 ;  /* 0x0016440701007387 */ /* 0x0001e20000100800 */
[----:B------:R-:W-:-:S03]  /*1ae40*/  IMAD R10, R24, 0x1d, RZ ;  /* 0x0000001d180a7824 */ /* 0x000fc600078e02ff */
[----:B------:R-:W-:Y:S01]  /*1ae50*/  STL [R1+0x1650], R8 ;  /* 0x0016500801007387 */ /* 0x000fe20000100800 */
[----:B0-----:R-:W-:-:S03]  /*1ae60*/  IMAD.WIDE R6, R27, 0x2, R18 ;  /* 0x000000021b067825 */ /* 0x001fc600078e0212 */
[----:B------:R0:W-:Y:S04]  /*1ae70*/  STL [R1+0x164c], R9 ;  /* 0x00164c0901007387 */ /* 0x0001e80000100800 */
[----:B------:R-:W-:Y:S04]  /*1ae80*/  STL [R1+0x1658], R6 ;  /* 0x0016580601007387 */ /* 0x000fe80000100800 */
[----:B------:R1:W-:Y:S01]  /*1ae90*/  STL [R1+0x1654], R7 ;  /* 0x0016540701007387 */ /* 0x0003e20000100800 */
[----:B0-----:R-:W-:-:S04]  /*1aea0*/  IMAD.WIDE R8, R27, 0x2, R4 ;  /* 0x000000021b087825 */ /* 0x001fc800078e0204 */
[----:B------:R-:W-:Y:S01]  /*1aeb0*/  IMAD R0, R24, 0x1c, RZ ;  /* 0x0000001c18007824 */ /* 0x000fe200078e02ff */
[----:B------:R-:W-:Y:S01]  /*1aec0*/  STL [R1+0x1660], R8 ;  /* 0x0016600801007387 */ /* 0x000fe20000100800 */
[----:B-1----:R-:W-:-:S03]  /*1aed0*/  IMAD.WIDE R6, R10, 0x2, R18 ;  /* 0x000000020a067825 */ /* 0x002fc600078e0212 */
[----:B------:R0:W-:Y:S01]  /*1aee0*/  STL [R1+0x165c], R9 ;  /* 0x00165c0901007387 */ /* 0x0001e20000100800 */
[----:B------:R-:W-:-:S03]  /*1aef0*/  IMAD.WIDE R10, R10, 0x2, R4 ;  /* 0x000000020a0a7825 */ /* 0x000fc600078e0204 */
[----:B------:R-:W-:Y:S04]  /*1af00*/  STL [R1+0x1668], R6 ;  /* 0x0016680601007387 */ /* 0x000fe80000100800 */
[----:B------:R1:W-:Y:S04]  /*1af10*/  STL [R1+0x1664], R7 ;  /* 0x0016640701007387 */ /* 0x0003e80000100800 */
[----:B------:R3:W-:Y:S01]  /*1af20*/  STL [R1+0x1670], R10 ;  /* 0x0016700a01007387 */ /* 0x0007e20000100800 */
[----:B0-----:R-:W-:-:S04]  /*1af30*/  IMAD.WIDE R8, R0, 0x2, R4 ;  /* 0x0000000200087825 */ /* 0x001fc800078e0204 */
[----:B-1----:R-:W-:Y:S01]  /*1af40*/  IMAD.WIDE R6, R0, 0x2, R18 ;  /* 0x0000000200067825 */ /* 0x002fe200078e0212 */
[----:B------:R-:W-:Y:S03]  /*1af50*/  STL [R1+0x166c], R11 ;  /* 0x00166c0b01007387 */ /* 0x000fe60000100800 */
[C---:B---3--:R-:W-:Y:S01]  /*1af60*/  IMAD R10, R24.reuse, 0x1b, RZ ;  /* 0x0000001b180a7824 */ /* 0x048fe200078e02ff */
[----:B------:R-:W-:Y:S04]  /*1af70*/  STL [R1+0x1678], R6 ;  /* 0x0016780601007387 */ /* 0x000fe80000100800 */
[----:B------:R0:W-:Y:S01]  /*1af80*/  STL [R1+0x1674], R7 ;  /* 0x0016740701007387 */ /* 0x0001e20000100800 */
[----:B------:R-:W-:-:S03]  /*1af90*/  IMAD R0, R24, 0x1a, RZ ;  /* 0x0000001a18007824 */ /* 0x000fc600078e02ff */
[----:B------:R-:W-:Y:S01]  /*1afa0*/  STL [R1+0x1680], R8 ;  /* 0x0016800801007387 */ /* 0x000fe20000100800 */
[----:B0-----:R-:W-:-:S03]  /*1afb0*/  IMAD.WIDE R6, R10, 0x2, R18 ;  /* 0x000000020a067825 */ /* 0x001fc600078e0212 */
        /* <DEDUP_REMOVED lines=67> */
[----:B------:R-:W-:-:S03]  /*1b3f0*/  IMAD.SHL.U32 R0, R24, 0x10, RZ ;  /* 0x0000001018007824 */ /* 0x000fc600078e00ff */
        /* <DEDUP_REMOVED lines=104> */
[----:B------:R-:W-:Y:S01]  /*1ba80*/  STL [R1+0x1810], R10 ;  /* 0x0018100a01007387 */ /* 0x000fe20000100800 */
[----:B0-----:R-:W-:-:S03]  /*1ba90*/  IMAD.WIDE R8, R24, 0x2, R18 ;  /* 0x0000000218087825 */ /* 0x001fc600078e0212 */
[----:B------:R0:W-:Y:S01]  /*1baa0*/  STL [R1+0x180c], R11 ;  /* 0x00180c0b01007387 */ /* 0x0001e20000100800 */
[----:B-1----:R-:W-:-:S05]  /*1bab0*/  IMAD.WIDE R6, R0, 0x2, R18 ;  /* 0x0000000200067825 */ /* 0x002fca00078e0212 */
[----:B------:R-:W-:Y:S01]  /*1bac0*/  STL [R1+0x1818], R6 ;  /* 0x0018180601007387 */ /* 0x000fe20000100800 */
[----:B0-----:R-:W-:-:S03]  /*1bad0*/  IMAD.WIDE R10, R0, 0x2, R4 ;  /* 0x00000002000a7825 */ /* 0x001fc600078e0204 */
[----:B------:R-:W-:Y:S01]  /*1bae0*/  STL [R1+0x1814], R7 ;  /* 0x0018140701007387 */ /* 0x000fe20000100800 */
[----:B------:R-:W-:-:S03]  /*1baf0*/  IMAD.WIDE R4, R24, 0x2, R4 ;  /* 0x0000000218047825 */ /* 0x000fc600078e0204 */
[----:B------:R-:W-:Y:S04]  /*1bb00*/  STL [R1+0x1820], R10 ;  /* 0x0018200a01007387 */ /* 0x000fe80000100800 */
[----:B------:R-:W-:Y:S04]  /*1bb10*/  STL [R1+0x181c], R11 ;  /* 0x00181c0b01007387 */ /* 0x000fe80000100800 */
[----:B------:R-:W-:Y:S04]  /*1bb20*/  STL [R1+0x1828], R8 ;  /* 0x0018280801007387 */ /* 0x000fe80000100800 */
[----:B------:R-:W-:Y:S04]  /*1bb30*/  STL [R1+0x1824], R9 ;  /* 0x0018240901007387 */ /* 0x000fe80000100800 */
[----:B------:R0:W-:Y:S04]  /*1bb40*/  STL [R1+0x1830], R4 ;  /* 0x0018300401007387 */ /* 0x0001e80000100800 */
[----:B------:R1:W-:Y:S04]  /*1bb50*/  STL [R1+0x182c], R5 ;  /* 0x00182c0501007387 */ /* 0x0003e80000100800 */
[----:B------:R-:W-:Y:S04]  /*1bb60*/  STL [R1+0x1634], RZ ;  /* 0x001634ff01007387 */ /* 0x000fe80000100800 */
        /* <DEDUP_REMOVED lines=929> */
[----:B------:R-:W-:Y:S01]  /*1f580*/  STL [R1+0xaa4], RZ ;  /* 0x000aa4ff01007387 */ /* 0x000fe20000100800 */
[----:B0-----:R-:W-:-:S03]  /*1f590*/  IMAD.SHL.U32 R4, R24, 0x20, RZ ;  /* 0x0000002018047824 */ /* 0x001fc600078e00ff */
[----:B------:R-:W-:Y:S04]  /*1f5a0*/  STL [R1+0xaa8], RZ ;  /* 0x000aa8ff01007387 */ /* 0x000fe80000100800 */
[----:B------:R-:W-:Y:S04]  /*1f5b0*/  STL [R1+0xaac], RZ ;  /* 0x000aacff01007387 */ /* 0x000fe80000100800 */
[----:B------:R-:W-:Y:S04]  /*1f5c0*/  STL [R1+0xa90], RZ ;  /* 0x000a90ff01007387 */ /* 0x000fe80000100800 */
[----:B------:R-:W-:Y:S04]  /*1f5d0*/  STL [R1+0xa94], RZ ;  /* 0x000a94ff01007387 */ /* 0x000fe80000100800 */
[----:B------:R-:W1:Y:S02]  /*1f5e0*/  LDL.LU R24, [R1+0xa60] ;  /* 0x000a600001187983 */ /* 0x000e640000300800 */
[----:B-1----:R-:W-:-:S05]  /*1f5f0*/  SHF.R.S32.HI R5, RZ, 0x5, R24 ;  /* 0x00000005ff057819 */ /* 0x002fca0000011418 */
[----:B------:R0:W-:Y:S04]  /*1f600*/  STL [R1+0x203c], R5 ;  /* 0x00203c0501007387 */ /* 0x0001e80000100800 */
        /* <DEDUP_REMOVED lines=66> */
[----:B------:R-:W3:Y:S04]  /*1fa30*/  LDL R24, [R1+0x224] ;  /* 0x0002240001187983 */ /* 0x000ee80000100800 */
[----:B------:R-:W1:Y:S04]  /*1fa40*/  S2R R27, SR_TID.X ;  /* 0x00000000001b7919 */ /* 0x000e680000002100 */
[----:B------:R2:W-:Y:S04]  /*1fa50*/  STL [R1+0xb60], RZ ;  /* 0x000b60ff01007387 */ /* 0x0005e80000100800 */
[----:B------:R2:W-:Y:S04]  /*1fa60*/  STL [R1+0xb64], RZ ;  /* 0x000b64ff01007387 */ /* 0x0005e80000100800 */
[----:B------:R2:W-:Y:S04]  /*1fa70*/  STL [R1+0xb68], RZ ;  /* 0x000b68ff01007387 */ /* 0x0005e80000100800 */
[----:B------:R2:W-:Y:S04]  /*1fa80*/  STL [R1+0xb6c], RZ ;  /* 0x000b6cff01007387 */ /* 0x0005e80000100800 */
[----:B------:R2:W-:Y:S04]  /*1fa90*/  STL [R1+0xb50], RZ ;  /* 0x000b50ff01007387 */ /* 0x0005e80000100800 */
[----:B------:R2:W-:Y:S01]  /*1faa0*/  STL [R1+0xb54], RZ ;  /* 0x000b54ff01007387 */ /* 0x0005e20000100800 */
[----:B-1----:R-:W-:-:S03]  /*1fab0*/  LOP3.LUT R27, R27, 0x3f, RZ, 0xc0, !PT ;  /* 0x0000003f1b1b7812 */ /* 0x002fc600078ec0ff */
[----:B------:R2:W-:Y:S04]  /*1fac0*/  STL [R1+0xb58], RZ ;  /* 0x000b58ff01007387 */ /* 0x0005e80000100800 */
[----:B------:R2:W-:Y:S04]  /*1fad0*/  STL [R1+0xb5c], RZ ;  /* 0x000b5cff01007387 */ /* 0x0005e80000100800 */
[----:B------:R2:W-:Y:S01]  /*1fae0*/  STL [R1+0xb40], RZ ;  /* 0x000b40ff01007387 */ /* 0x0005e20000100800 */
[----:B------:R-:W-:-:S03]  /*1faf0*/  IMAD.SHL.U32 R2, R27, 0x2, RZ ;  /* 0x000000021b027824 */ /* 0x000fc600078e00ff */
[----:B------:R2:W-:Y:S01]  /*1fb00*/  STL [R1+0xb44], RZ ;  /* 0x000b44ff01007387 */ /* 0x0005e20000100800 */
[----:B------:R-:W-:-:S03]  /*1fb10*/  SHF.R.S32.HI R0, RZ, 0x1f, R4 ;  /* 0x0000001fff007819 */ /* 0x000fc60000011404 */
[----:B------:R2:W-:Y:S04]  /*1fb20*/  STL [R1+0xb48], RZ ;  /* 0x000b48ff01007387 */ /* 0x0005e80000100800 */
[----:B------:R2:W-:Y:S04]  /*1fb30*/  STL [R1+0xb4c], RZ ;  /* 0x000b4cff01007387 */ /* 0x0005e80000100800 */
[----:B------:R2:W-:Y:S01]  /*1fb40*/  STL [R1+0xb30], RZ ;  /* 0x000b30ff01007387 */ /* 0x0005e20000100800 */
[----:B------:R-:W-:-:S03]  /*1fb50*/  SHF.L.U64.HI R0, R4, 0x1, R0 ;  /* 0x0000000104007819 */ /* 0x000fc60000010200 */
[----:B------:R2:W-:Y:S01]  /*1fb60*/  STL [R1+0xb34], RZ ;  /* 0x000b34ff01007387 */ /* 0x0005e20000100800 */
[----:B------:R-:W-:-:S03]  /*1fb70*/  LOP3.LUT R4, R2, 0x10, RZ, 0x3c, !PT ;  /* 0x0000001002047812 */ /* 0x000fc600078e3cff */
[----:B------:R2:W-:Y:S01]  /*1fb80*/  STL [R1+0xb38], RZ ;  /* 0x000b38ff01007387 */ /* 0x0005e20000100800 */
[----:B------:R-:W-:-:S03]  /*1fb90*/  LOP3.LUT R6, R2, 0x20, RZ, 0x3c, !PT ;  /* 0x0000002002067812 */ /* 0x000fc600078e3cff */
[----:B------:R2:W-:Y:S01]  /*1fba0*/  STL [R1+0xb3c], RZ ;  /* 0x000b3cff01007387 */ /* 0x0005e20000100800 */
[----:B------:R-:W-:-:S03]  /*1fbb0*/  LOP3.LUT R4, R2, 0x40, RZ, 0x3c, !PT ;  /* 0x0000004002047812 */ /* 0x000fc600078e3cff */
[----:B------:R2:W-:Y:S01]  /*1fbc0*/  STL [R1+0xb20], RZ ;  /* 0x000b20ff01007387 */ /* 0x0005e20000100800 */
[----:B------:R-:W-:-:S03]  /*1fbd0*/  LOP3.LUT R6, R2, 0x50, RZ, 0x3c, !PT ;  /* 0x0000005002067812 */ /* 0x000fc600078e3cff */
[----:B------:R2:W-:Y:S01]  /*1fbe0*/  STL [R1+0xb24], RZ ;  /* 0x000b24ff01007387 */ /* 0x0005e20000100800 */
[C---:B0-----:R-:W-:Y:S02]  /*1fbf0*/  LOP3.LUT R5, R2.reuse, 0x30, RZ, 0x3c, !PT ;  /* 0x0000003002057812 */ /* 0x041fe400078e3cff */
[C---:B------:R-:W-:Y:S01]  /*1fc00*/  LOP3.LUT R4, R2.reuse, 0x70, RZ, 0x3c, !PT ;  /* 0x0000007002047812 */ /* 0x040fe200078e3cff */
[----:B------:R2:W-:Y:S01]  /*1fc10*/  STL [R1+0xb28], RZ ;  /* 0x000b28ff01007387 */ /* 0x0005e20000100800 */
[----:B------:R-:W-:-:S03]  /*1fc20*/  LOP3.LUT R5, R2, 0x60, RZ, 0x3c, !PT ;  /* 0x0000006002057812 */ /* 0x000fc600078e3cff */
[----:B------:R2:W-:Y:S04]  /*1fc30*/  STL [R1+0xb2c], RZ ;  /* 0x000b2cff01007387 */ /* 0x0005e80000100800 */
[----:B------:R2:W-:Y:S04]  /*1fc40*/  STL [R1+0xa60], RZ ;  /* 0x000a60ff01007387 */ /* 0x0005e80000100800 */
[----:B------:R2:W-:Y:S04]  /*1fc50*/  STL [R1+0xa64], RZ ;  /* 0x000a64ff01007387 */ /* 0x0005e80000100800 */
[----:B------:R2:W-:Y:S04]  /*1fc60*/  STL [R1+0xa68], RZ ;  /* 0x000a68ff01007387 */ /* 0x0005e80000100800 */
[----:B------:R2:W-:Y:S01]  /*1fc70*/  STL [R1+0xa6c], RZ ;  /* 0x000a6cff01007387 */ /* 0x0005e20000100800 */
[----:B------:R-:W-:-:S02]  /*1fc80*/  ULDC UR4, c[0x0][0x18c] ;  /* 0x0000630000047ab9 */ /* 0x000fc40000000800 */
[----:B------:R-:W-:-:S04]  /*1fc90*/  USHF.L.U32 UR4, UR4, 0x5, URZ ;  /* 0x0000000504047899 */ /* 0x000fc8000800063f */
[----:B------:R-:W-:Y:S02]  /*1fca0*/  USHF.R.S32.HI UR5, URZ, 0x1f, UR4 ;  /* 0x0000001f3f057899 */ /* 0x000fe40008011404 */
[----:B------:R-:W-:Y:S02]  /*1fcb0*/  USHF.L.U32 UR8, UR4, 0x1, URZ ;  /* 0x0000000104087899 */ /* 0x000fe4000800063f */
[----:B------:R-:W-:Y:S01]  /*1fcc0*/  USHF.L.U64.HI UR5, UR4, 0x1, UR5 ;  /* 0x0000000104057899 */ /* 0x000fe20008010205 */
[C---:B---3--:R-:W-:Y:S02]  /*1fcd0*/  LOP3.LUT R6, R24.reuse, 0x20, RZ, 0x3c, !PT ;  /* 0x0000002018067812 */ /* 0x048fe400078e3cff */
[C---:B------:R-:W-:Y:S02]  /*1fce0*/  LOP3.LUT R4, R24.reuse, 0x60, RZ, 0x3c, !PT ;  /* 0x0000006018047812 */ /* 0x040fe400078e3cff */
[----:B------:R-:W-:Y:S01]  /*1fcf0*/  LOP3.LUT R5, R24, 0x40, RZ, 0x3c, !PT ;  /* 0x0000004018057812 */ /* 0x000fe200078e3cff */
[----:B------:R2:W-:Y:S04]  /*1fd00*/  STL [R1+0x2058], R6 ;  /* 0x0020580601007387 */ /* 0x0005e80000100800 */
[----:B------:R2:W-:Y:S04]  /*1fd10*/  STL [R1+0x2050], R4 ;  /* 0x0020500401007387 */ /* 0x0005e80000100800 */
[----:B------:R2:W-:Y:S02]  /*1fd20*/  STL [R1+0x2054], R5 ;  /* 0x0020540501007387 */ /* 0x0005e40000100800 */
.L_x_2:
[----:B------:R0:W-:Y:S04]  /*1fd30*/  STL [R1+0x4938], R25 ;  /* 0x0049381901007387 */ /* 0x0001e80000100800 */
[----:B-----5:R-:W3:Y:S04]  /*1fd40*/  LDL R7, [R1+0x1638] ;  /* 0x0016380001077983 */ /* 0x020ee80000100800 */
[----:B--2---:R-:W3:Y:S04]  /*1fd50*/  LDL R6, [R1+0x163c] ;  /* 0x00163c0001067983 */ /* 0x004ee80000100800 */
[----:B0-----:R-:W2:Y:S04]  /*1fd60*/  LDL R25, [R1+0x1634] ;  /* 0x0016340001197983 */ /* 0x001ea80000100800 */
[----:B------:R-:W-:Y:S04]  /*1fd70*/  STL [R1+0x491c], R18 ;  /* 0x00491c1201007387 */ /* 0x000fe80000100800 */
[----:B------:R-:W-:Y:S04]  /*1fd80*/  STL [R1+0x4924], R18 ;  /* 0x0049241201007387 */ /* 0x000fe80000100800 */
[----:B------:R-:W-:Y:S04]  /*1fd90*/  STL [R1+0x492c], R18 ;  /* 0x00492c1201007387 */ /* 0x000fe80000100800 */
[----:B------:R0:W-:Y:S04]  /*1fda0*/  STL [R1+0x4934], R18 ;  /* 0x0049341201007387 */ /* 0x0001e80000100800 */
[----:B------:R-:W-:Y:S04]  /*1fdb0*/  STL [R1+0x4918], R19 ;  /* 0x0049181301007387 */ /* 0x000fe80000100800 */
        /* <DEDUP_REMOVED lines=187> */
[----:B------:R-:W-:Y:S01]  /*20970*/  STL [R1+0x45e8], R0 ;  /* 0x0045e80001007387 */ /* 0x000fe20000100800 */
[----:B------:R-:W-:-:S03]  /*20980*/  IMAD.MOV.U32 R4, RZ, RZ, c[0x0][0x180] ;  /* 0x00006000ff047624 */ /* 0x000fc600078e00ff */
[----:B------:R-:W-:Y:S04]  /*20990*/  STL [R1+0x45f0], R0 ;  /* 0x0045f00001007387 */ /* 0x000fe80000100800 */
[----:B------:R-:W-:Y:S04]  /*209a0*/  STL [R1+0x45f8], R0 ;  /* 0x0045f80001007387 */ /* 0x000fe80000100800 */
[----:B------:R-:W-:Y:S04]  /*209b0*/  STL [R1+0x4600], R0 ;  /* 0x0046000001007387 */ /* 0x000fe80000100800 */
[----:B------:R-:W-:Y:S01]  /*209c0*/  STL [R1+0x4608], R0 ;  /* 0x0046080001007387 */ /* 0x000fe20000100800 */
[----:B--2---:R-:W-:-:S03]  /*209d0*/  IMAD R4, R25, -0x20, R4 ;  /* 0xffffffe019047824 */ /* 0x004fc600078e0204 */
[----:B------:R-:W-:Y:S04]  /*209e0*/  STL [R1+0x4610], R0 ;  /* 0x0046100001007387 */ /* 0x000fe80000100800 */
[----:B------:R-:W-:Y:S04]  /*209f0*/  STL [R1+0x4618], R0 ;  /* 0x0046180001007387 */ /* 0x000fe80000100800 */
[----:B------:R-:W-:Y:S04]  /*20a00*/  STL [R1+0x4620], R0 ;  /* 0x0046200001007387 */ /* 0x000fe80000100800 */
[----:B------:R-:W-:Y:S04]  /*20a10*/  STL [R1+0x4628], R0 ;  /* 0x0046280001007387 */ /* 0x000fe80000100800 */
[----:B------:R-:W-:Y:S01]  /*20a20*/  STL [R1+0x4630], R0 ;  /* 0x0046300001007387 */ /* 0x000fe20000100800 */
[----:B------:R-:W-:-:S03]  /*20a30*/  ISETP.GT.AND P0, PT, R4, RZ, PT ;  /* 0x000000ff0400720c */ /* 0x000fc60003f04270 */
[----:B------:R-:W-:Y:S04]  /*20a40*/  STL [R1+0x4638], R0 ;  /* 0x0046380001007387 */ /* 0x000fe80000100800 */
[----:B------:R-:W-:Y:S04]  /*20a50*/  STL [R1+0x4640], R0 ;  /* 0x0046400001007387 */ /* 0x000fe80000100800 */
[----:B------:R-:W-:Y:S04]  /*20a60*/  STL [R1+0x4648], R0 ;  /* 0x0046480001007387 */ /* 0x000fe80000100800 */
[----:B------:R-:W-:Y:S04]  /*20a70*/  STL [R1+0x4650], R0 ;  /* 0x0046500001007387 */ /* 0x000fe80000100800 */
[----:B------:R-:W-:Y:S04]  /*20a80*/  STL [R1+0x465c], R0 ;  /* 0x00465c0001007387 */ /* 0x000fe80000100800 */
[----:B------:R-:W-:Y:S04]  /*20a90*/  STL [R1+0x471c], R0 ;  /* 0x00471c0001007387 */ /* 0x000fe80000100800 */
[----:B------:R-:W-:Y:S01]  /*20aa0*/  STL [R1+0x4720], R0 ;  /* 0x0047200001007387 */ /* 0x000fe20000100800 */
[----:B------:R-:W-:-:S03]  /*20ab0*/  PRMT R24, RZ, 0x7610, R24 ;  /* 0x00007610ff187816 */ /* 0x000fc60000000018 */
[----:B------:R-:W-:Y:S04]  /*20ac0*/  STL [R1+0x4724], R0 ;  /* 0x0047240001007387 */ /* 0x000fe80000100800 */
[----:B-----5:R-:W-:Y:S04]  /*20ad0*/  STL [R1+0x2064], R29 ;  /* 0x0020641d01007387 */ /* 0x020fe80000100800 */
[----:B------:R-:W-:Y:S04]  /*20ae0*/  STL [R1+0x2060], R28 ;  /* 0x0020601c01007387 */ /* 0x000fe80000100800 */
[----:B------:R-:W-:Y:S04]  /*20af0*/  STL [R1+0x205c], R3 ;  /* 0x00205c0301007387 */ /* 0x000fe80000100800 */
[----:B------:R-:W2:Y:S04]  /*20b00*/  LDL.LU R25, [R1+0x4938] ;  /* 0x0049380001197983 */ /* 0x000ea80000300800 */
[----:B---3--:R1:W3:Y:S04]  /*20b10*/  @P0 LDG.E.U16 R24, [R6.64] ;  /* 0x0000000606180981 */ /* 0x0082e8000c1e1500 */
[----:B-1----:R-:W4:Y:S01]  /*20b20*/  LDL.64 R6, [R1+0x228] ;  /* 0x0002280001067983 */ /* 0x002f220000100a00 */
[----:B--2---:R-:W-:-:S06]  /*20b30*/  PRMT R25, RZ, 0x7610, R25 ;  /* 0x00007610ff197816 */ /* 0x004fcc0000000019 */
[----:B----4-:R1:W2:Y:S04]  /*20b40*/  @P0 LDG.E.U16 R25, [R6.64] ;  /* 0x0000000606190981 */ /* 0x0102a8000c1e1500 */
[----:B-1----:R-:W4:Y:S04]  /*20b50*/  LDL R6, [R1+0x182c] ;  /* 0x00182c0001067983 */ /* 0x002f280000100800 */
[----:B------:R-:W4:Y:S01]  /*20b60*/  LDL R7, [R1+0x1830] ;  /* 0x0018300001077983 */ /* 0x000f220000100800 */
[----:B------:R-:W-:Y:S02]  /*20b70*/  ISETP.GT.AND P1, PT, R4, 0x1, PT ;  /* 0x000000010400780c */ /* 0x000fe40003f24270 */
[----:B0-----:R-:W-:-:S11]  /*20b80*/  PRMT R18, RZ, 0x7610, R18 ;  /* 0x00007610ff127816 */ /* 0x001fd60000000012 */
[----:B----4-:R-:W-:-:S04]  /*20b90*/  @P1 LOP3.LUT R7, R7, R6, RZ, 0x3c, !PT ;  /* 0x0000000607071212 */ /* 0x010fc800078e3cff */
[----:B------:R-:W-:-:S04]  /*20ba0*/  @P1 LOP3.LUT R6, R7, R6, RZ, 0x3c, !PT ;  /* 0x0000000607061212 */ /* 0x000fc800078e3cff */
[----:B------:R-:W-:-:S05]  /*20bb0*/  @P1 LOP3.LUT R7, R7, R6, RZ, 0x3c, !PT ;  /* 0x0000000607071212 */ /* 0x000fca00078e3cff */
[----:B------:R-:W4:Y:S04]  /*20bc0*/  @P1 LDG.E.U16 R18, [R6.64] ;  /* 0x0000000606121981 */ /* 0x000f28000c1e1500 */
[----:B----4-:R0:W-:Y:S04]  /*20bd0*/  STL [R1], R18 ;  /* 0x0000001201007387 */ /* 0x0101e80000100800 */
[----:B0-----:R-:W4:Y:S04]  /*20be0*/  LDL.LU R18, [R1+0x4934] ;  /* 0x0049340001127983 */ /* 0x001f280000300800 */
[----:B------:R-:W2:Y:S04]  /*20bf0*/  LDL R6, [R1+0x1824] ;  /* 0x0018240001067983 */ /* 0x000ea80000100800 */
[----:B------:R-:W2:Y:S01]  /*20c00*/  LDL R7, [R1+0x1828] ;  /* 0x0018280001077983 */ /* 0x000ea20000100800 */
[----:B------:R-:W-:-:S02]  /*20c10*/  PRMT R0, RZ, 0x7610, R0 ;  /* 0x00007610ff007816 */ /* 0x000fc40000000000 */
[----:B--2---:R-:W-:-:S04]  /*20c20*/  @P1 LOP3.LUT R7, R7, R6, RZ, 0x3c, !PT ;  /* 0x0000000607071212 */ /* 0x004fc800078e3cff */
[----:B------:R-:W-:-:S04]  /*20c30*/  @P1 LOP3.LUT R6, R7, R6, RZ, 0x3c, !PT ;  /* 0x0000000607061212 */ /* 0x000fc800078e3cff */
[----:B------:R-:W-:-:S05]  /*20c40*/  @P1 LOP3.LUT R7, R7, R6, RZ, 0x3c, !PT ;  /* 0x0000000607071212 */ /* 0x000fca00078e3cff */
[----:B------:R0:W2:Y:S04]  /*20c50*/  @P1 LDG.E.U16 R0, [R6.64] ;  /* 0x0000000606001981 */ /* 0x0000a8000c1e1500 */
[----:B0-----:R-:W2:Y:S04]  /*20c60*/  LDL R6, [R1+0x181c] ;  /* 0x00181c0001067983 */ /* 0x001ea80000100800 */
[----:B------:R-:W2:Y:S01]  /*20c70*/  LDL R7, [R1+0x1820] ;  /* 0x0018200001077983 */ /* 0x000ea20000100800 */
[----:B------:R-:W-:Y:S02]  /*20c80*/  ISETP.GT.AND P2, PT, R4, 0x2, PT ;  /* 0x000000020400780c */ /* 0x000fe40003f44270 */
[----:B------:R-:W-:-:S11]  /*20c90*/  PRMT R19, RZ, 0x7610, R19 ;  /* 0x00007610ff137816 */ /* 0x000fd60000000013 */
[----:B--2---:R-:W-:-:S04]  /*20ca0*/  @P2 LOP3.LUT R7, R7, R6, RZ, 0x3c, !PT ;  /* 0x0000000607072212 */ /* 0x004fc800078e3cff */
[----:B------:R-:W-:-:S04]  /*20cb0*/  @P2 LOP3.LUT R6, R7, R6, RZ, 0x3c, !PT ;  /* 0x0000000607062212 */ /* 0x000fc800078e3cff */
[----:B------:R-:W-:-:S05]  /*20cc0*/  @P2 LOP3.LUT R7, R7, R6, RZ, 0x3c, !PT ;  /* 0x0000000607072212 */ /* 0x000fca00078e3cff */
[----:B------:R-:W2:Y:S04]  /*20cd0*/  @P2 LDG.E.U16 R19, [R6.64] ;  /* 0x0000000606132981 */ /* 0x000ea8000c1e1500 */
[----:B------:R-:W-:Y:S04]  /*20ce0*/  STL [R1+0x4728], R0 ;  /* 0x0047280001007387 */ /* 0x000fe80000100800 */
[----:B------:R-:W-:Y:S04]  /*20cf0*/  STL [R1+0x472c], R0 ;  /* 0x00472c0001007387 */ /* 0x000fe80000100800 */
[----:B--2---:R0:W-:Y:S04]  /*20d00*/  STL [R1+0x8], R19 ;  /* 0x0000081301007387 */ /* 0x0041e80000100800 */
[----:B0-----:R-:W2:Y:S04]  /*20d10*/  LDL.LU R19, [R1+0x4930] ;  /* 0x0049300001137983 */ /* 0x001ea80000300800 */
[----:B------:R-:W2:Y:S04]  /*20d20*/  LDL R6, [R1+0x1814] ;  /* 0x0018140001067983 */ /* 0x000ea80000100800 */
[----:B------:R-:W2:Y:S01]  /*20d30*/  LDL R7, [R1+0x1818] ;  /* 0x0018180001077983 */ /* 0x000ea20000100800 */
[----:B----4-:R-:W-:-:S02]  /*20d40*/  PRMT R18, RZ, 0x7610, R18 ;  /* 0x00007610ff127816 */ /* 0x010fc40000000012 */
[----:B--2---:R-:W-:-:S04]  /*20d50*/  @P2 LOP3.LUT R7, R7, R6, RZ, 0x3c, !PT ;  /* 0x0000000607072212 */ /* 0x004fc800078e3cff */
[----:B------:R-:W-:-:S04]  /*20d60*/  @P2 LOP3.LUT R6, R7, R6, RZ, 0x3c, !PT ;  /* 0x0000000607062212 */ /* 0x000fc800078e3cff */
[----:B------:R-:W-:-:S05]  /*20d70*/  @P2 LOP3.LUT R7, R7, R6, RZ, 0x3c, !PT ;  /* 0x0000000607072212 */ /* 0x000fca00078e3cff */
[----:B------:R-:W2:Y:S01]  /*20d80*/  @P2 LDG.E.U16 R18, [R6.64] ;  /* 0x0000000606122981 */ /* 0x000ea2000c1e1500 */
[----:B------:R-:W-:-:S03]  /*20d90*/  ISETP.GT.AND P0, PT, R4, 0x3, PT ;  /* 0x000000030400780c */ /* 0x000fc60003f04270 */
[----:B--2---:R0:W-:Y:S04]  /*20da0*/  STL [R1+0xc], R18 ;  /* 0x00000c1201007387 */ /* 0x0041e80000100800 */
[----:B0-----:R-:W2:Y:S04]  /*20db0*/  LDL.LU R18, [R1+0x492c] ;  /* 0x00492c0001127983 */ /* 0x001ea80000300800 */
[----:B------:R-:W4:Y:S04]  /*20dc0*/  LDL R6, [R1+0x180c] ;  /* 0x00180c0001067983 */ /* 0x000f280000100800 */
[----:B------:R-:W4:Y:S01]  /*20dd0*/  LDL R7, [R1+0x1810] ;  /* 0x0018100001077983 */ /* 0x000f220000100800 */
[----:B------:R-:W-:-:S02]  /*20de0*/  PRMT R19, RZ, 0x7610, R19 ;  /* 0x00007610ff137816 */ /* 0x000fc40000000013 */
[----:B----4-:R-:W-:-:S04]  /*20df0*/  @P0 LOP3.LUT R7, R7, R6, RZ, 0x3c, !PT ;  /* 0x0000000607070212 */ /* 0x010fc800078e3cff */
[----:B------:R-:W-:-:S04]  /*20e00*/  @P0 LOP3.LUT R6, R7, R6, RZ, 0x3c, !PT ;  /* 0x0000000607060212 */ /* 0x000fc800078e3cff */
[----:B------:R-:W-:-:S05]  /*20e10*/  @P0 LOP3.LUT R7, R7, R6, RZ, 0x3c, !PT ;  /* 0x0000000607070212 */ /* 0x000fca00078e3cff */
[----:B------:R-:W4:Y:S04]  /*20e20*/  @P0 LDG.E.U16 R19, [R6.64] ;  /* 0x0000000606130981 */ /* 0x000f28000c1e1500 */
[----:B----4-:R0:W-:Y:S04]  /*20e30*/  STL [R1+0x11f4], R19 ;  /* 0x0011f41301007387 */ /* 0x0101e80000100800 */
[----:B0-----:R-:W4:Y:S04]  /*20e40*/  LDL.LU R19, [R1+0x4928] ;  /* 0x0049280001137983 */ /* 0x001f280000300800 */
[----:B------:R-:W3:Y:S04]  /*20e50*/  LDL R6, [R1+0x1804] ;  /* 0x0018040001067983 */ /* 0x000ee80000100800 */
[----:B------:R-:W3:Y:S01]  /*20e60*/  LDL R7, [R1+0x1808] ;  /* 0x0018080001077983 */ /* 0x000ee20000100800 */
[----:B--2---:R-:W-:-:S02]  /*20e70*/  PRMT R18, RZ, 0x7610, R18 ;  /* 0x00007610ff127816 */ /* 0x004fc40000000012 */
[----:B---3--:R-:W-:-:S04]  /*20e80*/  @P0 LOP3.LUT R7, R7, R6, RZ, 0x3c, !PT ;  /* 0x0000000607070212 */ /* 0x008fc800078e3cff */
[----:B------:R-:W-:-:S04]  /*20e90*/  @P0 LOP3.LUT R6, R7, R6, RZ, 0x3c, !PT ;  /* 0x0000000607060212 */ /* 0x000fc800078e3cff */
[----:B------:R-:W-:-:S05]  /*20ea0*/  @P0 LOP3.LUT R7, R7, R6, RZ, 0x3c, !PT ;  /* 0x0000000607070212 */ /* 0x000fca00078e3cff */
[----:B------:R-:W2:Y:S01]  /*20eb0*/  @P0 LDG.E.U16 R18, [R6.64] ;  /* 0x0000000606120981 */ /* 0x000ea2000c1e1500 */
[----:B------:R-:W-:-:S03]  /*20ec0*/  ISETP.GT.AND P1, PT, R4, 0x4, PT ;  /* 0x000000040400780c */ /* 0x000fc60003f24270 */
[----:B--2---:R0:W-:Y:S04]  /*20ed0*/  STL [R1+0x11f8], R18 ;  /* 0x0011f81201007387 */ /* 0x0041e80000100800 */
[----:B0-----:R-:W2:Y:S04]  /*20ee0*/  LDL.LU R18, [R1+0x4924] ;  /* 0x0049240001127983 */ /* 0x001ea80000300800 */
[----:B------:R-:W3:Y:S04]  /*20ef0*/  LDL R6, [R1+0x17fc] ;  /* 0x0017fc0001067983 */ /* 0x000ee80000100800 */
[----:B------:R-:W3:Y:S01]  /*20f00*/  LDL R7, [R1+0x1800] ;  /* 0x0018000001077983 */ /* 0x000ee20000100800 */
[----:B------:R-:W-:-:S02]  /*20f10*/  PRMT R28, RZ, 0x7610, R28 ;  /* 0x00007610ff1c7816 */ /* 0x000fc4000000001c */
[----:B---3--:R-:W-:-:S04]  /*20f20*/  @P1 LOP3.LUT R7, R7, R6, RZ, 0x3c, !PT ;  /* 0x0000000607071212 */ /* 0x008fc800078e3cff */
[----:B------:R-:W-:-:S04]  /*20f30*/  @P1 LOP3.LUT R6, R7, R6, RZ, 0x3c, !PT ;  /* 0x0000000607061212 */ /* 0x000fc800078e3cff */
[----:B------:R-:W-:-:S05]  /*20f40*/  @P1 LOP3.LUT R7, R7, R6, RZ, 0x3c, !PT ;  /* 0x0000000607071212 */ /* 0x000fca00078e3cff */
[----:B------:R0:W3:Y:S04]  /*20f50*/  @P1 LDG.E.U16 R28, [R6.64] ;  /* 0x00000006061c1981 */ /* 0x0000e8000c1e1500 */
[----:B0-----:R-:W2:Y:S04]  /*20f60*/  LDL R6, [R1+0x17f4] ;  /* 0x0017f40001067983 */ /* 0x001ea80000100800 */
[----:B------:R-:W2:Y:S01]  /*20f70*/  LDL R7, [R1+0x17f8] ;  /* 0x0017f80001077983 */ /* 0x000ea20000100800 */
[----:B----4-:R-:W-:Y:S02]  /*20f80*/  PRMT R19, RZ, 0x7610, R19 ;  /* 0x00007610ff137816 */ /* 0x010fe40000000013 */
[----:B--2---:R-:W-:-:S04]  /*20f90*/  @P1 LOP3.LUT R7, R7, R6, RZ, 0x3c, !PT ;  /* 0x0000000607071212 */ /* 0x004fc800078e3cff */
[----:B------:R-:W-:-:S04]  /*20fa0*/  @P1 LOP3.LUT R6, R7, R6, RZ, 0x3c, !PT ;  /* 0x0000000607061212 */ /* 0x000fc800078e3cff */
[----:B------:R-:W-:-:S05]  /*20fb0*/  @P1 LOP3.LUT R7, R7, R6, RZ, 0x3c, !PT ;  /* 0x0000000607071212 */ /* 0x000fca00078e3cff */
[----:B------:R-:W2:Y:S04]  /*20fc0*/  @P1 LDG.E.U16 R19, [R6.64] ;  /* 0x0000000606131981 */ /* 0x000ea8000c1e1500 */
[----:B---3--:R-:W-:Y:S01]  /*20fd0*/  STL [R1+0x46f8], R28 ;  /* 0x0046f81c01007387 */ /* 0x008fe20000100800 */
        /* <DEDUP_REMOVED lines=9> */
[----:B------:R-:W3:Y:S04]  /*21070*/  @P2 LDG.E.U16 R18, [R6.64] ;  /* 0x0000000606122981 */ /* 0x000ee8000c1e1500 */
[----:B---3--:R0:W-:Y:S04]  /*21080*/  STL [R1+0x125c], R18 ;  /* 0x00125c1201007387 */ /* 0x0081e80000100800 */
[----:B0-----:R-:W3:Y:S04]  /*21090*/  LDL.LU R18, [R1+0x491c] ;  /* 0x00491c0001127983 */ /* 0x001ee80000300800 */
[----:B------:R-:W4:Y:S04]  /*210a0*/  LDL R6, [R1+0x17e4] ;  /* 0x0017e40001067983 */ /* 0x000f280000100800 */
[----:B------:R-:W4:Y:S01]  /*210b0*/  LDL R7, [R1+0x17e8] ;  /* 0x0017e80001077983 */ /* 0x000f220000100800 */
[----:B--2---:R-:W-:-:S02]  /*210c0*/  PRMT R19, RZ, 0x7610, R19 ;  /* 0x00007610ff137816 */ /* 0x004fc40000000013 */
[----:B----4-:R-:W-:-:S04]  /*210d0*/  @P2 LOP3.LUT R7, R7, R6, RZ, 0x3c, !PT ;  /* 0x0000000607072212 */ /* 0x010fc800078e3cff */
        /* <DEDUP_REMOVED lines=15> */
[----:B------:R-:W2:Y:S04]  /*211d0*/  LDL R6, [R1+0x17d4] ;  /* 0x0017d40001067983 */ /* 0x000ea80000100800 */
[----:B------:R-:W2:Y:S01]  /*211e0*/  LDL R7, [R1+0x17d8] ;  /* 0x0017d80001077983 */ /* 0x000ea20000100800 */
[----:B------:R-:W-:-:S02]  /*211f0*/  PRMT R23, RZ, 0x7610, R23 ;  /* 0x00007610ff177816 */ /* 0x000fc40000000017 */
[----:B--2---:R-:W-:-:S04]  /*21200*/  @P0 LOP3.LUT R7, R7, R6, RZ, 0x3c, !PT ;  /* 0x0000000607070212 */ /* 0x004fc800078e3cff */
[----:B------:R-:W-:-:S04]  /*21210*/  @P0 LOP3.LUT R6, R7, R6, RZ, 0x3c, !PT ;  /* 0x0000000607060212 */ /* 0x000fc800078e3cff */
[----:B------:R-:W-:-:S05]  /*21220*/  @P0 LOP3.LUT R7, R7, R6, RZ, 0x3c, !PT ;  /* 0x0000000607070212 */ /* 0x000fca00078e3cff */
[----:B------:R-:W2:Y:S01]  /*21230*/  @P0 LDG.E.U16 R23, [R6.64] ;  /* 0x0000000606170981 */ /* 0x000ea2000c1e1500 */
[----:B------:R-:W-:-:S03]  /*21240*/  ISETP.GT.AND P1, PT, R4, 0x7, PT ;  /* 0x000000070400780c */ /* 0x000fc60003f24270 */
[----:B--2---:R0:W-:Y:S04]  /*21250*/  STL [R1+0x126c], R23 ;  /* 0x00126c1701007387 */ /* 0x0041e80000100800 */
[----:B0-----:R-:W2:Y:S04]  /*21260*/  LDL.LU R23, [R1+0x4910] ;  /* 0x0049100001177983 */ /* 0x001ea80000300800 */
[----:B------:R-:W2:Y:S04]  /*21270*/  LDL R6, [R1+0x17cc] ;  /* 0x0017cc0001067983 */ /* 0x000ea80000100800 */
[----:B------:R-:W2:Y:S01]  /*21280*/  LDL R7, [R1+0x17d0] ;  /* 0x0017d00001077983 */ /* 0x000ea20000100800 */
[----:B------:R-:W-:-:S02]  /*21290*/  PRMT R26, RZ, 0x7610, R26 ;  /* 0x00007610ff1a7816 */ /* 0x000fc4000000001a */
[----:B--2---:R-:W-:-:S04]  /*212a0*/  @P1 LOP3.LUT R7, R7, R6, RZ, 0x3c, !PT ;  /* 0x0000000607071212 */ /* 0x004fc800078e3cff */
[----:B------:R-:W-:-:S04]  /*212b0*/  @P1 LOP3.LUT R6, R7, R6, RZ, 0x3c, !PT ;  /* 0x0000000607061212 */ /* 0x000fc800078e3cff */
[----:B------:R-:W-:-:S05]  /*212c0*/  @P1 LOP3.LUT R7, R7, R6, RZ, 0x3c, !PT ;  /* 0x0000000607071212 */ /* 0x000fca00078e3cff */
[----:B------:R-:W2:Y:S04]  /*212d0*/  @P1 LDG.E.U16 R26, [R6.64] ;  /* 0x00000006061a1981 */ /* 0x000ea8000c1e1500 */
        /* <DEDUP_REMOVED lines=14> */
[----:B---3--:R-:W-:-:S02]  /*213c0*/  PRMT R18, RZ, 0x7610, R18 ;  /* 0x00007610ff127816 */ /* 0x008fc40000000012 */
[----:B--2---:R-:W-:-:S04]  /*213d0*/  @P2 LOP3.LUT R7, R7, R6, RZ, 0x3c, !PT ;  /* 0x0000000607072212 */ /* 0x004fc800078e3cff */
[----:B------:R-:W-:-:S04]  /*213e0*/  @P2 LOP3.LUT R6, R7, R6, RZ, 0x3c, !PT ;  /* 0x0000000607062212 */ /* 0x000fc800078e3cff */
[----:B------:R-:W-:-:S05]  /*213f0*/  @P2 LOP3.LUT R7, R7, R6, RZ, 0x3c, !PT ;  /* 0x0000000607072212 */ /* 0x000fca00078e3cff */
[----:B------:R0:W2:Y:S04]  /*21400*/  @P2 LDG.E.U16 R18, [R6.64] ;  /* 0x0000000606122981 */ /* 0x0000a8000c1e1500 */
[----:B0-----:R-:W3:Y:S04]  /*21410*/  LDL R6, [R1+0x17b4] ;  /* 0x0017b40001067983 */ /* 0x001ee80000100800 */
[----:B------:R-:W3:Y:S01]  /*21420*/  LDL R7, [R1+0x17b8] ;  /* 0x0017b80001077983 */ /* 0x000ee20000100800 */
[----:B------:R-:W-:Y:S02]  /*21430*/  PRMT R19, RZ, 0x7610, R19 ;  /* 0x00007610ff137816 */ /* 0x000fe40000000013 */
[----:B---3--:R-:W-:-:S04]  /*21440*/  @P2 LOP3.LUT R7, R7, R6, RZ, 0x3c, !PT ;  /* 0x0000000607072212 */ /* 0x008fc800078e3cff */
[----:B------:R-:W-:-:S04]  /*21450*/  @P2 LOP3.LUT R6, R7, R6, RZ, 0x3c, !PT ;  /* 0x0000000607062212 */ /* 0x000fc800078e3cff */
[----:B------:R-:W-:-:S05]  /*21460*/  @P2 LOP3.LUT R7, R7, R6, RZ, 0x3c, !PT ;  /* 0x0000000607072212 */ /* 0x000fca00078e3cff */
[----:B------:R0:W3:Y:S04]  /*21470*/  @P2 LDG.E.U16 R19, [R6.64] ;  /* 0x0000000606132981 */ /* 0x0000e8000c1e1500 */
[----:B0-----:R-:W2:Y:S04]  /*21480*/  LDL R6, [R1+0x17ac] ;  /* 0x0017ac0001067983 */ /* 0x001ea80000100800 */
[----:B------:R-:W2:Y:S01]  /*21490*/  LDL R7, [R1+0x17b0] ;  /* 0x0017b00001077983 */ /* 0x000ea20000100800 */
[----:B------:R-:W-:Y:S02]  /*214a0*/  ISETP.GT.AND P0, PT, R4, 0x9, PT ;  /* 0x000000090400780c */ /* 0x000fe40003f04270 */
[----:B----4-:R-:W-:-:S11]  /*214b0*/  PRMT R22, RZ, 0x7610, R22 ;  /* 0x00007610ff167816 */ /* 0x010fd60000000016 */
[----:B--2---:R-:W-:-:S04]  /*214c0*/  @P0 LOP3.LUT R7, R7, R6, RZ, 0x3c, !PT ;  /* 0x0000000607070212 */ /* 0x004fc800078e3cff */
[----:B------:R-:W-:-:S04]  /*214d0*/  @P0 LOP3.LUT R6, R7, R6, RZ, 0x3c, !PT ;  /* 0x0000000607060212 */ /* 0x000fc800078e3cff */
[----:B------:R-:W-:-:S05]  /*214e0*/  @P0 LOP3.LUT R7, R7, R6, RZ, 0x3c, !PT ;  /* 0x0000000607070212 */ /* 0x000fca00078e3cff */
[----:B------:R0:W2:Y:S04]  /*214f0*/  @P0 LDG.E.U16 R22, [R6.64] ;  /* 0x0000000606160981 */ /* 0x0000a8000c1e1500 */
[----:B0-----:R-:W4:Y:S04]  /*21500*/  LDL R6, [R1+0x17a4] ;  /* 0x0017a40001067983 */ /* 0x001f280000100800 */
[----:B------:R-:W4:Y:S01]  /*21510*/  LDL R7, [R1+0x17a8] ;  /* 0x0017a80001077983 */ /* 0x000f220000100800 */
[----:B------:R-:W-:-:S03]  /*21520*/  PRMT R23, RZ, 0x7610, R23 ;  /* 0x00007610ff177816 */ /* 0x000fc60000000017 */
[----:B--2---:R-:W-:Y:S01]  /*21530*/  STL [R1+0x4730], R22 ;  /* 0x0047301601007387 */ /* 0x004fe20000100800 */
[----:B----4-:R-:W-:-:S04]  /*21540*/  @P0 LOP3.LUT R7, R7, R6, RZ, 0x3c, !PT ;  /* 0x0000000607070212 */ /* 0x010fc800078e3cff */
[----:B------:R-:W-:-:S04]  /*21550*/  @P0 LOP3.LUT R6, R7, R6, RZ, 0x3c, !PT ;  /* 0x0000000607060212 */ /* 0x000fc800078e3cff */
[----:B------:R-:W-:-:S05]  /*21560*/  @P0 LOP3.LUT R7, R7, R6, RZ, 0x3c, !PT ;  /* 0x0000000607070212 */ /* 0x000fca00078e3cff */
[----:B------:R0:W2:Y:S04]  /*21570*/  @P0 LDG.E.U16 R23, [R6.64] ;  /* 0x0000000606170981 */ /* 0x0000a8000c1e1500 */
[----:B0-----:R-:W4:Y:S04]  /*21580*/  LDL R6, [R1+0x179c] ;  /* 0x00179c0001067983 */ /* 0x001f280000100800 */
[----:B------:R-:W4:Y:S01]  /*21590*/  LDL R7, [R1+0x17a0] ;  /* 0x0017a00001077983 */ /* 0x000f220000100800 */
[----:B------:R-:W-:Y:S02]  /*215a0*/  ISETP.GT.AND P1, PT, R4, 0xa, PT ;  /* 0x0000000a0400780c */ /* 0x000fe40003f24270 */
[----:B------:R-:W-:-:S11]  /*215b0*/  PRMT R26, RZ, 0x7610, R26 ;  /* 0x00007610ff1a7816 */ /* 0x000fd6000000001a */
[----:B----4-:R-:W-:-:S04]  /*215c0*/  @P1 LOP3.LUT R7, R7, R6, RZ, 0x3c, !PT ;  /* 0x0000000607071212 */ /* 0x010fc800078e3cff */
[----:B------:R-:W-:-:S04]  /*215d0*/  @P1 LOP3.LUT R6, R7, R6, RZ, 0x3c, !PT ;  /* 0x0000000607061212 */ /* 0x000fc800078e3cff */
[----:B------:R-:W-:-:S05]  /*215e0*/  @P1 LOP3.LUT R7, R7, R6, RZ, 0x3c, !PT ;  /* 0x0000000607071212 */ /* 0x000fca00078e3cff */
[----:B------:R0:W4:Y:S04]  /*215f0*/  @P1 LDG.E.U16 R26, [R6.64] ;  /* 0x00000006061a1981 */ /* 0x000128000c1e1500 */
[----:B0-----:R-:W2:Y:S04]  /*21600*/  LDL R6, [R1+0x1794] ;  /* 0x0017940001067983 */ /* 0x001ea80000100800 */
[----:B------:R-:W2:Y:S01]  /*21610*/  LDL R7, [R1+0x1798] ;  /* 0x0017980001077983 */ /* 0x000ea20000100800 */
[----:B------:R-:W-:-:S03]  /*21620*/  PRMT R27, RZ, 0x7610, R27 ;  /* 0x00007610ff1b7816 */ /* 0x000fc6000000001b */
[----:B----4-:R-:W-:Y:S01]  /*21630*/  STL [R1+0x470c], R26 ;  /* 0x00470c1a01007387 */ /* 0x010fe20000100800 */
[----:B--2---:R-:W-:-:S04]  /*21640*/  @P1 LOP3.LUT R7, R7, R6, RZ, 0x3c, !PT ;  /* 0x0000000607071212 */ /* 0x004fc800078e3cff */
        /* <DEDUP_REMOVED lines=10> */
[----:B------:R-:W4:Y:S04]  /*216f0*/  @P2 LDG.E.U16 R12, [R6.64] ;  /* 0x00000006060c2981 */ /* 0x000f28000c1e1500 */
[----:B--2---:R-:W-:Y:S04]  /*21700*/  STL [R1+0x4708], R27 ;  /* 0x0047081b01007387 */ /* 0x004fe80000100800 */
[----:B------:R-:W-:Y:S04]  /*21710*/  STL [R1+0x4710], R27 ;  /* 0x0047101b01007387 */ /* 0x000fe80000100800 */
[----:B------:R-:W-:Y:S04]  /*21720*/  STL [R1+0x4714], R27 ;  /* 0x0047141b01007387 */ /* 0x000fe80000100800 */
[----:B----4-:R0:W-:Y:S04]  /*21730*/  STL [R1+0x1fc], R12 ;  /* 0x0001fc0c01007387 */ /* 0x0101e80000100800 */
[----:B0-----:R-:W2:Y:S04]  /*21740*/  LDL.LU R12, [R1+0x4904] ;  /* 0x00490400010c7983 */ /* 0x001ea80000300800 */
[----:B------:R-:W4:Y:S04]  /*21750*/  LDL R6, [R1+0x1784] ;  /* 0x0017840001067983 */ /* 0x000f280000100800 */
[----:B------:R-:W4:Y:S01]  /*21760*/  LDL R7, [R1+0x1788] ;  /* 0x0017880001077983 */ /* 0x000f220000100800 */
[----:B------:R-:W-:-:S02]  /*21770*/  PRMT R13, RZ, 0x7610, R13 ;  /* 0x00007610ff0d7816 */ /* 0x000fc4000000000d */
[----:B----4-:R-:W-:-:S04]  /*21780*/  @P2 LOP3.LUT R7, R7, R6, RZ, 0x3c, !PT ;  /* 0x0000000607072212 */ /* 0x010fc800078e3cff */
[----:B------:R-:W-:-:S04]  /*21790*/  @P2 LOP3.LUT R6, R7, R6, RZ, 0x3c, !PT ;  /* 0x0000000607062212 */ /* 0x000fc800078e3cff */
[----:B------:R-:W-:-:S05]  /*217a0*/  @P2 LOP3.LUT R7, R7, R6, RZ, 0x3c, !PT ;  /* 0x0000000607072212 */ /* 0x000fca00078e3cff */
[----:B------:R-:W4:Y:S01]  /*217b0*/  @P2 LDG.E.U16 R13, [R6.64] ;  /* 0x00000006060d2981 */ /* 0x000f22000c1e1500 */
[----:B------:R-:W-:-:S03]  /*217c0*/  ISETP.GT.AND P0, PT, R4, 0xc, PT ;  /* 0x0000000c0400780c */ /* 0x000fc60003f04270 */
        /* <DEDUP_REMOVED lines=8> */
[----:B------:R-:W2:Y:S04]  /*21850*/  @P0 LDG.E.U16 R12, [R6.64] ;  /* 0x00000006060c0981 */ /* 0x000ea8000c1e1500 */
[----:B--2---:R0:W-:Y:S04]  /*21860*/  STL [R1+0x21c], R12 ;  /* 0x00021c0c01007387 */ /* 0x0041e80000100800 */
[----:B0-----:R-:W2:Y:S04]  /*21870*/  LDL.LU R12, [R1+0x48fc] ;  /* 0x0048fc00010c7983 */ /* 0x001ea80000300800 */
[----:B------:R-:W3:Y:S04]  /*21880*/  LDL R6, [R1+0x1774] ;  /* 0x0017740001067983 */ /* 0x000ee80000100800 */
[----:B------:R-:W3:Y:S01]  /*21890*/  LDL R7, [R1+0x1778] ;  /* 0x0017780001077983 */ /* 0x000ee20000100800 */
[----:B----4-:R-:W-:-:S02]  /*218a0*/  PRMT R13, RZ, 0x7610, R13 ;  /* 0x00007610ff0d7816 */ /* 0x010fc4000000000d */
[----:B---3--:R-:W-:-:S04]  /*218b0*/  @P0 LOP3.LUT R7, R7, R6, RZ, 0x3c, !PT ;  /* 0x0000000607070212 */ /* 0x008fc800078e3cff */
[----:B------:R-:W-:-:S04]  /*218c0*/  @P0 LOP3.LUT R6, R7, R6, RZ, 0x3c, !PT ;  /* 0x0000000607060212 */ /* 0x000fc800078e3cff */
[----:B------:R-:W-:-:S05]  /*218d0*/  @P0 LOP3.LUT R7, R7, R6, RZ, 0x3c, !PT ;  /* 0x0000000607070212 */ /* 0x000fca00078e3cff */
[----:B------:R-:W3:Y:S01]  /*218e0*/  @P0 LDG.E.U16 R13, [R6.64] ;  /* 0x00000006060d0981 */ /* 0x000ee2000c1e1500 */
[----:B------:R-:W-:-:S03]  /*218f0*/  ISETP.GT.AND P1, PT, R4, 0xd, PT ;  /* 0x0000000d0400780c */ /* 0x000fc60003f24270 */
        /* <DEDUP_REMOVED lines=8> */
[----:B------:R-:W2:Y:S04]  /*21980*/  @P1 LDG.E.U16 R12, [R6.64] ;  /* 0x00000006060c1981 */ /* 0x000ea8000c1e1500 */
[----:B--2---:R0:W-:Y:S04]  /*21990*/  STL [R1+0x1238], R12 ;  /* 0x0012380c01007387 */ /* 0x0041e80000100800 */
[----:B0-----:R-:W2:Y:S04]  /*219a0*/  LDL.LU R12, [R1+0x48f4] ;  /* 0x0048f400010c7983 */ /* 0x001ea80000300800 */
[----:B------:R-:W4:Y:S04]  /*219b0*/  LDL R6, [R1+0x1764] ;  /* 0x0017640001067983 */ /* 0x000f280000100800 */
[----:B------:R-:W4:Y:S01]  /*219c0*/  LDL R7, [R1+0x1768] ;  /* 0x0017680001077983 */ /* 0x000f220000100800 */
[----:B---3--:R-:W-:-:S02]  /*219d0*/  PRMT R13, RZ, 0x7610, R13 ;  /* 0x00007610ff0d7816 */ /* 0x008fc4000000000d */
[----:B----4-:R-:W-:-:S04]  /*219e0*/  @P1 LOP3.LUT R7, R7, R6, RZ, 0x3c, !PT ;  /* 0x0000000607071212 */ /* 0x010fc800078e3cff */
        /* <DEDUP_REMOVED lines=53> */
[----:B---3--:R-:W-:Y:S02]  /*21d40*/  PRMT R13, RZ, 0x7610, R13 ;  /* 0x00007610ff0d7816 */ /* 0x008fe4000000000d */
[----:B--2---:R-:W-:-:S04]  /*21d50*/  @P1 LOP3.LUT R7, R7, R6, RZ, 0x3c, !PT ;  /* 0x0000000607071212 */ /* 0x004fc800078e3cff */
[----:B------:R-:W-:-:S04]  /*21d60*/  @P1 LOP3.LUT R6, R7, R6, RZ, 0x3c, !PT ;  /* 0x0000000607061212 */ /* 0x000fc800078e3cff */
[----:B------:R-:W-:-:S05]  /*21d70*/  @P1 LOP3.LUT R7, R7, R6, RZ, 0x3c, !PT ;  /* 0x0000000607071212 */ /* 0x000fca00078e3cff */
[----:B------:R0:W2:Y:S04]  /*21d80*/  @P1 LDG.E.U16 R13, [R6.64] ;  /* 0x00000006060d1981 */ /* 0x0000a8000c1e1500 */
[----:B0-----:R-:W3:Y:S04]  /*21d90*/  LDL R6, [R1+0x172c] ;  /* 0x00172c0001067983 */ /* 0x001ee80000100800 */
[----:B------:R-:W3:Y:S01]  /*21da0*/  LDL R7, [R1+0x1730] ;  /* 0x0017300001077983 */ /* 0x000ee20000100800 */
[----:B------:R-:W-:Y:S02]  /*21db0*/  ISETP.GT.AND P2, PT, R4, 0x11, PT ;  /* 0x000000110400780c */ /* 0x000fe40003f44270 */
[----:B----4-:R-:W-:-:S11]  /*21dc0*/  PRMT R16, RZ, 0x7610, R16 ;  /* 0x00007610ff107816 */ /* 0x010fd60000000010 */
[----:B---3--:R-:W-:-:S04]  /*21dd0*/  @P2 LOP3.LUT R7, R7, R6, RZ, 0x3c, !PT ;  /* 0x0000000607072212 */ /* 0x008fc800078e3cff */
[----:B------:R-:W-:-:S04]  /*21de0*/  @P2 LOP3.LUT R6, R7, R6, RZ, 0x3c, !PT ;  /* 0x0000000607062212 */ /* 0x000fc800078e3cff */
[----:B------:R-:W-:-:S05]  /*21df0*/  @P2 LOP3.LUT R7, R7, R6, RZ, 0x3c, !PT ;  /* 0x0000000607072212 */ /* 0x000fca00078e3cff */
[----:B------:R0:W3:Y:S04]  /*21e00*/  @P2 LDG.E.U16 R16, [R6.64] ;  /* 0x0000000606102981 */ /* 0x0000e8000c1e1500 */
[----:B0-----:R-:W4:Y:S04]  /*21e10*/  LDL R6, [R1+0x1724] ;  /* 0x0017240001067983 */ /* 0x001f280000100800 */
[----:B------:R-:W4:Y:S01]  /*21e20*/  LDL R7, [R1+0x1728] ;  /* 0x0017280001077983 */ /* 0x000f220000100800 */
[----:B------:R-:W-:Y:S02]  /*21e30*/  PRMT R17, RZ, 0x7610, R17 ;  /* 0x00007610ff117816 */ /* 0x000fe40000000011 */
[----:B----4-:R-:W-:-:S04]  /*21e40*/  @P2 LOP3.LUT R7, R7, R6, RZ, 0x3c, !PT ;  /* 0x0000000607072212 */ /* 0x010fc800078e3cff */
[----:B------:R-:W-:-:S04]  /*21e50*/  @P2 LOP3.LUT R6, R7, R6, RZ, 0x3c, !PT ;  /* 0x0000000607062212 */ /* 0x000fc800078e3cff */
[----:B------:R-:W-:-:S05]  /*21e60*/  @P2 LOP3.LUT R7, R7, R6, RZ, 0x3c, !PT ;  /* 0x0000000607072212 */ /* 0x000fca00078e3cff */
[----:B------:R0:W4:Y:S04]  /*21e70*/  @P2 LDG.E.U16 R17, [R6.64] ;  /* 0x0000000606112981 */ /* 0x000128000c1e1500 */
[----:B0-----:R-:W2:Y:S04]  /*21e80*/  LDL R6, [R1+0x171c] ;  /* 0x00171c0001067983 */ /* 0x001ea80000100800 */
[----:B------:R-:W2:Y:S01]  /*21e90*/  LDL R7, [R1+0x1720] ;  /* 0x0017200001077983 */ /* 0x000ea20000100800 */
[----:B------:R-:W-:Y:S02]  /*21ea0*/  ISETP.GT.AND P0, PT, R4, 0x12, PT ;  /* 0x000000120400780c */ /* 0x000fe40003f04270 */
[----:B------:R-:W-:-:S11]  /*21eb0*/  PRMT R20, RZ, 0x7610, R20 ;  /* 0x00007610ff147816 */ /* 0x000fd60000000014 */
[----:B--2---:R-:W-:-:S04]  /*21ec0*/  @P0 LOP3.LUT R7, R7, R6, RZ, 0x3c, !PT ;  /* 0x0000000607070212 */ /* 0x004fc800078e3cff */
[----:B------:R-:W-:-:S04]  /*21ed0*/  @P0 LOP3.LUT R6, R7, R6, RZ, 0x3c, !PT ;  /* 0x0000000607060212 */ /* 0x000fc800078e3cff */
[----:B------:R-:W-:-:S05]  /*21ee0*/  @P0 LOP3.LUT R7, R7, R6, RZ, 0x3c, !PT ;  /* 0x0000000607070212 */ /* 0x000fca00078e3cff */
[----:B------:R0:W2:Y:S04]  /*21ef0*/  @P0 LDG.E.U16 R20, [R6.64] ;  /* 0x0000000606140981 */ /* 0x0000a8000c1e1500 */
[----:B0-----:R-:W3:Y:S04]  /*21f00*/  LDL R6, [R1+0x1714] ;  /* 0x0017140001067983 */ /* 0x001ee80000100800 */
[----:B------:R-:W3:Y:S01]  /*21f10*/  LDL R7, [R1+0x1718] ;  /* 0x0017180001077983 */ /* 0x000ee20000100800 */
[----:B------:R-:W-:-:S03]  /*21f20*/  PRMT R21, RZ, 0x7610, R21 ;  /* 0x00007610ff157816 */ /* 0x000fc60000000015 */
[----:B--2---:R-:W-:Y:S01]  /*21f30*/  STL [R1+0x4704], R20 ;  /* 0x0047041401007387 */ /* 0x004fe20000100800 */
[----:B---3--:R-:W-:-:S04]  /*21f40*/  @P0 LOP3.LUT R7, R7, R6, RZ, 0x3c, !PT ;  /* 0x0000000607070212 */ /* 0x008fc800078e3cff */
[----:B------:R-:W-:-:S04]  /*21f50*/  @P0 LOP3.LUT R6, R7, R6, RZ, 0x3c, !PT ;  /* 0x0000000607060212 */ /* 0x000fc800078e3cff */
[----:B------:R-:W-:Y:S01]  /*21f60*/  @P0 LOP3.LUT R7, R7, R6, RZ, 0x3c, !PT ;  /* 0x0000000607070212 */ /* 0x000fe200078e3cff */
[----:B------:R-:W-:Y:S04]  /*21f70*/  STL [R1+0x4718], R20 ;  /* 0x0047181401007387 */ /* 0x000fe80000100800 */
[----:B------:R0:W2:Y:S04]  /*21f80*/  @P0 LDG.E.U16 R21, [R6.64] ;  /* 0x0000000606150981 */ /* 0x0000a8000c1e1500 */
[----:B0-----:R-:W3:Y:S04]  /*21f90*/  LDL R6, [R1+0x170c] ;  /* 0x00170c0001067983 */ /* 0x001ee80000100800 */
[----:B------:R-:W3:Y:S01]  /*21fa0*/  LDL R7, [R1+0x1710] ;  /* 0x0017100001077983 */ /* 0x000ee20000100800 */
[----:B------:R-:W-:-:S02]  /*21fb0*/  ISETP.GT.AND P1, PT, R4, 0x13, PT ;  /* 0x000000130400780c */ /* 0x000fc40003f24270 */
[----:B------:R-:W-:-:S11]  /*21fc0*/  PRMT R9, RZ, 0x7610, R9 ;  /* 0x00007610ff097816 */ /* 0x000fd60000000009 */
[----:B---3--:R-:W-:-:S04]  /*21fd0*/  @P1 LOP3.LUT R7, R7, R6, RZ, 0x3c, !PT ;  /* 0x0000000607071212 */ /* 0x008fc800078e3cff */
[----:B------:R-:W-:-:S04]  /*21fe0*/  @P1 LOP3.LUT R6, R7, R6, RZ, 0x3c, !PT ;  /* 0x0000000607061212 */ /* 0x000fc800078e3cff */
[----:B------:R-:W-:-:S05]  /*21ff0*/  @P1 LOP3.LUT R7, R7, R6, RZ, 0x3c, !PT ;  /* 0x0000000607071212 */ /* 0x000fca00078e3cff */
[----:B------:R-:W3:Y:S04]  /*22000*/  @P1 LDG.E.U16 R9, [R6.64] ;  /* 0x0000000606091981 */ /* 0x000ee8000c1e1500 */
[----:B--2---:R-:W-:Y:S04]  /*22010*/  STL [R1+0x4700], R21 ;  /* 0x0047001501007387 */ /* 0x004fe80000100800 */
[----:B---3--:R0:W-:Y:S04]  /*22020*/  STL [R1+0x1e0], R9 ;  /* 0x0001e00901007387 */ /* 0x0081e80000100800 */
[----:B0-----:R-:W2:Y:S04]  /*22030*/  LDL.LU R9, [R1+0x48dc] ;  /* 0x0048dc0001097983 */ /* 0x001ea80000300800 */
[----:B------:R-:W3:Y:S04]  /*22040*/  LDL R6, [R1+0x1704] ;  /* 0x0017040001067983 */ /* 0x000ee80000100800 */
[----:B------:R-:W3:Y:S01]  /*22050*/  LDL R7, [R1+0x1708] ;  /* 0x0017080001077983 */ /* 0x000ee20000100800 */
[----:B------:R-:W-:-:S02]  /*22060*/  PRMT R8, RZ, 0x7610, R8 ;  /* 0x00007610ff087816 */ /* 0x000fc40000000008 */
[----:B---3--:R-:W-:-:S04]  /*22070*/  @P1 LOP3.LUT R7, R7, R6, RZ, 0x3c, !PT ;  /* 0x0000000607071212 */ /* 0x008fc800078e3cff */
[----:B------:R-:W-:-:S04]  /*22080*/  @P1 LOP3.LUT R6, R7, R6, RZ, 0x3c, !PT ;  /* 0x0000000607061212 */ /* 0x000fc800078e3cff */
[----:B------:R-:W-:-:S05]  /*22090*/  @P1 LOP3.LUT R7, R7, R6, RZ, 0x3c, !PT ;  /* 0x0000000607071212 */ /* 0x000fca00078e3cff */
[----:B------:R-:W3:Y:S01]  /*220a0*/  @P1 LDG.E.U16 R8, [R6.64] ;  /* 0x0000000606081981 */ /* 0x000ee2000c1e1500 */
[----:B------:R-:W-:-:S03]  /*220b0*/  ISETP.GT.AND P2, PT, R4, 0x14, PT ;  /* 0x000000140400780c */ /* 0x000fc60003f44270 */
[----:B---3--:R0:W-:Y:S04]  /*220c0*/  STL [R1+0x1e4], R8 ;  /* 0x0001e40801007387 */ /* 0x0081e80000100800 */
[----:B0-----:R-:W3:Y:S04]  /*220d0*/  LDL.LU R8, [R1+0x48d8] ;  /* 0x0048d80001087983 */ /* 0x001ee80000300800 */
[----:B------:R-:W2:Y:S04]  /*220e0*/  LDL R6, [R1+0x16fc] ;  /* 0x0016fc0001067983 */ /* 0x000ea80000100800 */
[----:B------:R-:W2:Y:S01]  /*220f0*/  LDL R7, [R1+0x1700] ;  /* 0x0017000001077983 */ /* 0x000ea20000100800 */
[----:B---3--:R-:W-:-:S02]  /*22100*/  PRMT R8, RZ, 0x7610, R8 ;  /* 0x00007610ff087816 */ /* 0x008fc40000000008 */
[----:B--2---:R-:W-:-:S04]  /*22110*/  @P2 LOP3.LUT R7, R7, R6, RZ, 0x3c, !PT ;  /* 0x0000000607072212 */ /* 0x004fc800078e3cff */
[----:B------:R-:W-:-:S04]  /*22120*/  @P2 LOP3.LUT R6, R7, R6, RZ, 0x3c, !PT ;  /* 0x0000000607062212 */ /* 0x000fc800078e3cff */
[----:B------:R-:W-:-:S05]  /*22130*/  @P2 LOP3.LUT R7, R7, R6, RZ, 0x3c, !PT ;  /* 0x0000000607072212 */ /* 0x000fca00078e3cff */
[----:B------:R-:W2:Y:S04]  /*22140*/  @P2 LDG.E.U16 R8, [R6.64] ;  /* 0x0000000606082981 */ /* 0x000ea8000c1e1500 */
[----:B--2---:R0:W-:Y:S04]  /*22150*/  STL [R1+0x1f4], R8 ;  /* 0x0001f40801007387 */ /* 0x0041e80000100800 */
[----:B0-----:R-:W2:Y:S04]  /*22160*/  LDL.LU R8, [R1+0x48d4] ;  /* 0x0048d40001087983 */ /* 0x001ea80000300800 */
        /* <DEDUP_REMOVED lines=84> */
[----:B------:R-:W-:-:S11]  /*226b0*/  PRMT R10, RZ, 0x7610, R10 ;  /* 0x00007610ff0a7816 */ /* 0x000fd6000000000a */
[----:B---3--:R-:W-:-:S04]  /*226c0*/  @P0 LOP3.LUT R7, R7, R6, RZ, 0x3c, !PT ;  /* 0x0000000607070212 */ /* 0x008fc800078e3cff */
[----:B------:R-:W-:-:S04]  /*226d0*/  @P0 LOP3.LUT R6, R7, R6, RZ, 0x3c, !PT ;  /* 0x0000000607060212 */ /* 0x000fc800078e3cff */
[----:B------:R-:W-:-:S05]  /*226e0*/  @P0 LOP3.LUT R7, R7, R6, RZ, 0x3c, !PT ;  /* 0x0000000607070212 */ /* 0x000fca00078e3cff */
[----:B------:R0:W3:Y:S04]  /*226f0*/  @P0 LDG.E.U16 R10, [R6.64] ;  /* 0x00000006060a0981 */ /* 0x0000e8000c1e1500 */
[----:B0-----:R-:W2:Y:S04]  /*22700*/  LDL R6, [R1+0x16a4] ;  /* 0x0016a40001067983 */ /* 0x001ea80000100800 */
[----:B------:R-:W2:Y:S01]  /*22710*/  LDL R7, [R1+0x16a8] ;  /* 0x0016a80001077983 */ /* 0x000ea20000100800 */
[----:B------:R-:W-:Y:S02]  /*22720*/  PRMT R11, RZ, 0x7610, R11 ;  /* 0x00007610ff0b7816 */ /* 0x000fe4000000000b */
        /* <DEDUP_REMOVED lines=27> */
[----:B------:R-:W3:Y:S04]  /*228e0*/  @P0 LDG.E.U16 R5, [R6.64] ;  /* 0x0000000606050981 */ /* 0x000ee8000c1e1500 */
        /* <DEDUP_REMOVED lines=12> */
[----:B---3--:R-:W-:-:S11]  /*229b0*/  PRMT R5, RZ, 0x7610, R5 ;  /* 0x00007610ff057816 */ /* 0x008fd60000000005 */
        /* <DEDUP_REMOVED lines=21> */
[----:B--2---:R0:W-:Y:S04]  /*22b10*/  STL [R1+0x1d0], R5 ;  /* 0x0001d00501007387 */ /* 0x0041e80000100800 */
[----:B0-----:R-:W2:Y:S04]  /*22b20*/  LDL R5, [R1+0x1650] ;  /* 0x0016500001057983 */ /* 0x001ea80000100800 */
        /* <DEDUP_REMOVED lines=20> */
[----:B------:R-:W3:Y:S04]  /*22c70*/  LDL R6, [R1+0x1654] ;  /* 0x0016540001067983 */ /* 0x000ee80000100800 */
[----:B------:R-:W3:Y:S01]  /*22c80*/  LDL R7, [R1+0x1658] ;  /* 0x0016580001077983 */ /* 0x000ee20000100800 */
[----:B--2---:R-:W-:-:S03]  /*22c90*/  PRMT R2, RZ, 0x7610, R2 ;  /* 0x00007610ff027816 */ /* 0x004fc60000000002 */
[----:B0-----:R-:W0:Y:S01]  /*22ca0*/  S2R R29, SR_TID.X ;  /* 0x00000000001d7919 */ /* 0x001e220000002100 */
[----:B---3--:R-:W-:-:S04]  /*22cb0*/  @P1 LOP3.LUT R7, R7, R6, RZ, 0x3c, !PT ;  /* 0x0000000607071212 */ /* 0x008fc800078e3cff */
[----:B------:R-:W-:-:S04]  /*22cc0*/  @P1 LOP3.LUT R6, R7, R6, RZ, 0x3c, !PT ;  /* 0x0000000607061212 */ /* 0x000fc800078e3cff */
[----:B------:R-:W-:-:S05]  /*22cd0*/  @P1 LOP3.LUT R7, R7, R6, RZ, 0x3c, !PT ;  /* 0x0000000607071212 */ /* 0x000fca00078e3cff */
[----:B------:R-:W2:Y:S01]  /*22ce0*/  @P1 LDG.E.U16 R2, [R6.64] ;  /* 0x0000000606021981 */ /* 0x000ea2000c1e1500 */
[----:B0-----:R-:W-:Y:S02]  /*22cf0*/  LOP3.LUT R29, R29, 0x1f, RZ, 0xc0, !PT ;  /* 0x0000001f1d1d7812 */ /* 0x001fe400078ec0ff */
[----:B------:R-:W-:Y:S02]  /*22d00*/  ISETP.GT.AND P0, PT, R4, 0x1f, PT ;  /* 0x0000001f0400780c */ /* 0x000fe40003f04270 */
[----:B------:R-:W-:Y:S01]  /*22d10*/  ISETP.GE.AND P1, PT, R29, R4, PT ;  /* 0x000000041d00720c */ /* 0x000fe20003f26270 */
[----:B--2---:R0:W-:Y:S04]  /*22d20*/  STL [R1+0x1dc], R2 ;  /* 0x0001dc0201007387 */ /* 0x0041e80000100800 */
[----:B0-----:R-:W2:Y:S04]  /*22d30*/  LDL.LU R2, [R1+0x48a4] ;  /* 0x0048a40001027983 */ /* 0x001ea80000300800 */
[----:B------:R-:W3:Y:S04]  /*22d40*/  LDL R4, [R1+0x164c] ;  /* 0x00164c0001047983 */ /* 0x000ee80000100800 */
[----:B------:R-:W2:Y:S01]  /*22d50*/  LDL.LU R29, [R1+0x1864] ;  /* 0x00186400011d7983 */ /* 0x000ea20000300800 */
[----:B---3--:R-:W-:-:S04]  /*22d60*/  @P0 LOP3.LUT R5, R5, R4, RZ, 0x3c, !PT ;  /* 0x0000000405050212 */ /* 0x008fc800078e3cff */
[C---:B------:R-:W-:Y:S02]  /*22d70*/  @P0 LOP3.LUT R4, R5.reuse, R4, RZ, 0x3c, !PT ;  /* 0x0000000405040212 */ /* 0x040fe400078e3cff */
[----:B--2---:R-:W-:Y:S02]  /*22d80*/  PRMT R2, RZ, 0x7610, R2 ;  /* 0x00007610ff027816 */ /* 0x004fe40000000002 */
        /* <DEDUP_REMOVED lines=11> */
[----:B------:R-:W-:Y:S06]  /*22e40*/  BAR.SYNC.DEFER_BLOCKING 0x0 ;  /* 0x0000000000007b1d */ /* 0x000fec0000010000 */
[----:B--2---:R0:W-:Y:S04]  /*22e50*/  STL [R1+0x1d4], R2 ;  /* 0x0001d40201007387 */ /* 0x0041e80000100800 */
[----:B0-----:R-:W2:Y:S04]  /*22e60*/  LDL.LU R2, [R1+0x489c] ;  /* 0x00489c0001027983 */ /* 0x001ea80000300800 */
[----:B------:R-:W3:Y:S04]  /*22e70*/  LDL R4, [R1+0x2028] ;  /* 0x0020280001047983 */ /* 0x000ee80000100800 */
[----:B------:R-:W3:Y:S01]  /*22e80*/  LDL R5, [R1+0x202c] ;  /* 0x00202c0001057983 */ /* 0x000ee20000100800 */
[----:B--2---:R-:W-:-:S02]  /*22e90*/  PRMT R2, RZ, 0x7610, R2 ;  /* 0x00007610ff027816 */ /* 0x004fc40000000002 */
[----:B---3--:R-:W-:-:S04]  /*22ea0*/  @!P1 LOP3.LUT R5, R5, R4, RZ, 0x3c, !PT ;  /* 0x0000000405059212 */ /* 0x008fc800078e3cff */
[----:B------:R-:W-:-:S04]  /*22eb0*/  @!P1 LOP3.LUT R4, R5, R4, RZ, 0x3c, !PT ;  /* 0x0000000405049212 */ /* 0x000fc800078e3cff */
[----:B------:R-:W-:-:S05]  /*22ec0*/  @!P1 LOP3.LUT R5, R5, R4, RZ, 0x3c, !PT ;  /* 0x0000000405059212 */ /* 0x000fca00078e3cff */
[----:B------:R-:W2:Y:S04]  /*22ed0*/  @!P1 LDG.E.U16 R2, [R4.64] ;  /* 0x0000000604029981 */ /* 0x000ea8000c1e1500 */
        /* <DEDUP_REMOVED lines=560> */
[----:B------:R-:W3:Y:S01]  /*251e0*/  LDL R5, [R1+0x1868] ;  /* 0x0018680001057983 */ /* 0x000ee20000100800 */
[----:B--2---:R-:W-:Y:S01]  /*251f0*/  PRMT R2, RZ, 0x7610, R2 ;  /* 0x00007610ff027816 */ /* 0x004fe20000000002 */
[----:B---3--:R-:W-:-:S02]  /*25200*/  @!P1 IMAD.MOV.U32 R4, RZ, RZ, R5 ;  /* 0x000000ffff049224 */ /* 0x008fc400078e0005 */
[----:B------:R-:W-:-:S05]  /*25210*/  @!P1 IMAD.MOV.U32 R5, RZ, RZ, R29 ;  /* 0x000000ffff059224 */ /* 0x000fca00078e001d */
[----:B------:R-:W2:Y:S04]  /*25220*/  @!P1 LDG.E.U16 R2, [R4.64] ;  /* 0x0000000604029981 */ /* 0x000ea8000c1e1500 */
[----:B------:R-:W-:Y:S04]  /*25230*/  STL [R1+0x2070], R29 ;  /* 0x0020701d01007387 */ /* 0x000fe80000100800 */
        /* <DEDUP_REMOVED lines=244> */
[----:B------:R-:W2:Y:S04]  /*26180*/  LDL R4, [R1+0x1cdc] ;  /* 0x001cdc0001047983 */ /* 0x000ea80000100800 */
[----:B------:R-:W2:Y:S01]  /*26190*/  LDL R5, [R1+0x1ce0] ;  /* 0x001ce00001057983 */ /* 0x000ea20000100800 */
[----:B------:R-:W-:-:S02]  /*261a0*/  PRMT R0, RZ, 0x7610, R0 ;  /* 0x00007610ff007816 */ /* 0x000fc40000000000 */
[----:B--2---:R-:W-:-:S04]  /*261b0*/  @!P1 LOP3.LUT R5, R5, R4, RZ, 0x3c, !PT ;  /* 0x0000000405059212 */ /* 0x004fc800078e3cff */
[----:B------:R-:W-:-:S04]  /*261c0*/  @!P1 LOP3.LUT R4, R5, R4, RZ, 0x3c, !PT ;  /* 0x0000000405049212 */ /* 0x000fc800078e3cff */
[----:B------:R-:W-:-:S05]  /*261d0*/  @!P1 LOP3.LUT R5, R5, R4, RZ, 0x3c, !PT ;  /* 0x0000000405059212 */ /* 0x000fca00078e3cff */
[----:B------:R1:W2:Y:S04]  /*261e0*/  @!P1 LDG.E.U16 R0, [R4.64] ;  /* 0x0000000604009981 */ /* 0x0002a8000c1e1500 */
[----:B-1----:R-:W3:Y:S04]  /*261f0*/  LDL R4, [R1+0x1cbc] ;  /* 0x001cbc0001047983 */ /* 0x002ee80000100800 */
[----:B------:R-:W3:Y:S01]  /*26200*/  LDL R5, [R1+0x1cc0] ;  /* 0x001cc00001057983 */ /* 0x000ee20000100800 */
[----:B------:R-:W-:-:S03]  /*26210*/  PRMT R29, RZ, 0x7610, R29 ;  /* 0x00007610ff1d7816 */ /* 0x000fc6000000001d */
[----:B0-----:R-:W0:Y:S04]  /*26220*/  S2R R2, SR_TID.X ;  /* 0x0000000000027919 */ /* 0x001e280000002100 */
[----:B--2---:R1:W-:Y:S04]  /*26230*/  STL [R1+0x54], R0 ;  /* 0x0000540001007387 */ /* 0x0043e80000100800 */
[----:B-1----:R-:W2:Y:S01]  /*26240*/  LDL.LU R0, [R1] ;  /* 0x0000000001007983 */ /* 0x002ea20000300800 */
[----:B---3--:R-:W-:-:S04]  /*26250*/  @!P1 LOP3.LUT R5, R5, R4, RZ, 0x3c, !PT ;  /* 0x0000000405059212 */ /* 0x008fc800078e3cff */
[----:B------:R-:W-:-:S04]  /*26260*/  @!P1 LOP3.LUT R4, R5, R4, RZ, 0x3c, !PT ;  /* 0x0000000405049212 */ /* 0x000fc800078e3cff */
[----:B------:R-:W-:-:S05]  /*26270*/  @!P1 LOP3.LUT R5, R5, R4, RZ, 0x3c, !PT ;  /* 0x0000000405059212 */ /* 0x000fca00078e3cff */
[----:B------:R1:W3:Y:S04]  /*26280*/  @!P1 LDG.E.U16 R29, [R4.64] ;  /* 0x00000006041d9981 */ /* 0x0002e8000c1e1500 */
[----:B-1----:R-:W2:Y:S04]  /*26290*/  LDL R4, [R1+0x1c9c] ;  /* 0x001c9c0001047983 */ /* 0x002ea80000100800 */
[----:B------:R-:W2:Y:S01]  /*262a0*/  LDL R5, [R1+0x1ca0] ;  /* 0x001ca00001057983 */ /* 0x000ea20000100800 */
[----:B0-----:R-:W-:-:S05]  /*262b0*/  LOP3.LUT R2, R2, 0x3f, RZ, 0xc0, !PT ;  /* 0x0000003f02027812 */ /* 0x001fca00078ec0ff */
[----:B------:R-:W-:-:S05]  /*262c0*/  IMAD.SHL.U32 R2, R2, 0x2, RZ ;  /* 0x0000000202027824 */ /* 0x000fca00078e00ff */
[----:B------:R-:W-:Y:S04]  /*262d0*/  STS.U16 [R2+0x8000], R24 ;  /* 0x0080001802007388 */ /* 0x000fe80000000400 */
[----:B------:R-:W-:Y:S04]  /*262e0*/  STS.U16 [R2+0x8080], R25 ;  /* 0x0080801902007388 */ /* 0x000fe80000000400 */
[----:B------:R0:W-:Y:S02]  /*262f0*/  STS.U16 [R2+0x8800], R18 ;  /* 0x0088001202007388 */ /* 0x0001e40000000400 */
[----:B0-----:R-:W-:-:S02]  /*26300*/  PRMT R2, RZ, 0x7610, R2 ;  /* 0x00007610ff027816 */ /* 0x001fc40000000002 */
[----:B--2---:R-:W-:-:S04]  /*26310*/  @!P1 LOP3.LUT R5, R5, R4, RZ, 0x3c, !PT ;  /* 0x0000000405059212 */ /* 0x004fc800078e3cff */
[----:B------:R-:W-:-:S04]  /*26320*/  @!P1 LOP3.LUT R4, R5, R4, RZ, 0x3c, !PT ;  /* 0x0000000405049212 */ /* 0x000fc800078e3cff */
[----:B------:R-:W-:-:S05]  /*26330*/  @!P1 LOP3.LUT R5, R5, R4, RZ, 0x3c, !PT ;  /* 0x0000000405059212 */ /* 0x000fca00078e3cff */
[----:B------:R-:W2:Y:S04]  /*26340*/  @!P1 LDG.E.U16 R2, [R4.64] ;  /* 0x0000000604029981 */ /* 0x000ea8000c1e1500 */
[----:B---3--:R0:W-:Y:S04]  /*26350*/  STL [R1+0x50], R29 ;  /* 0x0000501d01007387 */ /* 0x0081e80000100800 */
[----:B0-----:R-:W3:Y:S04]  /*26360*/  LDL R29, [R1+0x1c20] ;  /* 0x001c2000011d7983 */ /* 0x001ee80000100800 */
[----:B--2---:R0:W-:Y:S04]  /*26370*/  STL [R1+0x4c], R2 ;  /* 0x00004c0201007387 */ /* 0x0041e80000100800 */
[----:B------:R-:W2:Y:S04]  /*26380*/  LDL R4, [R1+0x1c7c] ;  /* 0x001c7c0001047983 */ /* 0x000ea80000100800 */
[----:B------:R-:W2:Y:S04]  /*26390*/  LDL R5, [R1+0x1c80] ;  /* 0x001c800001057983 */ /* 0x000ea80000100800 */
[----:B0-----:R-:W0:Y:S02]  /*263a0*/  S2R R2, SR_TID.X ;  /* 0x0000000000027919 */ /* 0x001e240000002100 */
[----:B0-----:R-:W-:-:S05]  /*263b0*/  LOP3.LUT R2, R2, 0x3f, RZ, 0xc0, !PT ;  /* 0x0000003f02027812 */ /* 0x001fca00078ec0ff */
[----:B------:R-:W-:-:S05]  /*263c0*/  IMAD.SHL.U32 R2, R2, 0x2, RZ ;  /* 0x0000000202027824 */ /* 0x000fca00078e00ff */
[----:B------:R0:W-:Y:S02]  /*263d0*/  STS.U16 [R2+0x8880], R19 ;  /* 0x0088801302007388 */ /* 0x0001e40000000400 */
[----:B0-----:R-:W-:Y:S02]  /*263e0*/  PRMT R2, RZ, 0x7610, R2 ;  /* 0x00007610ff027816 */ /* 0x001fe40000000002 */
[----:B--2---:R-:W-:-:S04]  /*263f0*/  @!P1 LOP3.LUT R5, R5, R4, RZ, 0x3c, !PT ;  /* 0x0000000405059212 */ /* 0x004fc800078e3cff */
[----:B------:R-:W-:-:S04]  /*26400*/  @!P1 LOP3.LUT R4, R5, R4, RZ, 0x3c, !PT ;  /* 0x0000000405049212 */ /* 0x000fc800078e3cff */
[----:B------:R-:W-:-:S05]  /*26410*/  @!P1 LOP3.LUT R5, R5, R4, RZ, 0x3c, !PT ;  /* 0x0000000405059212 */ /* 0x000fca00078e3cff */
[----:B------:R-:W2:Y:S04]  /*26420*/  @!P1 LDG.E.U16 R2, [R4.64] ;  /* 0x0000000604029981 */ /* 0x000ea8000c1e1500 */
        /* <DEDUP_REMOVED lines=23> */
[----:B------:R-:W2:Y:S01]  /*265a0*/  @!P1 LDG.E.U16 R2, [R4.64] ;  /* 0x0000000604029981 */ /* 0x000ea2000c1e1500 */
[----:B------:R-:W-:-:S03]  /*265b0*/  PRMT R3, RZ, 0x7610, R3 ;  /* 0x00007610ff037816 */ /* 0x000fc60000000003 */
[----:B--2---:R0:W-:Y:S04]  /*265c0*/  STL [R1+0x40], R2 ;  /* 0x0000400201007387 */ /* 0x0041e80000100800 */
[----:B------:R-:W2:Y:S01]  /*265d0*/  LDL R5, [R1+0x1c1c] ;  /* 0x001c1c0001057983 */ /* 0x000ea20000100800 */
[----:B---3--:R-:W-:Y:S01]  /*265e0*/  @!P1 IMAD.MOV.U32 R4, RZ, RZ, R29 ;  /* 0x000000ffff049224 */ /* 0x008fe200078e001d */
[----:B------:R-:W-:Y:S02]  /*265f0*/  PRMT R22, RZ, 0x7610, R22 ;  /* 0x00007610ff167816 */ /* 0x000fe40000000016 */
[----:B------:R-:W3:Y:S04]  /*26600*/  LDL R29, [R1+0x1ba0] ;  /* 0x001ba000011d7983 */ /* 0x000ee80000100800 */
[----:B--2---:R1:W2:Y:S04]  /*26610*/  @!P1 LDG.E.U16 R3, [R4.64] ;  /* 0x0000000604039981 */ /* 0x0042a8000c1e1500 */
[----:B-1----:R-:W2:Y:S04]  /*26620*/  LDL R4, [R1+0x1bfc] ;  /* 0x001bfc0001047983 */ /* 0x002ea80000100800 */
[----:B------:R-:W2:Y:S04]  /*26630*/  LDL R5, [R1+0x1c00] ;  /* 0x001c000001057983 */ /* 0x000ea80000100800 */
[----:B0-----:R-:W0:Y:S01]  /*26640*/  S2R R2, SR_TID.X ;  /* 0x0000000000027919 */ /* 0x001e220000002100 */
[----:B--2---:R-:W-:-:S04]  /*26650*/  @!P1 LOP3.LUT R5, R5, R4, RZ, 0x3c, !PT ;  /* 0x0000000405059212 */ /* 0x004fc800078e3cff */
[----:B------:R-:W-:-:S04]  /*26660*/  @!P1 LOP3.LUT R4, R5, R4, RZ, 0x3c, !PT ;  /* 0x0000000405049212 */ /* 0x000fc800078e3cff */
[----:B------:R-:W-:-:S05]  /*26670*/  @!P1 LOP3.LUT R5, R5, R4, RZ, 0x3c, !PT ;  /* 0x0000000405059212 */ /* 0x000fca00078e3cff */
[----:B------:R-:W2:Y:S01]  /*26680*/  @!P1 LDG.E.U16 R22, [R4.64] ;  /* 0x0000000604169981 */ /* 0x000ea2000c1e1500 */
[----:B0-----:R-:W-:-:S03]  /*26690*/  LOP3.LUT R2, R2, 0x3f, RZ, 0xc0, !PT ;  /* 0x0000003f02027812 */ /* 0x001fc600078ec0ff */
[----:B------:R0:W-:Y:S02]  /*266a0*/  STL [R1+0x3c], R3 ;  /* 0x00003c0301007387 */ /* 0x0001e40000100800 */
[----:B------:R-:W-:-:S05]  /*266b0*/  IMAD.SHL.U32 R2, R2, 0x2, RZ ;  /* 0x0000000202027824 */ /* 0x000fca00078e00ff */
[----:B0-----:R-:W-:Y:S01]  /*266c0*/  LOP3.LUT R3, R2, 0x10, RZ, 0x3c, !PT ;  /* 0x0000001002037812 */ /* 0x001fe200078e3cff */
[----:B------:R-:W-:Y:S04]  /*266d0*/  STS.U16 [R2+0x9800], R8 ;  /* 0x0098000802007388 */ /* 0x000fe80000000400 */
[----:B------:R-:W-:Y:S04]  /*266e0*/  STS.U16 [R2+0x9880], R9 ;  /* 0x0098800902007388 */ /* 0x000fe80000000400 */
[----:B------:R-:W-:Y:S04]  /*266f0*/  STS.U16 [R3+0x8100], R0 ;  /* 0x0081000003007388 */ /* 0x000fe80000000400 */
[----:B--2---:R0:W-:Y:S04]  /*26700*/  STL [R1+0x38], R22 ;  /* 0x0000381601007387 */ /* 0x0041e80000100800 */
[----:B0-----:R-:W2:Y:S04]  /*26710*/  LDL.LU R22, [R1+0x4730] ;  /* 0x0047300001167983 */ /* 0x001ea80000300800 */
[----:B------:R-:W2:Y:S04]  /*26720*/  LDL R4, [R1+0x1bdc] ;  /* 0x001bdc0001047983 */ /* 0x000ea80000100800 */
[----:B------:R-:W2:Y:S04]  /*26730*/  LDL R5, [R1+0x1be0] ;  /* 0x001be00001057983 */ /* 0x000ea80000100800 */
[----:B------:R-:W3:Y:S01]  /*26740*/  LDL.LU R0, [R1+0x472c] ;  /* 0x00472c0001007983 */ /* 0x000ee20000300800 */
[----:B--2---:R-:W-:-:S04]  /*26750*/  @!P1 LOP3.LUT R5, R5, R4, RZ, 0x3c, !PT ;  /* 0x0000000405059212 */ /* 0x004fc800078e3cff */
[C---:B------:R-:W-:Y:S02]  /*26760*/  @!P1 LOP3.LUT R4, R5.reuse, R4, RZ, 0x3c, !PT ;  /* 0x0000000405049212 */ /* 0x040fe400078e3cff */
[----:B---3--:R-:W-:Y:S02]  /*26770*/  PRMT R0, RZ, 0x7610, R0 ;  /* 0x00007610ff007816 */ /* 0x008fe40000000000 */
[----:B------:R-:W-:-:S05]  /*26780*/  @!P1 LOP3.LUT R5, R5, R4, RZ, 0x3c, !PT ;  /* 0x0000000405059212 */ /* 0x000fca00078e3cff */
[----:B------:R-:W2:Y:S04]  /*26790*/  @!P1 LDG.E.U16 R0, [R4.64] ;  /* 0x0000000604009981 */ /* 0x000ea8000c1e1500 */
[----:B--2---:R0:W-:Y:S04]  /*267a0*/  STL [R1+0x34], R0 ;  /* 0x0000340001007387 */ /* 0x0041e80000100800 */
[----:B0-----:R-:W2:Y:S04]  /*267b0*/  LDL.LU R0, [R1+0x4728] ;  /* 0x0047280001007983 */ /* 0x001ea80000300800 */
[----:B------:R-:W3:Y:S04]  /*267c0*/  LDL R4, [R1+0x1bbc] ;  /* 0x001bbc0001047983 */ /* 0x000ee80000100800 */
[----:B------:R-:W3:Y:S01]  /*267d0*/  LDL R5, [R1+0x1bc0] ;  /* 0x001bc00001057983 */ /* 0x000ee20000100800 */
[----:B------:R-:W-:-:S02]  /*267e0*/  PRMT R27, RZ, 0x7610, R27 ;  /* 0x00007610ff1b7816 */ /* 0x000fc4000000001b */
[----:B---3--:R-:W-:-:S04]  /*267f0*/  @!P1 LOP3.LUT R5, R5, R4, RZ, 0x3c, !PT ;  /* 0x0000000405059212 */ /* 0x008fc800078e3cff */
[----:B------:R-:W-:-:S04]  /*26800*/  @!P1 LOP3.LUT R4, R5, R4, RZ, 0x3c, !PT ;  /* 0x0000000405049212 */ /* 0x000fc800078e3cff */
[----:B------:R-:W-:Y:S01]  /*26810*/  @!P1 LOP3.LUT R5, R5, R4, RZ, 0x3c, !PT ;  /* 0x0000000405059212 */ /* 0x000fe200078e3cff */
[----:B--2---:R0:W-:Y:S04]  /*26820*/  STS.U16 [R3+0x8180], R0 ;  /* 0x0081800003007388 */ /* 0x0041e80000000400 */
[----:B------:R1:W2:Y:S04]  /*26830*/  @!P1 LDG.E.U16 R27, [R4.64] ;  /* 0x00000006041b9981 */ /* 0x0002a8000c1e1500 */
[----:B0-----:R-:W3:Y:S04]  /*26840*/  LDL.LU R0, [R1+0x4724] ;  /* 0x0047240001007983 */ /* 0x001ee80000300800 */
[----:B-1----:R-:W3:Y:S01]  /*26850*/  LDL R5, [R1+0x1b9c] ;  /* 0x001b9c0001057983 */ /* 0x002ee20000100800 */
[----:B------:R-:W-:Y:S01]  /*26860*/  PRMT R26, RZ, 0x7610, R26 ;  /* 0x00007610ff1a7816 */ /* 0x000fe2000000001a */
[----:B------:R-:W-:-:S02]  /*26870*/  @!P1 IMAD.MOV.U32 R4, RZ, RZ, R29 ;  /* 0x000000ffff049224 */ /* 0x000fc400078e001d */
[----:B--2---:R0:W-:Y:S04]  /*26880*/  STL [R1+0x30], R27 ;  /* 0x0000301b01007387 */ /* 0x0041e80000100800 */
[----:B0-----:R-:W2:Y:S04]  /*26890*/  LDL.LU R27, [R1+0x8] ;  /* 0x00000800011b7983 */ /* 0x001ea80000300800 */
[----:B---3--:R0:W3:Y:S01]  /*268a0*/  @!P1 LDG.E.U16 R26, [R4.64] ;  /* 0x00000006041a9981 */ /* 0x0080e2000c1e1500 */
[----:B------:R-:W-:-:S03]  /*268b0*/  PRMT R0, RZ, 0x7610, R0 ;  /* 0x00007610ff007816 */ /* 0x000fc60000000000 */
[----:B------:R-:W2:Y:S04]  /*268c0*/  LDL R29, [R1+0x1b20] ;  /* 0x001b2000011d7983 */ /* 0x000ea80000100800 */
[----:B0-----:R-:W2:Y:S04]  /*268d0*/  LDL R4, [R1+0x1b7c] ;  /* 0x001b7c0001047983 */ /* 0x001ea80000100800 */
[----:B------:R-:W2:Y:S02]  /*268e0*/  LDL R5, [R1+0x1b80] ;  /* 0x001b800001057983 */ /* 0x000ea40000100800 */
[----:B--2---:R-:W-:-:S04]  /*268f0*/  @!P1 LOP3.LUT R5, R5, R4, RZ, 0x3c, !PT ;  /* 0x0000000405059212 */ /* 0x004fc800078e3cff */
[----:B------:R-:W-:-:S04]  /*26900*/  @!P1 LOP3.LUT R4, R5, R4, RZ, 0x3c, !PT ;  /* 0x0000000405049212 */ /* 0x000fc800078e3cff */
[----:B------:R-:W-:-:S05]  /*26910*/  @!P1 LOP3.LUT R5, R5, R4, RZ, 0x3c, !PT ;  /* 0x0000000405059212 */ /* 0x000fca00078e3cff */
[----:B------:R-:W2:Y:S04]  /*26920*/  @!P1 LDG.E.U16 R0, [R4.64] ;  /* 0x0000000604009981 */ /* 0x000ea8000c1e1500 */
[----:B---3--:R0:W-:Y:S04]  /*26930*/  STL [R1+0x2c], R26 ;  /* 0x00002c1a01007387 */ /* 0x0081e80000100800 */
[----:B0-----:R-:W3:Y:S04]  /*26940*/  LDL.LU R26, [R1+0xc] ;  /* 0x00000c00011a7983 */ /* 0x001ee80000300800 */
        /* <DEDUP_REMOVED lines=16> */
[----:B------:R-:W-:-:S05]  /*26a50*/  @!P1 LOP3.LUT R5, R5, R4, RZ, 0x3c, !PT ;  /* 0x0000000405059212 */ /* 0x000fca00078e3cff */
[----:B------:R-:W3:Y:S01]  /*26a60*/  @!P1 LDG.E.U16 R2, [R4.64] ;  /* 0x0000000604029981 */ /* 0x000ee2000c1e1500 */
[----:B--2---:R-:W-:-:S03]  /*26a70*/  PRMT R0, RZ, 0x7610, R0 ;  /* 0x00007610ff007816 */ /* 0x004fc60000000000 */
[----:B---3--:R0:W-:Y:S04]  /*26a80*/  STL [R1+0x20], R2 ;  /* 0x0000200201007387 */ /* 0x0081e80000100800 */
[----:B------:R-:W2:Y:S01]  /*26a90*/  LDL R5, [R1+0x1b1c] ;  /* 0x001b1c0001057983 */ /* 0x000ea20000100800 */
[----:B------:R-:W-:Y:S01]  /*26aa0*/  @!P1 IMAD.MOV.U32 R4, RZ, RZ, R29 ;  /* 0x000000ffff049224 */ /* 0x000fe200078e001d */
[----:B------:R-:W-:Y:S02]  /*26ab0*/  PRMT R20, RZ, 0x7610, R20 ;  /* 0x00007610ff147816 */ /* 0x000fe40000000014 */
[----:B------:R-:W-:Y:S04]  /*26ac0*/  STS.U16 [R3+0x8900], R22 ;  /* 0x0089001603007388 */ /* 0x000fe80000000400 */
[----:B0-----:R-:W0:Y:S04]  /*26ad0*/  S2R R2, SR_TID.X ;  /* 0x0000000000027919 */ /* 0x001e280000002100 */
[----:B------:R-:W3:Y:S04]  /*26ae0*/  LDL R29, [R1+0x1aa0] ;  /* 0x001aa000011d7983 */ /* 0x000ee80000100800 */
[----:B--2---:R1:W2:Y:S04]  /*26af0*/  @!P1 LDG.E.U16 R0, [R4.64] ;  /* 0x0000000604009981 */ /* 0x0042a8000c1e1500 */
[----:B-1----:R-:W2:Y:S04]  /*26b00*/  LDL R4, [R1+0x1afc] ;  /* 0x001afc0001047983 */ /* 0x002ea80000100800 */
[----:B------:R-:W2:Y:S02]  /*26b10*/  LDL R5, [R1+0x1b00] ;  /* 0x001b000001057983 */ /* 0x000ea40000100800 */
[----:B--2---:R-:W-:-:S04]  /*26b20*/  @!P1 LOP3.LUT R5, R5, R4, RZ, 0x3c, !PT ;  /* 0x0000000405059212 */ /* 0x004fc800078e3cff */
[----:B------:R-:W-:-:S04]  /*26b30*/  @!P1 LOP3.LUT R4, R5, R4, RZ, 0x3c, !PT ;  /* 0x0000000405049212 */ /* 0x000fc800078e3cff */
[----:B------:R-:W-:-:S05]  /*26b40*/  @!P1 LOP3.LUT R5, R5, R4, RZ, 0x3c, !PT ;  /* 0x0000000405059212 */ /* 0x000fca00078e3cff */
[----:B------:R-:W2:Y:S01]  /*26b50*/  @!P1 LDG.E.U16 R20, [R4.64] ;  /* 0x0000000604149981 */ /* 0x000ea2000c1e1500 */
[----:B0-----:R-:W-:-:S03]  /*26b60*/  LOP3.LUT R2, R2, 0x3f, RZ, 0xc0, !PT ;  /* 0x0000003f02027812 */ /* 0x001fc600078ec0ff */
[----:B------:R-:W-:Y:S04]  /*26b70*/  STS.U16 [R3+0x8980], R23 ;  /* 0x0089801703007388 */ /* 0x000fe80000000400 */
[----:B------:R-:W-:Y:S01]  /*26b80*/  STS.U16 [R3+0x9100], R16 ;  /* 0x0091001003007388 */ /* 0x000fe20000000400 */
[----:B------:R-:W-:-:S03]  /*26b90*/  IMAD.SHL.U32 R2, R2, 0x2, RZ ;  /* 0x0000000202027824 */ /* 0x000fc600078e00ff */
[----:B----4-:R-:W-:Y:S04]  /*26ba0*/  STS.U16 [R3+0x9180], R17 ;  /* 0x0091801103007388 */ /* 0x010fe80000000400 */
[----:B------:R-:W-:Y:S04]  /*26bb0*/  STS.U16 [R3+0x9900], R10 ;  /* 0x0099000a03007388 */ /* 0x000fe80000000400 */
[----:B------:R-:W-:Y:S04]  /*26bc0*/  STS.U16 [R3+0x9980], R11 ;  /* 0x0099800b03007388 */ /* 0x000fe80000000400 */
[----:B------:R0:W-:Y:S04]  /*26bd0*/  STL [R1+0x46cc], R3 ;  /* 0x0046cc0301007387 */ /* 0x0001e80000100800 */
[----:B0-----:R-:W4:Y:S04]  /*26be0*/  LDL R3, [R1+0x1a9c] ;  /* 0x001a9c0001037983 */ /* 0x001f280000100800 */
[----:B------:R0:W-:Y:S02]  /*26bf0*/  STL [R1+0x1c], R0 ;  /* 0x00001c0001007387 */ /* 0x0001e40000100800 */
[----:B0-----:R-:W-:-:S05]  /*26c00*/  LOP3.LUT R0, R2, 0x20, RZ, 0x3c, !PT ;  /* 0x0000002002007812 */ /* 0x001fca00078e3cff */
        /* <DEDUP_REMOVED lines=18> */
[----:B------:R-:W-:Y:S02]  /*26d30*/  @!P1 LOP3.LUT R5, R5, R4, RZ, 0x3c, !PT ;  /* 0x0000000405059212 */ /* 0x000fe400078e3cff */
[----:B--2---:R-:W-:-:S03]  /*26d40*/  PRMT R27, RZ, 0x7610, R27 ;  /* 0x00007610ff1b7816 */ /* 0x004fc6000000001b */
[----:B------:R0:W2:Y:S02]  /*26d50*/  @!P1 LDG.E.U16 R2, [R4.64] ;  /* 0x0000000604029981 */ /* 0x0000a4000c1e1500 */
[----:B0-----:R-:W-:Y:S02]  /*26d60*/  @!P1 IMAD.MOV.U32 R4, RZ, RZ, R29 ;  /* 0x000000ffff049224 */ /* 0x001fe400078e001d */
[----:B----4-:R-:W-:-:S05]  /*26d70*/  @!P1 IMAD.MOV.U32 R5, RZ, RZ, R3 ;  /* 0x000000ffff059224 */ /* 0x010fca00078e0003 */
[----:B------:R-:W3:Y:S04]  /*26d80*/  @!P1 LDG.E.U16 R27, [R4.64] ;  /* 0x00000006041b9981 */ /* 0x000ee8000c1e1500 */
[----:B------:R0:W-:Y:S04]  /*26d90*/  STS.U16 [R0+0x8280], R26 ;  /* 0x0082801a00007388 */ /* 0x0001e80000000400 */
[----:B0-----:R-:W4:Y:S01]  /*26da0*/  LDL.LU R26, [R1+0x470c] ;  /* 0x00470c00011a7983 */ /* 0x001f220000300800 */
[----:B------:R-:W4:Y:S03]  /*26db0*/  LDL R3, [R1+0x1a1c] ;  /* 0x001a1c0001037983 */ /* 0x000f260000100800 */
[----:B--2---:R0:W-:Y:S04]  /*26dc0*/  STL [R1+0x10], R2 ;  /* 0x0000100201007387 */ /* 0x0041e80000100800 */
[----:B0-----:R-:W2:Y:S01]  /*26dd0*/  LDL R2, [R1+0x1a20] ;  /* 0x001a200001027983 */ /* 0x001ea20000100800 */
[----:B------:R-:W2:Y:S03]  /*26de0*/  LDL.LU R29, [R1+0x11f4] ;  /* 0x0011f400011d7983 */ /* 0x000ea60000300800 */
[----:B---3--:R0:W-:Y:S04]  /*26df0*/  STL [R1+0xc], R27 ;  /* 0x00000c1b01007387 */ /* 0x0081e80000100800 */
[----:B0-----:R-:W3:Y:S01]  /*26e00*/  LDL.LU R27, [R1+0x4708] ;  /* 0x00470800011b7983 */ /* 0x001ee20000300800 */
[----:B------:R-:W2:Y:S02]  /*26e10*/  LDL R4, [R1+0x1a7c] ;  /* 0x001a7c0001047983 */ /* 0x000ea40000100800 */
[----:B------:R-:W2:Y:S01]  /*26e20*/  LDL R5, [R1+0x1a80] ;  /* 0x001a800001057983 */ /* 0x000ea20000100800 */
[----:B------:R-:W-:-:S02]  /*26e30*/  PRMT R20, RZ, 0x7610, R20 ;  /* 0x00007610ff147816 */ /* 0x000fc40000000014 */
[----:B--2---:R-:W-:-:S04]  /*26e40*/  @!P1 LOP3.LUT R5, R5, R4, RZ, 0x3c, !PT ;  /* 0x0000000405059212 */ /* 0x004fc800078e3cff */
[----:B------:R-:W-:-:S04]  /*26e50*/  @!P1 LOP3.LUT R4, R5, R4, RZ, 0x3c, !PT ;  /* 0x0000000405049212 */ /* 0x000fc800078e3cff */
[----:B------:R-:W-:-:S05]  /*26e60*/  @!P1 LOP3.LUT R5, R5, R4, RZ, 0x3c, !PT ;  /* 0x0000000405059212 */ /* 0x000fca00078e3cff */
[----:B------:R-:W2:Y:S04]  /*26e70*/  @!P1 LDG.E.U16 R20, [R4.64] ;  /* 0x0000000604149981 */ /* 0x000ea8000c1e1500 */
[----:B--2---:R0:W-:Y:S04]  /*26e80*/  STL [R1+0x8], R20 ;  /* 0x0000081401007387 */ /* 0x0041e80000100800 */
[----:B0-----:R-:W2:Y:S01]  /*26e90*/  LDL.LU R20, [R1+0x4704] ;  /* 0x0047040001147983 */ /* 0x001ea20000300800 */
        /* <DEDUP_REMOVED lines=15> */
[----:B------:R0:W2:Y:S04]  /*26f90*/  @!P1 LDG.E.U16 R14, [R4.64] ;  /* 0x00000006040e9981 */ /* 0x0000a8000c1e1500 */
[----:B----4-:R-:W-:Y:S01]  /*26fa0*/  STS.U16 [R0+0x8a00], R26 ;  /* 0x008a001a00007388 */ /* 0x010fe20000000400 */
[----:B---3--:R1:W-:Y:S02]  /*26fb0*/  STS.U16 [R0+0x8a80], R27 ;  /* 0x008a801b00007388 */ /* 0x0083e40000000400 */
[----:B0-----:R-:W-:Y:S02]  /*26fc0*/  @!P1 IMAD.MOV.U32 R4, RZ, RZ, R2 ;  /* 0x000000ffff049224 */ /* 0x001fe400078e0002 */
[----:B------:R-:W-:Y:S01]  /*26fd0*/  @!P1 IMAD.MOV.U32 R5, RZ, RZ, R3 ;  /* 0x000000ffff059224 */ /* 0x000fe200078e0003 */
[----:B-1----:R-:W-:-:S06]  /*26fe0*/  PRMT R27, RZ, 0x7610, R27 ;  /* 0x00007610ff1b7816 */ /* 0x002fcc000000001b */
[----:B------:R0:W3:Y:S04]  /*26ff0*/  @!P1 LDG.E.U16 R27, [R4.64] ;  /* 0x00000006041b9981 */ /* 0x0000e8000c1e1500 */
[----:B--2---:R1:W-:Y:S04]  /*27000*/  STL [R1], R14 ;  /* 0x0000000e01007387 */ /* 0x0043e80000100800 */
[----:B-1----:R-:W2:Y:S01]  /*27010*/  LDL.LU R14, [R1+0x46fc] ;  /* 0x0046fc00010e7983 */ /* 0x002ea20000300800 */
[----:B------:R-:W4:Y:S02]  /*27020*/  LDL.LU R3, [R1+0x1e0] ;  /* 0x0001e00001037983 */ /* 0x000f240000300800 */
[----:B0-----:R-:W2:Y:S02]  /*27030*/  LDL R4, [R1+0x19fc] ;  /* 0x0019fc0001047983 */ /* 0x001ea40000100800 */
[----:B------:R-:W2:Y:S01]  /*27040*/  LDL R5, [R1+0x1a00] ;  /* 0x001a000001057983 */ /* 0x000ea20000100800 */
[----:B------:R-:W-:Y:S01]  /*27050*/  PRMT R26, RZ, 0x7610, R26 ;  /* 0x00007610ff1a7816 */ /* 0x000fe2000000001a */
[----:B---3--:R0:W-:Y:S04]  /*27060*/  STL [R1+0x4660], R27 ;  /* 0x0046601b01007387 */ /* 0x0081e80000100800 */
[----:B0-----:R-:W3:Y:S01]  /*27070*/  LDL.LU R27, [R1+0x11f8] ;  /* 0x0011f800011b7983 */ /* 0x001ee20000300800 */
[----:B------:R-:W-:Y:S01]  /*27080*/  STL [R1+0x4664], R0 ;  /* 0x0046640001007387 */ /* 0x000fe20000100800 */
[----:B--2---:R-:W-:-:S04]  /*27090*/  @!P1 LOP3.LUT R5, R5, R4, RZ, 0x3c, !PT ;  /* 0x0000000405059212 */ /* 0x004fc800078e3cff */
[----:B------:R-:W-:-:S04]  /*270a0*/  @!P1 LOP3.LUT R4, R5, R4, RZ, 0x3c, !PT ;  /* 0x0000000405049212 */ /* 0x000fc800078e3cff */
[----:B------:R-:W-:-:S05]  /*270b0*/  @!P1 LOP3.LUT R5, R5, R4, RZ, 0x3c, !PT ;  /* 0x0000000405059212 */ /* 0x000fca00078e3cff */
[----:B------:R0:W2:Y:S04]  /*270c0*/  @!P1 LDG.E.U16 R26, [R4.64] ;  /* 0x00000006041a9981 */ /* 0x0000a8000c1e1500 */
[----:B0-----:R-:W3:Y:S04]  /*270d0*/  LDL R4, [R1+0x19dc] ;  /* 0x0019dc0001047983 */ /* 0x001ee80000100800 */
[----:B------:R-:W3:Y:S04]  /*270e0*/  LDL R5, [R1+0x19e0] ;  /* 0x0019e00001057983 */ /* 0x000ee80000100800 */
[----:B------:R-:W0:Y:S04]  /*270f0*/  S2R R2, SR_TID.X ;  /* 0x0000000000027919 */ /* 0x000e280000002100 */
[----:B------:R-:W-:Y:S01]  /*27100*/  STS.U16 [R0+0x9200], R20 ;  /* 0x0092001400007388 */ /* 0x000fe20000000400 */
[----:B------:R-:W-:Y:S01]  /*27110*/  STS.U16 [R0+0x9280], R21 ;  /* 0x0092801500007388 */ /* 0x000fe20000000400 */
[----:B------:R-:W-:Y:S01]  /*27120*/  PRMT R25, RZ, 0x7610, R25 ;  /* 0x00007610ff197816 */ /* 0x000fe20000000019 */
[----:B------:R-:W-:Y:S01]  /*27130*/  STS.U16 [R0+0x9a00], R14 ;  /* 0x009a000e00007388 */ /* 0x000fe20000000400 */
[----:B------:R1:W-:Y:S04]  /*27140*/  STS.U16 [R0+0x9a80], R15 ;  /* 0x009a800f00007388 */ /* 0x0003e80000000400 */
[----:B-1----:R-:W4:Y:S01]  /*27150*/  LDL R0, [R1+0x19a0] ;  /* 0x0019a00001007983 */ /* 0x002f220000100800 */
[----:B0-----:R-:W-:-:S05]  /*27160*/  LOP3.LUT R2, R2, 0x3f, RZ, 0xc0, !PT ;  /* 0x0000003f02027812 */ /* 0x001fca00078ec0ff */
[----:B------:R-:W-:-:S05]  /*27170*/  IMAD.SHL.U32 R2, R2, 0x2, RZ ;  /* 0x0000000202027824 */ /* 0x000fca00078e00ff */
[----:B------:R-:W-:-:S05]  /*27180*/  LOP3.LUT R2, R2, 0x30, RZ, 0x3c, !PT ;  /* 0x0000003002027812 */ /* 0x000fca00078e3cff */
[----:B------:R-:W-:Y:S04]  /*27190*/  STS.U16 [R2+0x8300], R29 ;  /* 0x0083001d02007388 */ /* 0x000fe80000000400 */
[----:B--2---:R0:W-:Y:S04]  /*271a0*/  STL [R1+0x4668], R26 ;  /* 0x0046681a01007387 */ /* 0x0041e80000100800 */
[----:B0-----:R-:W2:Y:S01]  /*271b0*/  LDL.LU R26, [R1+0x1fc] ;  /* 0x0001fc00011a7983 */ /* 0x001ea20000300800 */
[-C--:B---3--:R-:W-:Y:S01]  /*271c0*/  @!P1 LOP3.LUT R5, R5, R4.reuse, RZ, 0x3c, !PT ;  /* 0x0000000405059212 */ /* 0x088fe200078e3cff */
[----:B------:R-:W3:Y:S03]  /*271d0*/  LDL.LU R29, [R1+0x1e4] ;  /* 0x0001e400011d7983 */ /* 0x000ee60000300800 */
[----:B------:R-:W-:-:S04]  /*271e0*/  @!P1 LOP3.LUT R4, R5, R4, RZ, 0x3c, !PT ;  /* 0x0000000405049212 */ /* 0x000fc800078e3cff */
[----:B------:R-:W-:-:S05]  /*271f0*/  @!P1 LOP3.LUT R5, R5, R4, RZ, 0x3c, !PT ;  /* 0x0000000405059212 */ /* 0x000fca00078e3cff */
[----:B------:R0:W2:Y:S04]  /*27200*/  @!P1 LDG.E.U16 R25, [R4.64] ;  /* 0x0000000604199981 */ /* 0x0000a8000c1e1500 */
[----:B0-----:R-:W3:Y:S04]  /*27210*/  LDL R4, [R1+0x19bc] ;  /* 0x0019bc0001047983 */ /* 0x001ee80000100800 */
[----:B------:R-:W3:Y:S04]  /*27220*/  LDL R5, [R1+0x19c0] ;  /* 0x0019c00001057983 */ /* 0x000ee80000100800 */
[----:B------:R-:W0:Y:S01]  /*27230*/  S2R R2, SR_TID.X ;  /* 0x0000000000027919 */ /* 0x000e220000002100 */
[----:B------:R-:W-:-:S02]  /*27240*/  PRMT R24, RZ, 0x7610, R24 ;  /* 0x00007610ff187816 */ /* 0x000fc40000000018 */
[----:B0-----:R-:W-:-:S05]  /*27250*/  LOP3.LUT R2, R2, 0x3f, RZ, 0xc0, !PT ;  /* 0x0000003f02027812 */ /* 0x001fca00078ec0ff */
[----:B------:R-:W-:Y:S01]  /*27260*/  IMAD.SHL.U32 R2, R2, 0x2, RZ ;  /* 0x0000000202027824 */ /* 0x000fe200078e00ff */
[----:B--2---:R0:W-:Y:S01]  /*27270*/  STL [R1+0x466c], R25 ;  /* 0x00466c1901007387 */ /* 0x0041e20000100800 */
[----:B---3--:R-:W-:-:S03]  /*27280*/  @!P1 LOP3.LUT R5, R5, R4, RZ, 0x3c, !PT ;  /* 0x0000000405059212 */ /* 0x008fc600078e3cff */
[----:B0-----:R-:W-:Y:S02]  /*27290*/  LOP3.LUT R25, R2, 0x30, RZ, 0x3c, !PT ;  /* 0x0000003002197812 */ /* 0x001fe400078e3cff */
[----:B------:R-:W-:-:S04]  /*272a0*/  @!P1 LOP3.LUT R4, R5, R4, RZ, 0x3c, !PT ;  /* 0x0000000405049212 */ /* 0x000fc800078e3cff */
[----:B------:R-:W-:Y:S01]  /*272b0*/  @!P1 LOP3.LUT R5, R5, R4, RZ, 0x3c, !PT ;  /* 0x0000000405059212 */ /* 0x000fe200078e3cff */
[----:B------:R0:W-:Y:S04]  /*272c0*/  STS.U16 [R25+0x8380], R27 ;  /* 0x0083801b19007388 */ /* 0x0001e80000000400 */
[----:B------:R1:W2:Y:S04]  /*272d0*/  @!P1 LDG.E.U16 R24, [R4.64] ;  /* 0x0000000604189981 */ /* 0x0002a8000c1e1500 */
[----:B0-----:R-:W3:Y:S04]  /*272e0*/  LDL.LU R27, [R1+0x198] ;  /* 0x00019800011b7983 */ /* 0x001ee80000300800 */
[----:B-1----:R-:W3:Y:S01]  /*272f0*/  LDL R5, [R1+0x199c] ;  /* 0x00199c0001057983 */ /* 0x002ee20000100800 */
[----:B------:R-:W-:Y:S01]  /*27300*/  PRMT R23, RZ, 0x7610, R23 ;  /* 0x00007610ff177816 */ /* 0x000fe20000000017 */
[----:B----4-:R-:W-:-:S02]  /*27310*/  @!P1 IMAD.MOV.U32 R4, RZ, RZ, R0 ;  /* 0x000000ffff049224 */ /* 0x010fc400078e0000 */
[----:B------:R0:W-:Y:S01]  /*27320*/  STS.U16 [R25+0x8b00], R26 ;  /* 0x008b001a19007388 */ /* 0x0001e20000000400 */
[----:B--2---:R1:W-:Y:S01]  /*27330*/  STL [R1+0x4670], R24 ;  /* 0x0046701801007387 */ /* 0x0043e20000100800 */
[----:B0-----:R-:W2:Y:S02]  /*27340*/  LDL R26, [R1+0x195c] ;  /* 0x00195c00011a7983 */ /* 0x001ea40000100800 */
[----:B------:R-:W4:Y:S01]  /*27350*/  LDL R25, [R1+0x1960] ;  /* 0x0019600001197983 */ /* 0x000f220000100800 */
[----:B------:R-:W-:Y:S01]  /*27360*/  PRMT R22, RZ, 0x7610, R22 ;  /* 0x00007610ff167816 */ /* 0x000fe20000000016 */
[----:B------:R-:W2:Y:S04]  /*27370*/  LDL R0, [R1+0x1940] ;  /* 0x0019400001007983 */ /* 0x000ea80000100800 */
[----:B---3--:R0:W3:Y:S04]  /*27380*/  @!P1 LDG.E.U16 R23, [R4.64] ;  /* 0x0000000604179981 */ /* 0x0080e8000c1e1500 */
[----:B-1----:R-:W2:Y:S04]  /*27390*/  LDL R24, [R1+0x193c] ;  /* 0x00193c0001187983 */ /* 0x002ea80000100800 */
[----:B0-----:R-:W2:Y:S04]  /*273a0*/  LDL R4, [R1+0x197c] ;  /* 0x00197c0001047983 */ /* 0x001ea80000100800 */
[----:B------:R-:W2:Y:S01]  /*273b0*/  LDL R5, [R1+0x1980] ;  /* 0x0019800001057983 */ /* 0x000ea20000100800 */
[----:B------:R-:W-:-:S03]  /*273c0*/  PRMT R21, RZ, 0x7610, R21 ;  /* 0x00007610ff157816 */ /* 0x000fc60000000015 */
[----:B---3--:R0:W-:Y:S01]  /*273d0*/  STL [R1+0x4674], R23 ;  /* 0x0046741701007387 */ /* 0x0081e20000100800 */
[----:B--2---:R-:W-:-:S04]  /*273e0*/  @!P1 LOP3.LUT R5, R5, R4, RZ, 0x3c, !PT ;  /* 0x0000000405059212 */ /* 0x004fc800078e3cff */
[C---:B------:R-:W-:Y:S02]  /*273f0*/  @!P1 LOP3.LUT R4, R5.reuse, R4, RZ, 0x3c, !PT ;  /* 0x0000000405049212 */ /* 0x040fe400078e3cff */
[----:B0-----:R-:W-:Y:S02]  /*27400*/  LOP3.LUT R23, R2, 0x30, RZ, 0x3c, !PT ;  /* 0x0000003002177812 */ /* 0x001fe400078e3cff */
[----:B------:R-:W2:Y:S01]  /*27410*/  LDL.LU R2, [R1+0x200] ;  /* 0x0002000001027983 */ /* 0x000ea20000300800 */
[----:B------:R-:W-:-:S05]  /*27420*/  @!P1 LOP3.LUT R5, R5, R4, RZ, 0x3c, !PT ;  /* 0x0000000405059212 */ /* 0x000fca00078e3cff */
[----:B------:R4:W3:Y:S02]  /*27430*/  @!P1 LDG.E.U16 R22, [R4.64] ;  /* 0x0000000604169981 */ /* 0x0008e4000c1e1500 */
[----:B----4-:R-:W-:Y:S02]  /*27440*/  @!P1 IMAD.MOV.U32 R4, RZ, RZ, R25 ;  /* 0x000000ffff049224 */ /* 0x010fe400078e0019 */
[----:B------:R-:W-:-:S05]  /*27450*/  @!P1 IMAD.MOV.U32 R5, RZ, RZ, R26 ;  /* 0x000000ffff059224 */ /* 0x000fca00078e001a */
[----:B------:R0:W4:Y:S02]  /*27460*/  @!P1 LDG.E.U16 R21, [R4.64] ;  /* 0x0000000604159981 */ /* 0x000124000c1e1500 */
[----:B0-----:R-:W-:Y:S02]  /*27470*/  @!P1 IMAD.MOV.U32 R4, RZ, RZ, R0 ;  /* 0x000000ffff049224 */ /* 0x001fe400078e0000 */
[----:B--2---:R-:W-:Y:S01]  /*27480*/  STS.U16 [R23+0x8b80], R2 ;  /* 0x008b800217007388 */ /* 0x004fe20000000400 */
[----:B------:R0:W-:Y:S03]  /*27490*/  STS.U16 [R23+0x9300], R3 ;  /* 0x0093000317007388 */ /* 0x0001e60000000400 */
[----:B---3--:R1:W-:Y:S04]  /*274a0*/  STL [R1+0x4678], R22 ;  /* 0x0046781601007387 */ /* 0x0083e80000100800 */
[----:B0-----:R-:W2:Y:S04]  /*274b0*/  LDL R3, [R1+0x1920] ;  /* 0x0019200001037983 */ /* 0x001ea80000100800 */
[----:B-1----:R-:W3:Y:S01]  /*274c0*/  LDL R22, [R1+0x191c] ;  /* 0x00191c0001167983 */ /* 0x002ee20000100800 */
[----:B------:R0:W-:Y:S03]  /*274d0*/  STS.U16 [R23+0x9380], R29 ;  /* 0x0093801d17007388 */ /* 0x0001e60000000400 */
[----:B----4-:R-:W-:Y:S01]  /*274e0*/  STL [R1+0x467c], R21 ;  /* 0x00467c1501007387 */ /* 0x010fe20000100800 */
[----:B------:R-:W4:Y:S02]  /*274f0*/  LDL.LU R25, [R1+0x1258] ;  /* 0x0012580001197983 */ /* 0x000f240000300800 */
[----:B------:R-:W4:Y:S01]  /*27500*/  LDL R0, [R1+0x1900] ;  /* 0x0019000001007983 */ /* 0x000f220000100800 */
[----:B0-----:R-:W4:Y:S01]  /*27510*/  LDL R29, [R1+0x18fc] ;  /* 0x0018fc00011d7983 */ /* 0x001f220000100800 */
[----:B------:R-:W-:Y:S01]  /*27520*/  PRMT R20, RZ, 0x7610, R20 ;  /* 0x00007610ff147816 */ /* 0x000fe20000000014 */
[----:B------:R-:W-:Y:S01]  /*27530*/  @!P1 IMAD.MOV.U32 R5, RZ, RZ, R24 ;  /* 0x000000ffff059224 */ /* 0x000fe200078e0018 */
[----:B------:R-:W-:-:S02]  /*27540*/  PRMT R19, RZ, 0x7610, R19 ;  /* 0x00007610ff137816 */ /* 0x000fc40000000013 */
[----:B------:R-:W-:Y:S01]  /*27550*/  PRMT R18, RZ, 0x7610, R18 ;  /* 0x00007610ff127816 */ /* 0x000fe20000000012 */
[----:B------:R-:W4:Y:S04]  /*27560*/  LDL.LU R26, [R1+0x21c] ;  /* 0x00021c00011a7983 */ /* 0x000f280000300800 */
[----:B------:R2:W4:Y:S02]  /*27570*/  @!P1 LDG.E.U16 R20, [R4.64] ;  /* 0x0000000604149981 */ /* 0x000524000c1e1500 */
[----:B--2---:R-:W-:Y:S02]  /*27580*/  @!P1 IMAD.MOV.U32 R4, RZ, RZ, R3 ;  /* 0x000000ffff049224 */ /* 0x004fe400078e0003 */
[----:B---3--:R-:W-:-:S05]  /*27590*/  @!P1 IMAD.MOV.U32 R5, RZ, RZ, R22 ;  /* 0x000000ffff059224 */ /* 0x008fca00078e0016 */
[----:B------:R4:W2:Y:S02]  /*275a0*/  @!P1 LDG.E.U16 R19, [R4.64] ;  /* 0x0000000604139981 */ /* 0x0008a4000c1e1500 */
[----:B----4-:R-:W-:Y:S02]  /*275b0*/  @!P1 IMAD.MOV.U32 R4, RZ, RZ, R0 ;  /* 0x000000ffff049224 */ /* 0x010fe400078e0000 */
[----:B------:R-:W-:-:S05]  /*275c0*/  @!P1 IMAD.MOV.U32 R5, RZ, RZ, R29 ;  /* 0x000000ffff059224 */ /* 0x000fca00078e001d */
[----:B------:R0:W3:Y:S04]  /*275d0*/  @!P1 LDG.E.U16 R18, [R4.64] ;  /* 0x0000000604129981 */ /* 0x0000e8000c1e1500 */
[----:B------:R-:W-:Y:S04]  /*275e0*/  STL [R1+0x4680], R20 ;  /* 0x0046801401007387 */ /* 0x000fe80000100800 */
[----:B------:R1:W-:Y:S01]  /*275f0*/  STS.U16 [R23+0x9b00], R27 ;  /* 0x009b001b17007388 */ /* 0x0003e20000000400 */
[----:B------:R4:W-:Y:S03]  /*27600*/  STS.U16 [R23+0x9b80], R28 ;  /* 0x009b801c17007388 */ /* 0x0009e60000000400 */
[----:B-1----:R-:W3:Y:S01]  /*27610*/  LDL.LU R27, [R1+0x11f0] ;  /* 0x0011f000011b7983 */ /* 0x002ee20000300800 */
[----:B------:R-:W3:Y:S02]  /*27620*/  LDL R24, [R1+0x18e0] ;  /* 0x0018e00001187983 */ /* 0x000ee40000100800 */
[----:B------:R-:W3:Y:S01]  /*27630*/  LDL.LU R3, [R1+0x1f4] ;  /* 0x0001f40001037983 */ /* 0x000ee20000300800 */
[----:B--2---:R1:W-:Y:S01]  /*27640*/  STL [R1+0x4684], R19 ;  /* 0x0046841301007387 */ /* 0x0043e20000100800 */
[----:B----4-:R-:W2:Y:S02]  /*27650*/  LDL.LU R28, [R1+0x46f8] ;  /* 0x0046f800011c7983 */ /* 0x010ea40000300800 */
[----:B0-----:R-:W4:Y:S02]  /*27660*/  LDL R5, [R1+0x18dc] ;  /* 0x0018dc0001057983 */ /* 0x001f240000100800 */
[----:B------:R-:W2:Y:S01]  /*27670*/  LDL R23, [R1+0x18bc] ;  /* 0x0018bc0001177983 */ /* 0x000ea20000100800 */
[----:B------:R-:W2:Y:S04]  /*27680*/  LDL R21, [R1+0x18c0] ;  /* 0x0018c00001157983 */ /* 0x000ea80000100800 */
[----:B------:R-:W2:Y:S04]  /*27690*/  LDL R20, [R1+0x189c] ;  /* 0x00189c0001147983 */ /* 0x000ea80000100800 */
[----:B-1----:R-:W2:Y:S04]  /*276a0*/  LDL R19, [R1+0x18a0] ;  /* 0x0018a00001137983 */ /* 0x002ea80000100800 */
[----:B---3--:R0:W-:Y:S01]  /*276b0*/  STL [R1+0x4688], R18 ;  /* 0x0046881201007387 */ /* 0x0081e20000100800 */
[----:B------:R-:W3:Y:S03]  /*276c0*/  LDL R0, [R1+0x1880] ;  /* 0x0018800001007983 */ /* 0x000ee60000100800 */
[----:B0-----:R-:W3:Y:S01]  /*276d0*/  LDL R18, [R1+0x187c] ;  /* 0x00187c0001127983 */ /* 0x001ee20000100800 */
[----:B------:R-:W-:-:S02]  /*276e0*/  PRMT R17, RZ, 0x7610, R17 ;  /* 0x00007610ff117816 */ /* 0x000fc40000000011 */
[----:B------:R-:W-:Y:S01]  /*276f0*/  PRMT R16, RZ, 0x7610, R16 ;  /* 0x00007610ff107816 */ /* 0x000fe20000000010 */
[----:B------:R-:W-:Y:S01]  /*27700*/  @!P1 IMAD.MOV.U32 R4, RZ, RZ, R24 ;  /* 0x000000ffff049224 */ /* 0x000fe200078e0018 */
[----:B------:R-:W-:Y:S02]  /*27710*/  PRMT R15, RZ, 0x7610, R15 ;  /* 0x00007610ff0f7816 */ /* 0x000fe4000000000f */
[----:B------:R-:W-:Y:S01]  /*27720*/  PRMT R14, RZ, 0x7610, R14 ;  /* 0x00007610ff0e7816 */ /* 0x000fe2000000000e */
[----:B------:R-:W0:Y:S04]  /*27730*/  S2R R2, SR_TID.X ;  /* 0x0000000000027919 */ /* 0x000e280000002100 */
[----:B------:R-:W3:Y:S04]  /*27740*/  LDL.LU R29, [R1+0x1860] ;  /* 0x00186000011d7983 */ /* 0x000ee80000300800 */
[----:B----4-:R2:W4:Y:S02]  /*27750*/  @!P1 LDG.E.U16 R17, [R4.64] ;  /* 0x0000000604119981 */ /* 0x010524000c1e1500 */
[----:B--2---:R-:W-:-:S02]  /*27760*/  @!P1 IMAD.MOV.U32 R4, RZ, RZ, R21 ;  /* 0x000000ffff049224 */ /* 0x004fc400078e0015 */
[----:B------:R-:W-:-:S05]  /*27770*/  @!P1 IMAD.MOV.U32 R5, RZ, RZ, R23 ;  /* 0x000000ffff059224 */ /* 0x000fca00078e0017 */
[----:B------:R1:W2:Y:S02]  /*27780*/  @!P1 LDG.E.U16 R16, [R4.64] ;  /* 0x0000000604109981 */ /* 0x0002a4000c1e1500 */
[----:B-1----:R-:W-:Y:S02]  /*27790*/  @!P1 IMAD.MOV.U32 R4, RZ, RZ, R19 ;  /* 0x000000ffff049224 */ /* 0x002fe400078e0013 */
[----:B------:R-:W-:-:S05]  /*277a0*/  @!P1 IMAD.MOV.U32 R5, RZ, RZ, R20 ;  /* 0x000000ffff059224 */ /* 0x000fca00078e0014 */
[----:B------:R3:W2:Y:S02]  /*277b0*/  @!P1 LDG.E.U16 R15, [R4.64] ;  /* 0x00000006040f9981 */ /* 0x0006a4000c1e1500 */
[----:B---3--:R-:W-:Y:S02]  /*277c0*/  @!P1 IMAD.MOV.U32 R4, RZ, RZ, R0 ;  /* 0x000000ffff049224 */ /* 0x008fe400078e0000 */
[----:B------:R-:W-:-:S05]  /*277d0*/  @!P1 IMAD.MOV.U32 R5, RZ, RZ, R18 ;  /* 0x000000ffff059224 */ /* 0x000fca00078e0012 */
[----:B------:R-:W3:Y:S01]  /*277e0*/  @!P1 LDG.E.U16 R14, [R4.64] ;  /* 0x00000006040e9981 */ /* 0x000ee2000c1e1500 */
[----:B0-----:R-:W-:-:S05]  /*277f0*/  LOP3.LUT R2, R2, 0x3f, RZ, 0xc0, !PT ;  /* 0x0000003f02027812 */ /* 0x001fca00078ec0ff */
[----:B------:R-:W-:-:S05]  /*27800*/  IMAD.SHL.U32 R2, R2, 0x2, RZ ;  /* 0x0000000202027824 */ /* 0x000fca00078e00ff */
[----:B------:R-:W-:-:S05]  /*27810*/  LOP3.LUT R22, R2, 0x40, RZ, 0x3c, !PT ;  /* 0x0000004002167812 */ /* 0x000fca00078e3cff */
[----:B------:R0:W-:Y:S01]  /*27820*/  STS.U16 [R22+0x8400], R28 ;  /* 0x0084001c16007388 */ /* 0x0001e20000000400 */
[----:B------:R1:W-:Y:S03]  /*27830*/  STS.U16 [R22+0x8480], R25 ;  /* 0x0084801916007388 */ /* 0x0003e60000000400 */
[----:B0-----:R-:W3:Y:S01]  /*27840*/  LDL.LU R28, [R1+0x185c] ;  /* 0x00185c00011c7983 */ /* 0x001ee20000300800 */
[----:B------:R-:W-:Y:S03]  /*27850*/  STS.U16 [R22+0x8c00], R26 ;  /* 0x008c001a16007388 */ /* 0x000fe60000000400 */
[----:B----4-:R0:W-:Y:S04]  /*27860*/  STL [R1+0x468c], R17 ;  /* 0x00468c1101007387 */ /* 0x0101e80000100800 */
[----:B--2---:R2:W-:Y:S04]  /*27870*/  STL [R1+0x4690], R16 ;  /* 0x0046901001007387 */ /* 0x0045e80000100800 */
[----:B------:R4:W-:Y:S04]  /*27880*/  STL [R1+0x4694], R15 ;  /* 0x0046940f01007387 */ /* 0x0009e80000100800 */
[----:B---3--:R4:W-:Y:S01]  /*27890*/  STL [R1+0x4698], R14 ;  /* 0x0046980e01007387 */ /* 0x0089e20000100800 */
[----:B-1----:R-:W3:Y:S02]  /*278a0*/  LDL.LU R25, [R1+0x1f8] ;  /* 0x0001f80001197983 */ /* 0x002ee40000300800 */
[----:B0-----:R-:W3:Y:S02]  /*278b0*/  LDL R17, [R1+0x1844] ;  /* 0x0018440001117983 */ /* 0x001ee40000100800 */
[----:B--2---:R-:W2:Y:S01]  /*278c0*/  LDL R16, [R1+0x2024] ;  /* 0x0020240001107983 */ /* 0x004ea20000100800 */
[----:B------:R-:W2:Y:S01]  /*278d0*/  LDL.LU R26, [R1+0x1c8] ;  /* 0x0001c800011a7983 */ /* 0x000ea20000300800 */
[----:B----4-:R-:W4:Y:S03]  /*278e0*/  LDL R15, [R1+0x1834] ;  /* 0x00183400010f7983 */ /* 0x010f260000100800 */
[----:B------:R-:W4:Y:S01]  /*278f0*/  LDL R14, [R1+0x2014] ;  /* 0x00201400010e7983 */ /* 0x000f220000100800 */
[----:B------:R-:W-:Y:S01]  /*27900*/  PRMT R13, RZ, 0x7610, R13 ;  /* 0x00007610ff0d7816 */ /* 0x000fe2000000000d */
[----:B------:R-:W-:Y:S01]  /*27910*/  @!P1 IMAD.MOV.U32 R4, RZ, RZ, R29 ;  /* 0x000000ffff049224 */ /* 0x000fe200078e001d */
[----:B------:R-:W-:-:S02]  /*27920*/  PRMT R12, RZ, 0x7610, R12 ;  /* 0x00007610ff0c7816 */ /* 0x000fc4000000000c */
[----:B------:R-:W-:Y:S01]  /*27930*/  PRMT R11, RZ, 0x7610, R11 ;  /* 0x00007610ff0b7816 */ /* 0x000fe2000000000b */
[----:B------:R-:W-:-:S05]  /*27940*/  @!P1 IMAD.MOV.U32 R5, RZ, RZ, R28 ;  /* 0x000000ffff059224 */ /* 0x000fca00078e001c */
[----:B------:R3:W4:Y:S04]  /*27950*/  @!P1 LDG.E.U16 R13, [R4.64] ;  /* 0x00000006040d9981 */ /* 0x000728000c1e1500 */
[----:B------:R0:W-:Y:S01]  /*27960*/  STS.U16 [R22+0x8c80], R27 ;  /* 0x008c801b16007388 */ /* 0x0001e20000000400 */
[----:B------:R1:W-:Y:S03]  /*27970*/  STS.U16 [R22+0x9400], R3 ;  /* 0x0094000316007388 */ /* 0x0003e60000000400 */
[----:B0-----:R-:W4:Y:S01]  /*27980*/  LDL.LU R27, [R1+0x1d0] ;  /* 0x0001d000011b7983 */ /* 0x001f220000300800 */
[----:B------:R-:W4:Y:S02]  /*27990*/  LDL R0, [R1+0x1ff8] ;  /* 0x001ff80001007983 */ /* 0x000f240000100800 */
[----:B-1----:R-:W4:Y:S02]  /*279a0*/  LDL R3, [R1+0x1ff4] ;  /* 0x001ff40001037983 */ /* 0x002f240000100800 */
[----:B---3--:R-:W-:-:S02]  /*279b0*/  @!P1 IMAD.MOV.U32 R5, RZ, RZ, R17 ;  /* 0x000000ffff059224 */ /* 0x008fc400078e0011 */
[----:B--2---:R-:W-:-:S05]  /*279c0*/  @!P1 IMAD.MOV.U32 R4, RZ, RZ, R16 ;  /* 0x000000ffff049224 */ /* 0x004fca00078e0010 */
[----:B------:R4:W2:Y:S02]  /*279d0*/  @!P1 LDG.E.U16 R12, [R4.64] ;  /* 0x00000006040c9981 */ /* 0x0008a4000c1e1500 */
[----:B----4-:R-:W-:Y:S02]  /*279e0*/  @!P1 IMAD.MOV.U32 R4, RZ, RZ, R14 ;  /* 0x000000ffff049224 */ /* 0x010fe400078e000e */
[----:B------:R-:W-:-:S05]  /*279f0*/  @!P1 IMAD.MOV.U32 R5, RZ, RZ, R15 ;  /* 0x000000ffff059224 */ /* 0x000fca00078e000f */
[----:B------:R0:W3:Y:S04]  /*27a00*/  @!P1 LDG.E.U16 R11, [R4.64] ;  /* 0x00000006040b9981 */ /* 0x0000e8000c1e1500 */
[----:B------:R-:W-:Y:S01]  /*27a10*/  STL [R1+0x2078], R29 ;  /* 0x0020781d01007387 */ /* 0x000fe20000100800 */
[----:B------:R-:W-:Y:S02]  /*27a20*/  STL [R1+0x45bc], R29 ;  /* 0x0045bc1d01007387 */ /* 0x000fe40000100800 */
[----:B------:R-:W-:Y:S02]  /*27a30*/  STL [R1+0x45c4], R29 ;  /* 0x0045c41d01007387 */ /* 0x000fe40000100800 */
[----:B------:R-:W-:Y:S01]  /*27a40*/  STL [R1+0x45cc], R29 ;  /* 0x0045cc1d01007387 */ /* 0x000fe20000100800 */
        /* <DEDUP_REMOVED lines=17> */
[----:B------:R1:W-:Y:S02]  /*27b60*/  STL [R1+0x469c], R29 ;  /* 0x00469c1d01007387 */ /* 0x0003e40000100800 */
[----:B------:R4:W-:Y:S02]  /*27b70*/  STL [R1+0x206c], R28 ;  /* 0x00206c1c01007387 */ /* 0x0009e40000100800 */
[----:B------:R1:W-:Y:S01]  /*27b80*/  STL [R1+0x46a0], R13 ;  /* 0x0046a00d01007387 */ /* 0x0003e20000100800 */
[----:B------:R-:W-:Y:S01]  /*27b90*/  STS.U16 [R22+0x9480], R25 ;  /* 0x0094801916007388 */ /* 0x000fe20000000400 */
[----:B0-----:R-:W-:-:S02]  /*27ba0*/  @!P1 IMAD.MOV.U32 R4, RZ, RZ, R0 ;  /* 0x000000ffff049224 */ /* 0x001fc400078e0000 */
[----:B------:R-:W-:Y:S02]  /*27bb0*/  STS.U16 [R22+0x9c00], R26 ;  /* 0x009c001a16007388 */ /* 0x000fe40000000400 */
[----:B------:R-:W-:Y:S01]  /*27bc0*/  STS.U16 [R22+0x9c80], R27 ;  /* 0x009c801b16007388 */ /* 0x000fe20000000400 */
[----:B------:R-:W-:Y:S01]  /*27bd0*/  PRMT R10, RZ, 0x7610, R10 ;  /* 0x00007610ff0a7816 */ /* 0x000fe2000000000a */
[----:B------:R-:W-:-:S05]  /*27be0*/  @!P1 IMAD.MOV.U32 R5, RZ, RZ, R3 ;  /* 0x000000ffff059224 */ /* 0x000fca00078e0003 */
[----:B------:R0:W4:Y:S04]  /*27bf0*/  @!P1 LDG.E.U16 R10, [R4.64] ;  /* 0x00000006040a9981 */ /* 0x000128000c1e1500 */
[----:B--2---:R-:W-:Y:S01]  /*27c00*/  STL [R1+0x46a4], R12 ;  /* 0x0046a40c01007387 */ /* 0x004fe20000100800 */
[----:B------:R-:W2:Y:S02]  /*27c10*/  LDL.LU R18, [R1+0x1260] ;  /* 0x0012600001127983 */ /* 0x000ea40000300800 */
[----:B------:R-:W2:Y:S01]  /*27c20*/  LDL.LU R19, [R1+0x1238] ;  /* 0x0012380001137983 */ /* 0x000ea20000300800 */
[----:B---3--:R3:W-:Y:S01]  /*27c30*/  STL [R1+0x46a8], R11 ;  /* 0x0046a80b01007387 */ /* 0x0087e20000100800 */
[----:B------:R-:W2:Y:S02]  /*27c40*/  LDL.LU R20, [R1+0x123c] ;  /* 0x00123c0001147983 */ /* 0x000ea40000300800 */
[----:B-1----:R-:W2:Y:S02]  /*27c50*/  LDL R29, [R1+0x1fd4] ;  /* 0x001fd400011d7983 */ /* 0x002ea40000100800 */
[----:B----4-:R-:W4:Y:S01]  /*27c60*/  LDL R28, [R1+0x1fd8] ;  /* 0x001fd800011c7983 */ /* 0x010f220000100800 */
[----:B------:R-:W2:Y:S04]  /*27c70*/  LDL R17, [R1+0x1fb4] ;  /* 0x001fb40001117983 */ /* 0x000ea80000100800 */
[----:B------:R-:W2:Y:S04]  /*27c80*/  LDL R16, [R1+0x1fb8] ;  /* 0x001fb80001107983 */ /* 0x000ea80000100800 */
[----:B------:R-:W2:Y:S04]  /*27c90*/  LDL R15, [R1+0x1f94] ;  /* 0x001f9400010f7983 */ /* 0x000ea80000100800 */
[----:B------:R-:W2:Y:S04]  /*27ca0*/  LDL R14, [R1+0x1f98] ;  /* 0x001f9800010e7983 */ /* 0x000ea80000100800 */
[----:B------:R-:W2:Y:S04]  /*27cb0*/  LDL R13, [R1+0x1f74] ;  /* 0x001f7400010d7983 */ /* 0x000ea80000100800 */
[----:B---3--:R-:W3:Y:S01]  /*27cc0*/  LDL R11, [R1+0x1f78] ;  /* 0x001f7800010b7983 */ /* 0x008ee20000100800 */
[----:B------:R-:W2:Y:S02]  /*27cd0*/  LDL.LU R0, [R1+0x218] ;  /* 0x0002180001007983 */ /* 0x000ea40000300800 */
[----:B------:R-:W2:Y:S02]  /*27ce0*/  LDL.LU R21, [R1+0x214] ;  /* 0x0002140001157983 */ /* 0x000ea40000300800 */
[----:B------:R-:W2:Y:S01]  /*27cf0*/  LDL.LU R22, [R1+0x1f0] ;  /* 0x0001f00001167983 */ /* 0x000ea20000300800 */
[----:B------:R-:W2:Y:S01]  /*27d00*/  LDL.LU R23, [R1+0x1ec] ;  /* 0x0001ec0001177983 */ /* 0x000ea20000300800 */
[----:B------:R-:W2:Y:S02]  /*27d10*/  LDL.LU R24, [R1+0x1270] ;  /* 0x0012700001187983 */ /* 0x000ea40000300800 */
[----:B------:R-:W2:Y:S02]  /*27d20*/  LDL.LU R25, [R1+0x126c] ;  /* 0x00126c0001197983 */ /* 0x000ea40000300800 */
[----:B------:R-:W2:Y:S01]  /*27d30*/  LDL.LU R26, [R1+0x1250] ;  /* 0x00125000011a7983 */ /* 0x000ea20000300800 */
[----:B------:R-:W2:Y:S01]  /*27d40*/  LDL.LU R27, [R1+0x1234] ;  /* 0x00123400011b7983 */ /* 0x000ea20000300800 */
[----:B------:R-:W2:Y:S02]  /*27d50*/  LDL.LU R3, [R1+0x210] ;  /* 0x0002100001037983 */ /* 0x000ea40000300800 */
[----:B0-----:R-:W2:Y:S01]  /*27d60*/  LDL.LU R5, [R1+0x125c] ;  /* 0x00125c0001057983 */ /* 0x001ea20000300800 */
[----:B------:R-:W-:-:S02]  /*27d70*/  LOP3.LUT R12, R2, 0x50, RZ, 0x3c, !PT ;  /* 0x00000050020c7812 */ /* 0x000fc400078e3cff */
[----:B------:R-:W-:Y:S02]  /*27d80*/  PRMT R9, RZ, 0x7610, R9 ;  /* 0x00007610ff097816 */ /* 0x000fe40000000009 */
[----:B------:R-:W-:Y:S02]  /*27d90*/  PRMT R8, RZ, 0x7610, R8 ;  /* 0x00007610ff087816 */ /* 0x000fe40000000008 */
[----:B------:R-:W-:Y:S02]  /*27da0*/  PRMT R7, RZ, 0x7610, R7 ;  /* 0x00007610ff077816 */ /* 0x000fe40000000007 */
[----:B------:R-:W-:Y:S01]  /*27db0*/  PRMT R6, RZ, 0x7610, R6 ;  /* 0x00007610ff067816 */ /* 0x000fe20000000006 */
[----:B----4-:R-:W-:Y:S01]  /*27dc0*/  @!P1 IMAD.MOV.U32 R4, RZ, RZ, R28 ;  /* 0x000000ffff049224 */ /* 0x010fe200078e001c */
[----:B--2---:R0:W-:Y:S02]  /*27dd0*/  STS.U16 [R12+0x8500], R5 ;  /* 0x008500050c007388 */ /* 0x0041e40000000400 */
[----:B0-----:R-:W-:-:S05]  /*27de0*/  @!P1 IMAD.MOV.U32 R5, RZ, RZ, R29 ;  /* 0x000000ffff059224 */ /* 0x001fca00078e001d */
[----:B------:R0:W2:Y:S02]  /*27df0*/  @!P1 LDG.E.U16 R9, [R4.64] ;  /* 0x0000000604099981 */ /* 0x0000a4000c1e1500 */
[----:B0-----:R-:W-:Y:S02]  /*27e00*/  @!P1 IMAD.MOV.U32 R4, RZ, RZ, R16 ;  /* 0x000000ffff049224 */ /* 0x001fe400078e0010 */
[----:B------:R-:W-:-:S05]  /*27e10*/  @!P1 IMAD.MOV.U32 R5, RZ, RZ, R17 ;  /* 0x000000ffff059224 */ /* 0x000fca00078e0011 */
[----:B------:R0:W4:Y:S02]  /*27e20*/  @!P1 LDG.E.U16 R8, [R4.64] ;  /* 0x0000000604089981 */ /* 0x000124000c1e1500 */
[----:B0-----:R-:W-:Y:S02]  /*27e30*/  @!P1 IMAD.MOV.U32 R4, RZ, RZ, R14 ;  /* 0x000000ffff049224 */ /* 0x001fe400078e000e */
[----:B------:R-:W-:-:S05]  /*27e40*/  @!P1 IMAD.MOV.U32 R5, RZ, RZ, R15 ;  /* 0x000000ffff059224 */ /* 0x000fca00078e000f */
[----:B------:R3:W4:Y:S02]  /*27e50*/  @!P1 LDG.E.U16 R7, [R4.64] ;  /* 0x0000000604079981 */ /* 0x000724000c1e1500 */
[----:B---3--:R-:W-:Y:S02]  /*27e60*/  @!P1 IMAD.MOV.U32 R4, RZ, RZ, R11 ;  /* 0x000000ffff049224 */ /* 0x008fe400078e000b */
[----:B------:R-:W-:-:S05]  /*27e70*/  @!P1 IMAD.MOV.U32 R5, RZ, RZ, R13 ;  /* 0x000000ffff059224 */ /* 0x000fca00078e000d */
[----:B------:R-:W3:Y:S04]  /*27e80*/  @!P1 LDG.E.U16 R6, [R4.64] ;  /* 0x0000000604069981 */ /* 0x000ee8000c1e1500 */
[----:B------:R-:W-:Y:S04]  /*27e90*/  STL [R1+0x46ac], R10 ;  /* 0x0046ac0a01007387 */ /* 0x000fe80000100800 */
[----:B--2---:R-:W-:Y:S04]  /*27ea0*/  STL [R1+0x46b0], R9 ;  /* 0x0046b00901007387 */ /* 0x004fe80000100800 */
[----:B----4-:R-:W-:Y:S04]  /*27eb0*/  STL [R1+0x46b4], R8 ;  /* 0x0046b40801007387 */ /* 0x010fe80000100800 */
[----:B------:R-:W-:Y:S04]  /*27ec0*/  STL [R1+0x46b8], R7 ;  /* 0x0046b80701007387 */ /* 0x000fe80000100800 */
[----:B---3--:R0:W-:Y:S04]  /*27ed0*/  STL [R1+0x46bc], R6 ;  /* 0x0046bc0601007387 */ /* 0x0081e80000100800 */
[----:B0-----:R-:W2:Y:S04]  /*27ee0*/  LDL.LU R6, [R1+0x1264] ;  /* 0x0012640001067983 */ /* 0x001ea80000300800 */
[----:B--2---:R0:W-:Y:S04]  /*27ef0*/  STL [R1+0x46e8], R6 ;  /* 0x0046e80601007387 */ /* 0x0041e80000100800 */
[----:B0-----:R-:W2:Y:S04]  /*27f00*/  LDL.LU R6, [R1+0x1dc] ;  /* 0x0001dc0001067983 */ /* 0x001ea80000300800 */
[----:B--2---:R0:W-:Y:S04]  /*27f10*/  STL [R1+0x46f0], R6 ;  /* 0x0046f00601007387 */ /* 0x0041e80000100800 */
[----:B0-----:R-:W2:Y:S04]  /*27f20*/  LDL.LU R6, [R1+0x1e8] ;  /* 0x0001e80001067983 */ /* 0x001ea80000300800 */
[----:B--2---:R0:W-:Y:S04]  /*27f30*/  STL [R1+0x46f4], R6 ;  /* 0x0046f40601007387 */ /* 0x0041e80000100800 */
[----:B0-----:R-:W3:Y:S01]  /*27f40*/  LDL.LU R6, [R1+0x20c] ;  /* 0x00020c0001067983 */ /* 0x001ee20000300800 */
[----:B------:R-:W3:Y:S03]  /*27f50*/  LDL.LU R5, [R1+0x1230] ;  /* 0x0012300001057983 */ /* 0x000ee60000300800 */
[----:B------:R-:W-:Y:S01]  /*27f60*/  STS.U16 [R12+0x8580], R18 ;  /* 0x008580120c007388 */ /* 0x000fe20000000400 */
[----:B------:R-:W-:Y:S02]  /*27f70*/  STS.U16 [R12+0x8d00], R19 ;  /* 0x008d00130c007388 */ /* 0x000fe40000000400 */
[----:B------:R-:W-:Y:S02]  /*27f80*/  STS.U16 [R12+0x8d80], R20 ;  /* 0x008d80140c007388 */ /* 0x000fe40000000400 */
[----:B------:R0:W-:Y:S01]  /*27f90*/  STS.U16 [R12+0x9500], R0 ;  /* 0x009500000c007388 */ /* 0x0001e20000000400 */
[----:B------:R-:W-:Y:S01]  /*27fa0*/  STS.U16 [R12+0x9580], R21 ;  /* 0x009580150c007388 */ /* 0x000fe20000000400 */
[----:B------:R-:W-:Y:S02]  /*27fb0*/  STS.U16 [R12+0x9d00], R22 ;  /* 0x009d00160c007388 */ /* 0x000fe40000000400 */
[----:B------:R1:W-:Y:S01]  /*27fc0*/  STS.U16 [R12+0x9d80], R23 ;  /* 0x009d80170c007388 */ /* 0x0003e20000000400 */
[----:B0-----:R-:W-:-:S05]  /*27fd0*/  LOP3.LUT R0, R2, 0x60, RZ, 0x3c, !PT ;  /* 0x0000006002007812 */ /* 0x001fca00078e3cff */
[----:B------:R0:W-:Y:S01]  /*27fe0*/  STS.U16 [R0+0x8600], R24 ;  /* 0x0086001800007388 */ /* 0x0001e20000000400 */
[----:B------:R4:W-:Y:S02]  /*27ff0*/  STS.U16 [R0+0x8680], R25 ;  /* 0x0086801900007388 */ /* 0x0009e40000000400 */
[----:B------:R-:W-:Y:S02]  /*28000*/  STS.U16 [R0+0x8e00], R26 ;  /* 0x008e001a00007388 */ /* 0x000fe40000000400 */
[----:B------:R-:W-:Y:S01]  /*28010*/  STS.U16 [R0+0x8e80], R27 ;  /* 0x008e801b00007388 */ /* 0x000fe20000000400 */
[----:B------:R-:W-:Y:S01]  /*28020*/  STS.U16 [R0+0x9600], R3 ;  /* 0x0096000300007388 */ /* 0x000fe20000000400 */
[----:B------:R-:W-:-:S03]  /*28030*/  LOP3.LUT R4, R2, 0x70, RZ, 0x3c, !PT ;  /* 0x0000007002047812 */ /* 0x000fc600078e3cff */
[----:B---3--:R3:W-:Y:S01]  /*28040*/  STL [R1+0x46ec], R5 ;  /* 0x0046ec0501007387 */ /* 0x0087e20000100800 */
[----:B------:R-:W2:Y:S02]  /*28050*/  LDL.LU R7, [R1+0x11fc] ;  /* 0x0011fc0001077983 */ /* 0x000ea40000300800 */
[----:B------:R-:W2:Y:S02]  /*28060*/  LDL.LU R8, [R1+0x208] ;  /* 0x0002080001087983 */ /* 0x000ea40000300800 */
[----:B------:R-:W2:Y:S01]  /*28070*/  LDL.LU R9, [R1+0x204] ;  /* 0x0002040001097983 */ /* 0x000ea20000300800 */
[----:B------:R-:W2:Y:S01]  /*28080*/  LDL.LU R10, [R1+0x1d8] ;  /* 0x0001d800010a7983 */ /* 0x000ea20000300800 */
[----:B------:R-:W2:Y:S02]  /*28090*/  LDL.LU R11, [R1+0x1d4] ;  /* 0x0001d400010b7983 */ /* 0x000ea40000300800 */
[----:B-1----:R-:W2:Y:S02]  /*280a0*/  LDL.LU R12, [R1+0x1cc] ;  /* 0x0001cc00010c7983 */ /* 0x002ea40000300800 */
[----:B------:R-:W2:Y:S01]  /*280b0*/  LDL.LU R13, [R1+0x1c4] ;  /* 0x0001c400010d7983 */ /* 0x000ea20000300800 */
[----:B------:R-:W2:Y:S01]  /*280c0*/  LDL.LU R28, [R1+0x1c0] ;  /* 0x0001c000011c7983 */ /* 0x000ea20000300800 */
        /* <DEDUP_REMOVED lines=11> */
[----:B0-----:R-:W2:Y:S01]  /*28180*/  LDL.LU R24, [R1+0x188] ;  /* 0x0001880001187983 */ /* 0x001ea20000300800 */
[----:B----4-:R-:W4:Y:S01]  /*28190*/  LDL.LU R25, [R1+0x184] ;  /* 0x0001840001197983 */ /* 0x010f220000300800 */
[----:B---3--:R-:W-:Y:S01]  /*281a0*/  LOP3.LUT R5, R2, 0x60, RZ, 0x3c, !PT ;  /* 0x0000006002057812 */ /* 0x008fe200078e3cff */
[----:B------:R-:W3:Y:S01]  /*281b0*/  LDL.LU R26, [R1+0x180] ;  /* 0x00018000011a7983 */ /* 0x000ee20000300800 */
[----:B------:R-:W2:Y:S01]  /*281c0*/  LDL.LU R0, [R1+0x17c] ;  /* 0x00017c0001007983 */ /* 0x000ea20000300800 */
[----:B------:R-:W2:Y:S02]  /*281d0*/  LDL.LU R27, [R1+0x178] ;  /* 0x00017800011b7983 */ /* 0x000ea40000300800 */
[----:B------:R-:W2:Y:S02]  /*281e0*/  LDL.LU R3, [R1+0x174] ;  /* 0x0001740001037983 */ /* 0x000ea40000300800 */
[----:B------:R-:W2:Y:S01]  /*281f0*/  LDL.LU R2, [R1+0x1268] ;  /* 0x0012680001027983 */ /* 0x000ea20000300800 */
[----:B------:R0:W-:Y:S04]  /*28200*/  STS.U16 [R5+0x9680], R6 ;  /* 0x0096800605007388 */ /* 0x0001e80000000400 */
[----:B0-----:R-:W2:Y:S04]  /*28210*/  LDL.LU R6, [R1+0x46f4] ;  /* 0x0046f40001067983 */ /* 0x001ea80000300800 */
[----:B--2---:R0:W-:Y:S04]  /*28220*/  STS.U16 [R5+0x9e00], R6 ;  /* 0x009e000605007388 */ /* 0x0041e80000000400 */
[----:B0-----:R-:W2:Y:S04]  /*28230*/  LDL.LU R6, [R1+0x46f0] ;  /* 0x0046f00001067983 */ /* 0x001ea80000300800 */
[----:B--2---:R0:W-:Y:S04]  /*28240*/  STS.U16 [R5+0x9e80], R6 ;  /* 0x009e800605007388 */ /* 0x0041e80000000400 */
[----:B0-----:R-:W2:Y:S01]  /*28250*/  LDL.LU R5, [R1+0x46ec] ;  /* 0x0046ec0001057983 */ /* 0x001ea20000300800 */
[----:B------:R-:W2:Y:S02]  /*28260*/  LDL.LU R6, [R1+0x46e8] ;  /* 0x0046e80001067983 */ /* 0x000ea40000300800 */
[----:B------:R-:W-:Y:S01]  /*28270*/  STS.U16 [R4+0x8700], R2 ;  /* 0x0087000204007388 */ /* 0x000fe20000000400 */
[----:B--2---:R0:W-:Y:S04]  /*28280*/  STS.U16 [R4+0x8780], R6 ;  /* 0x0087800604007388 */ /* 0x0041e80000000400 */
[----:B0-----:R-:W2:Y:S04]  /*28290*/  LDL.LU R6, [R1+0x164] ;  /* 0x0001640001067983 */ /* 0x001ea80000300800 */
[----:B--2---:R0:W-:Y:S04]  /*282a0*/  STL [R1+0x46dc], R6 ;  /* 0x0046dc0601007387 */ /* 0x0041e80000100800 */
[----:B0-----:R-:W2:Y:S04]  /*282b0*/  LDL.LU R6, [R1+0x168] ;  /* 0x0001680001067983 */ /* 0x001ea80000300800 */
[----:B--2---:R0:W-:Y:S04]  /*282c0*/  STL [R1+0x46e0], R6 ;  /* 0x0046e00601007387 */ /* 0x0041e80000100800 */
[----:B0-----:R-:W2:Y:S04]  /*282d0*/  LDL.LU R6, [R1+0x16c] ;  /* 0x00016c0001067983 */ /* 0x001ea80000300800 */
[----:B------:R-:W0:Y:S01]  /*282e0*/  S2R R2, SR_TID.X ;  /* 0x0000000000027919 */ /* 0x000e220000002100 */
[----:B------:R-:W-:Y:S02]  /*282f0*/  STS.U16 [R4+0x8f00], R5 ;  /* 0x008f000504007388 */ /* 0x000fe40000000400 */
[----:B------:R-:W-:Y:S02]  /*28300*/  STS.U16 [R4+0x8f80], R7 ;  /* 0x008f800704007388 */ /* 0x000fe40000000400 */
[----:B------:R-:W-:Y:S01]  /*28310*/  STS.U16 [R4+0x9700], R8 ;  /* 0x0097000804007388 */ /* 0x000fe20000000400 */
[----:B------:R-:W-:Y:S01]  /*28320*/  STS.U16 [R4+0x9780], R9 ;  /* 0x0097800904007388 */ /* 0x000fe20000000400 */
[----:B------:R-:W-:Y:S02]  /*28330*/  STS.U16 [R4+0x9f00], R10 ;  /* 0x009f000a04007388 */ /* 0x000fe40000000400 */
[----:B------:R-:W-:Y:S01]  /*28340*/  STS.U16 [R4+0x9f80], R11 ;  /* 0x009f800b04007388 */ /* 0x000fe20000000400 */
[----:B0-----:R-:W-:Y:S01]  /*28350*/  LOP3.LUT R2, R2, 0x3f, RZ, 0xc0, !PT ;  /* 0x0000003f02027812 */ /* 0x001fe200078ec0ff */
[----:B--2---:R0:W-:Y:S04]  /*28360*/  STL [R1+0x46e4], R6 ;  /* 0x0046e40601007387 */ /* 0x0041e80000100800 */
[----:B0-----:R-:W2:Y:S01]  /*28370*/  LDL.LU R6, [R1+0x170] ;  /* 0x0001700001067983 */ /* 0x001ea20000300800 */
[----:B------:R-:W2:Y:S02]  /*28380*/  LDL.LU R4, [R1+0x160] ;  /* 0x0001600001047983 */ /* 0x000ea40000300800 */
[----:B------:R-:W-:-:S02]  /*28390*/  IMAD.SHL.U32 R2, R2, 0x2, RZ ;  /* 0x0000000202027824 */ /* 0x000fc400078e00ff */
[----:B------:R-:W2:Y:S01]  /*283a0*/  LDL.LU R5, [R1+0x15c] ;  /* 0x00015c0001057983 */ /* 0x000ea20000300800 */
[----:B------:R-:W2:Y:S01]  /*283b0*/  LDL.LU R7, [R1+0x158] ;  /* 0x0001580001077983 */ /* 0x000ea20000300800 */
[----:B------:R-:W2:Y:S02]  /*283c0*/  LDL.LU R8, [R1+0x154] ;  /* 0x0001540001087983 */ /* 0x000ea40000300800 */
[----:B------:R-:W2:Y:S02]  /*283d0*/  LDL.LU R9, [R1+0x150] ;  /* 0x0001500001097983 */ /* 0x000ea40000300800 */
[----:B------:R-:W2:Y:S01]  /*283e0*/  LDL.LU R10, [R1+0x14c] ;  /* 0x00014c00010a7983 */ /* 0x000ea20000300800 */
[----:B------:R0:W-:Y:S04]  /*283f0*/  STS.U16 [R2], R12 ;  /* 0x0000000c02007388 */ /* 0x0001e80000000400 */
[----:B------:R-:W2:Y:S04]  /*28400*/  LDL.LU R11, [R1+0x148] ;  /* 0x00014800010b7983 */ /* 0x000ea80000300800 */
[----:B------:R1:W-:Y:S04]  /*28410*/  STS.U16 [R2+0x200], R13 ;  /* 0x0002000d02007388 */ /* 0x0003e80000000400 */
[----:B------:R1:W-:Y:S04]  /*28420*/  STS.U16 [R2+0x400], R28 ;  /* 0x0004001c02007388 */ /* 0x0003e80000000400 */
[----:B------:R3:W-:Y:S04]  /*28430*/  STS.U16 [R2+0x600], R29 ;  /* 0x0006001d02007388 */ /* 0x0007e80000000400 */
[----:B------:R4:W-:Y:S04]  /*28440*/  STS.U16 [R2+0x800], R14 ;  /* 0x0008000e02007388 */ /* 0x0009e80000000400 */
[----:B------:R4:W-:Y:S04]  /*28450*/  STS.U16 [R2+0xa00], R15 ;  /* 0x000a000f02007388 */ /* 0x0009e80000000400 */
[----:B0-----:R-:W2:Y:S01]  /*28460*/  LDL.LU R12, [R1+0x144] ;  /* 0x00014400010c7983 */ /* 0x001ea20000300800 */
[----:B-1----:R-:W2:Y:S02]  /*28470*/  LDL.LU R13, [R1+0x140] ;  /* 0x00014000010d7983 */ /* 0x002ea40000300800 */
[----:B------:R-:W2:Y:S01]  /*28480*/  LDL.LU R28, [R1+0x13c] ;  /* 0x00013c00011c7983 */ /* 0x000ea20000300800 */
[----:B---3--:R-:W3:Y:S01]  /*28490*/  LDL.LU R29, [R1+0x138] ;  /* 0x00013800011d7983 */ /* 0x008ee20000300800 */
[----:B----4-:R-:W4:Y:S03]  /*284a0*/  LDL.LU R14, [R1+0x134] ;  /* 0x00013400010e7983 */ /* 0x010f260000300800 */
[----:B------:R0:W-:Y:S01]  /*284b0*/  STS.U16 [R2+0xc00], R16 ;  /* 0x000c001002007388 */ /* 0x0001e20000000400 */
[----:B------:R-:W3:Y:S03]  /*284c0*/  LDL.LU R15, [R1+0x130] ;  /* 0x00013000010f7983 */ /* 0x000ee60000300800 */
[----:B------:R1:W-:Y:S04]  /*284d0*/  STS.U16 [R2+0xe00], R17 ;  /* 0x000e001102007388 */ /* 0x0003e80000000400 */
[----:B------:R1:W-:Y:S04]  /*284e0*/  STS.U16 [R2+0x1000], R18 ;  /* 0x0010001202007388 */ /* 0x0003e80000000400 */
[----:B------:R1:W-:Y:S04]  /*284f0*/  STS.U16 [R2+0x1200], R19 ;  /* 0x0012001302007388 */ /* 0x0003e80000000400 */
[----:B------:R1:W-:Y:S04]  /*28500*/  STS.U16 [R2+0x1400], R20 ;  /* 0x0014001402007388 */ /* 0x0003e80000000400 */
[----:B------:R1:W-:Y:S04]  /*28510*/  STS.U16 [R2+0x1600], R21 ;  /* 0x0016001502007388 */ /* 0x0003e80000000400 */
[----:B0-----:R-:W3:Y:S01]  /*28520*/  LDL.LU R16, [R1+0x12c] ;  /* 0x00012c0001107983 */ /* 0x001ee20000300800 */
[----:B-1----:R-:W3:Y:S02]  /*28530*/  LDL.LU R17, [R1+0x128] ;  /* 0x0001280001117983 */ /* 0x002ee40000300800 */
[----:B------:R-:W3:Y:S01]  /*28540*/  LDL.LU R18, [R1+0x124] ;  /* 0x0001240001127983 */ /* 0x000ee20000300800 */
[----:B------:R-:W3:Y:S01]  /*28550*/  LDL.LU R19, [R1+0x120] ;  /* 0x0001200001137983 */ /* 0x000ee20000300800 */
[----:B------:R-:W3:Y:S03]  /*28560*/  LDL.LU R20, [R1+0x11c] ;  /* 0x00011c0001147983 */ /* 0x000ee60000300800 */
        /* <DEDUP_REMOVED lines=15> */
[----:B0-----:R-:W3:Y:S01]  /*28660*/  LDL.LU R27, [R1+0xfc] ;  /* 0x0000fc00011b7983 */ /* 0x001ee20000300800 */
[----:B-1----:R-:W3:Y:S03]  /*28670*/  LDL.LU R3, [R1+0xf8] ;  /* 0x0000f80001037983 */ /* 0x002ee60000300800 */
[----:B--2---:R0:W-:Y:S04]  /*28680*/  STS.U16 [R2+0x2800], R6 ;  /* 0x0028000602007388 */ /* 0x0041e80000000400 */
[----:B0-----:R-:W2:Y:S04]  /*28690*/  LDL.LU R6, [R1+0x46e4] ;  /* 0x0046e40001067983 */ /* 0x001ea80000300800 */
[----:B--2---:R0:W-:Y:S04]  /*286a0*/  STS.U16 [R2+0x2a00], R6 ;  /* 0x002a000602007388 */ /* 0x0041e80000000400 */
[----:B0-----:R-:W2:Y:S04]  /*286b0*/  LDL.LU R6, [R1+0x46e0] ;  /* 0x0046e00001067983 */ /* 0x001ea80000300800 */
[----:B---3--:R-:W-:Y:S04]  /*286c0*/  STS.U16 [R2+0x6400], R3 ;  /* 0x0064000302007388 */ /* 0x008fe80000000400 */
[----:B--2---:R0:W-:Y:S04]  /*286d0*/  STS.U16 [R2+0x2c00], R6 ;  /* 0x002c000602007388 */ /* 0x0041e80000000400 */
[----:B0-----:R-:W2:Y:S01]  /*286e0*/  LDL.LU R6, [R1+0x46dc] ;  /* 0x0046dc0001067983 */ /* 0x001ea20000300800 */
[----:B------:R-:W3:Y:S03]  /*286f0*/  LDL.LU R3, [R1+0xe8] ;  /* 0x0000e80001037983 */ /* 0x000ee60000300800 */
[----:B---3--:R0:W-:Y:S04]  /*28700*/  STL [R1+0x46d0], R3 ;  /* 0x0046d00301007387 */ /* 0x0081e80000100800 */
[----:B0-----:R-:W3:Y:S04]  /*28710*/  LDL.LU R3, [R1+0xec] ;  /* 0x0000ec0001037983 */ /* 0x001ee80000300800 */
[----:B---3--:R0:W-:Y:S04]  /*28720*/  STL [R1+0x46d4], R3 ;  /* 0x0046d40301007387 */ /* 0x0081e80000100800 */
[----:B0-----:R-:W3:Y:S04]  /*28730*/  LDL.LU R3, [R1+0xf0] ;  /* 0x0000f00001037983 */ /* 0x001ee80000300800 */
[----:B--2---:R-:W-:Y:S04]  /*28740*/  STS.U16 [R2+0x2e00], R6 ;  /* 0x002e000602007388 */ /* 0x004fe80000000400 */
[----:B------:R-:W-:Y:S04]  /*28750*/  STS.U16 [R2+0x3000], R4 ;  /* 0x0030000402007388 */ /* 0x000fe80000000400 */
        /* <DEDUP_REMOVED lines=10> */
[----:B----4-:R-:W-:Y:S04]  /*28800*/  STS.U16 [R2+0x4600], R14 ;  /* 0x0046000e02007388 */ /* 0x010fe80000000400 */
[----:B---3--:R0:W-:Y:S04]  /*28810*/  STL [R1+0x46d8], R3 ;  /* 0x0046d80301007387 */ /* 0x0081e80000100800 */
[----:B0-----:R-:W2:Y:S01]  /*28820*/  LDL.LU R3, [R1+0xf4] ;  /* 0x0000f40001037983 */ /* 0x001ea20000300800 */
[----:B------:R-:W3:Y:S02]  /*28830*/  LDL.LU R6, [R1+0xe4] ;  /* 0x0000e40001067983 */ /* 0x000ee40000300800 */
[----:B------:R-:W4:Y:S02]  /*28840*/  LDL.LU R4, [R1+0xe0] ;  /* 0x0000e00001047983 */ /* 0x000f240000300800 */
[----:B------:R-:W3:Y:S01]  /*28850*/  LDL.LU R5, [R1+0xdc] ;  /* 0x0000dc0001057983 */ /* 0x000ee20000300800 */
[----:B------:R-:W3:Y:S01]  /*28860*/  LDL.LU R7, [R1+0xd8] ;  /* 0x0000d80001077983 */ /* 0x000ee20000300800 */
[----:B------:R-:W3:Y:S02]  /*28870*/  LDL.LU R8, [R1+0xd4] ;  /* 0x0000d40001087983 */ /* 0x000ee40000300800 */
[----:B------:R-:W3:Y:S02]  /*28880*/  LDL.LU R9, [R1+0xd0] ;  /* 0x0000d00001097983 */ /* 0x000ee40000300800 */
[----:B------:R-:W3:Y:S01]  /*28890*/  LDL.LU R10, [R1+0xcc] ;  /* 0x0000cc00010a7983 */ /* 0x000ee20000300800 */
[----:B------:R-:W3:Y:S01]  /*288a0*/  LDL.LU R11, [R1+0xc8] ;  /* 0x0000c800010b7983 */ /* 0x000ee20000300800 */
[----:B------:R-:W3:Y:S02]  /*288b0*/  LDL.LU R12, [R1+0xc4] ;  /* 0x0000c400010c7983 */ /* 0x000ee40000300800 */
[----:B------:R-:W3:Y:S02]  /*288c0*/  LDL.LU R13, [R1+0xc0] ;  /* 0x0000c000010d7983 */ /* 0x000ee40000300800 */
[----:B------:R-:W3:Y:S01]  /*288d0*/  LDL.LU R28, [R1+0xbc] ;  /* 0x0000bc00011c7983 */ /* 0x000ee20000300800 */
[----:B------:R-:W3:Y:S04]  /*288e0*/  LDL.LU R29, [R1+0xb8] ;  /* 0x0000b800011d7983 */ /* 0x000ee80000300800 */
        /* <DEDUP_REMOVED lines=43> */
[----:B------:R-:W-:Y:S04]  /*28ba0*/  STS.U16 [R2+0x7400], R7 ;  /* 0x0074000702007388 */ /* 0x000fe80000000400 */
[----:B------:R-:W-:Y:S04]  /*28bb0*/  STS.U16 [R2+0x7600], R8 ;  /* 0x0076000802007388 */ /* 0x000fe80000000400 */
[----:B------:R-:W-:Y:S04]  /*28bc0*/  STS.U16 [R2+0x7800], R9 ;  /* 0x0078000902007388 */ /* 0x000fe80000000400 */
[----:B------:R-:W-:Y:S04]  /*28bd0*/  STS.U16 [R2+0x7a00], R10 ;  /* 0x007a000a02007388 */ /* 0x000fe80000000400 */
[----:B----4-:R-:W-:Y:S04]  /*28be0*/  STS.U16 [R2+0x7000], R4 ;  /* 0x0070000402007388 */ /* 0x010fe80000000400 */
[----:B------:R-:W-:Y:S04]  /*28bf0*/  STS.U16 [R2+0x7200], R5 ;  /* 0x0072000502007388 */ /* 0x000fe80000000400 */
[----:B------:R-:W-:Y:S04]  /*28c00*/  STS.U16 [R2+0x7c00], R11 ;  /* 0x007c000b02007388 */ /* 0x000fe80000000400 */
[----:B------:R-:W-:Y:S01]  /*28c10*/  STS.U16 [R2+0x7e00], R12 ;  /* 0x007e000c02007388 */ /* 0x000fe20000000400 */
[----:B--2---:R-:W-:Y:S02]  /*28c20*/  STS.U16 [R3+0x80], R13 ;  /* 0x0000800d03007388 */ /* 0x004fe40000000400 */
[----:B------:R-:W-:Y:S02]  /*28c30*/  STS.U16 [R3+0x280], R28 ;  /* 0x0002801c03007388 */ /* 0x000fe40000000400 */
[----:B------:R-:W-:Y:S01]  /*28c40*/  STS.U16 [R3+0x480], R29 ;  /* 0x0004801d03007388 */ /* 0x000fe20000000400 */
[----:B------:R-:W-:Y:S01]  /*28c50*/  STS.U16 [R3+0x680], R14 ;  /* 0x0006800e03007388 */ /* 0x000fe20000000400 */
[----:B------:R-:W-:Y:S02]  /*28c60*/  STS.U16 [R3+0x880], R15 ;  /* 0x0008800f03007388 */ /* 0x000fe40000000400 */
[----:B------:R-:W-:Y:S02]  /*28c70*/  STS.U16 [R3+0xa80], R16 ;  /* 0x000a801003007388 */ /* 0x000fe40000000400 */
[----:B------:R-:W-:Y:S01]  /*28c80*/  STS.U16 [R3+0xc80], R17 ;  /* 0x000c801103007388 */ /* 0x000fe20000000400 */
        /* <DEDUP_REMOVED lines=13> */
[----:B------:R0:W-:Y:S04]  /*28d60*/  STS.U16 [R3+0xe80], R18 ;  /* 0x000e801203007388 */ /* 0x0001e80000000400 */
[----:B------:R-:W3:Y:S01]  /*28d70*/  LDL.LU R17, [R1+0x3c] ;  /* 0x00003c0001117983 */ /* 0x000ee20000300800 */
[----:B------:R1:W-:Y:S02]  /*28d80*/  STS.U16 [R3+0x1080], R19 ;  /* 0x0010801303007388 */ /* 0x0003e40000000400 */
[----:B------:R1:W-:Y:S02]  /*28d90*/  STS.U16 [R3+0x1280], R20 ;  /* 0x0012801403007388 */ /* 0x0003e40000000400 */
[----:B------:R1:W-:Y:S01]  /*28da0*/  STS.U16 [R3+0x1480], R21 ;  /* 0x0014801503007388 */ /* 0x0003e20000000400 */
[----:B------:R1:W-:Y:S01]  /*28db0*/  STS.U16 [R3+0x1680], R22 ;  /* 0x0016801603007388 */ /* 0x0003e20000000400 */
[----:B------:R1:W-:Y:S03]  /*28dc0*/  STS.U16 [R3+0x1880], R23 ;  /* 0x0018801703007388 */ /* 0x0003e60000000400 */
[----:B0-----:R-:W3:Y:S01]  /*28dd0*/  LDL.LU R18, [R1+0x38] ;  /* 0x0000380001127983 */ /* 0x001ee20000300800 */
[----:B-1----:R-:W3:Y:S03]  /*28de0*/  LDL.LU R19, [R1+0x34] ;  /* 0x0000340001137983 */ /* 0x002ee60000300800 */
[----:B------:R-:W3:Y:S04]  /*28df0*/  LDL.LU R20, [R1+0x30] ;  /* 0x0000300001147983 */ /* 0x000ee80000300800 */
[----:B------:R-:W3:Y:S01]  /*28e00*/  LDL.LU R21, [R1+0x2c] ;  /* 0x00002c0001157983 */ /* 0x000ee20000300800 */
[----:B------:R-:W3:Y:S02]  /*28e10*/  LDL.LU R22, [R1+0x28] ;  /* 0x0000280001167983 */ /* 0x000ee40000300800 */
[----:B------:R0:W-:Y:S02]  /*28e20*/  STS.U16 [R3+0x1a80], R24 ;  /* 0x001a801803007388 */ /* 0x0001e40000000400 */
[----:B------:R-:W3:Y:S01]  /*28e30*/  LDL.LU R23, [R1+0x24] ;  /* 0x0000240001177983 */ /* 0x000ee20000300800 */
[----:B------:R1:W-:Y:S01]  /*28e40*/  STS.U16 [R3+0x1c80], R25 ;  /* 0x001c801903007388 */ /* 0x0003e20000000400 */
[----:B------:R1:W-:Y:S02]  /*28e50*/  STS.U16 [R3+0x1e80], R26 ;  /* 0x001e801a03007388 */ /* 0x0003e40000000400 */
[----:B------:R1:W-:Y:S02]  /*28e60*/  STS.U16 [R3+0x2080], R0 ;  /* 0x0020800003007388 */ /* 0x0003e40000000400 */
[----:B------:R1:W-:Y:S01]  /*28e70*/  STS.U16 [R3+0x2280], R27 ;  /* 0x0022801b03007388 */ /* 0x0003e20000000400 */
[----:B0-----:R-:W3:Y:S01]  /*28e80*/  LDL.LU R24, [R1+0x20] ;  /* 0x0000200001187983 */ /* 0x001ee20000300800 */
[----:B-1----:R-:W3:Y:S02]  /*28e90*/  LDL.LU R25, [R1+0x1c] ;  /* 0x00001c0001197983 */ /* 0x002ee40000300800 */
[----:B------:R-:W3:Y:S01]  /*28ea0*/  LDL.LU R26, [R1+0x18] ;  /* 0x00001800011a7983 */ /* 0x000ee20000300800 */
[----:B------:R-:W3:Y:S01]  /*28eb0*/  LDL.LU R0, [R1+0x14] ;  /* 0x0000140001007983 */ /* 0x000ee20000300800 */
[----:B------:R-:W3:Y:S02]  /*28ec0*/  LDL.LU R27, [R1+0x10] ;  /* 0x00001000011b7983 */ /* 0x000ee40000300800 */
[----:B------:R-:W3:Y:S02]  /*28ed0*/  LDL.LU R2, [R1+0xc] ;  /* 0x00000c0001027983 */ /* 0x000ee40000300800 */
[----:B------:R-:W3:Y:S01]  /*28ee0*/  LDL.LU R4, [R1+0x8] ;  /* 0x0000080001047983 */ /* 0x000ee20000300800 */
[----:B------:R-:W3:Y:S01]  /*28ef0*/  LDL.LU R5, [R1+0x4] ;  /* 0x0000040001057983 */ /* 0x000ee20000300800 */
[----:B------:R-:W3:Y:S03]  /*28f00*/  LDL.LU R28, [R1] ;  /* 0x00000000011c7983 */ /* 0x000ee60000300800 */
[----:B--2---:R0:W-:Y:S04]  /*28f10*/  STS.U16 [R3+0x2480], R6 ;  /* 0x0024800603007388 */ /* 0x0041e80000000400 */
[----:B0-----:R-:W2:Y:S04]  /*28f20*/  LDL.LU R6, [R1+0x46c8] ;  /* 0x0046c80001067983 */ /* 0x001ea80000300800 */
[----:B--2---:R0:W-:Y:S04]  /*28f30*/  STS.U16 [R3+0x2680], R6 ;  /* 0x0026800603007388 */ /* 0x0041e80000000400 */
[----:B0-----:R-:W2:Y:S04]  /*28f40*/  LDL.LU R6, [R1+0x46c4] ;  /* 0x0046c40001067983 */ /* 0x001ea80000300800 */
[----:B--2---:R0:W-:Y:S04]  /*28f50*/  STS.U16 [R3+0x2880], R6 ;  /* 0x0028800603007388 */ /* 0x0041e80000000400 */
[----:B0-----:R-:W2:Y:S04]  /*28f60*/  LDL.LU R6, [R1+0x46c0] ;  /* 0x0046c00001067983 */ /* 0x001ea80000300800 */
[----:B--2---:R0:W-:Y:S01]  /*28f70*/  STS.U16 [R3+0x2a80], R6 ;  /* 0x002a800603007388 */ /* 0x0041e20000000400 */
[----:B---3--:R1:W-:Y:S02]  /*28f80*/  STS.U16 [R3+0x2c80], R7 ;  /* 0x002c800703007388 */ /* 0x0083e40000000400 */
[----:B----4-:R2:W-:Y:S02]  /*28f90*/  STS.U16 [R3+0x2e80], R8 ;  /* 0x002e800803007388 */ /* 0x0105e40000000400 */
[----:B------:R3:W-:Y:S01]  /*28fa0*/  STS.U16 [R3+0x3080], R9 ;  /* 0x0030800903007388 */ /* 0x0007e20000000400 */
[----:B------:R3:W-:Y:S01]  /*28fb0*/  STS.U16 [R3+0x3280], R10 ;  /* 0x0032800a03007388 */ /* 0x0007e20000000400 */
[----:B------:R3:W-:Y:S03]  /*28fc0*/  STS.U16 [R3+0x3480], R11 ;  /* 0x0034800b03007388 */ /* 0x0007e60000000400 */
[----:B0-----:R-:W4:Y:S01]  /*28fd0*/  LDL.LU R6, [R1+0x46bc] ;  /* 0x0046bc0001067983 */ /* 0x001f220000300800 */
[----:B-1----:R-:W4:Y:S02]  /*28fe0*/  LDL.LU R7, [R1+0x46b8] ;  /* 0x0046b80001077983 */ /* 0x002f240000300800 */
[----:B--2---:R-:W2:Y:S02]  /*28ff0*/  LDL.LU R8, [R1+0x46b4] ;  /* 0x0046b40001087983 */ /* 0x004ea40000300800 */
[----:B---3--:R-:W3:Y:S01]  /*29000*/  LDL.LU R9, [R1+0x46b0] ;  /* 0x0046b00001097983 */ /* 0x008ee20000300800 */
[----:B------:R-:W2:Y:S01]  /*29010*/  LDL.LU R10, [R1+0x46ac] ;  /* 0x0046ac00010a7983 */ /* 0x000ea20000300800 */
[----:B------:R-:W2:Y:S03]  /*29020*/  LDL.LU R11, [R1+0x46a8] ;  /* 0x0046a800010b7983 */ /* 0x000ea60000300800 */
[----:B------:R0:W-:Y:S01]  /*29030*/  STS.U16 [R3+0x3680], R12 ;  /* 0x0036800c03007388 */ /* 0x0001e20000000400 */
[----:B------:R1:W-:Y:S02]  /*29040*/  STS.U16 [R3+0x3880], R13 ;  /* 0x0038800d03007388 */ /* 0x0003e40000000400 */
[----:B------:R1:W-:Y:S02]  /*29050*/  STS.U16 [R3+0x3a80], R29 ;  /* 0x003a801d03007388 */ /* 0x0003e40000000400 */
[----:B------:R1:W-:Y:S01]  /*29060*/  STS.U16 [R3+0x3c80], R14 ;  /* 0x003c800e03007388 */ /* 0x0003e20000000400 */
[----:B------:R1:W-:Y:S01]  /*29070*/  STS.U16 [R3+0x3e80], R15 ;  /* 0x003e800f03007388 */ /* 0x0003e20000000400 */
[----:B------:R1:W-:Y:S03]  /*29080*/  STS.U16 [R3+0x4080], R16 ;  /* 0x0040801003007388 */ /* 0x0003e60000000400 */
[----:B0-----:R-:W2:Y:S01]  /*29090*/  LDL.LU R12, [R1+0x46a4] ;  /* 0x0046a400010c7983 */ /* 0x001ea20000300800 */
[----:B-1----:R-:W2:Y:S03]  /*290a0*/  LDL.LU R13, [R1+0x46a0] ;  /* 0x0046a000010d7983 */ /* 0x002ea60000300800 */
[----:B------:R-:W2:Y:S01]  /*290b0*/  LDL.LU R29, [R1+0x469c] ;  /* 0x00469c00011d7983 */ /* 0x000ea20000300800 */
[----:B------:R-:W2:Y:S03]  /*290c0*/  LDL.LU R14, [R1+0x4698] ;  /* 0x00469800010e7983 */ /* 0x000ea60000300800 */
        /* <DEDUP_REMOVED lines=26> */
[----:B------:R-:W-:Y:S01]  /*29270*/  STS.U16 [R3+0x5a80], R2 ;  /* 0x005a800203007388 */ /* 0x000fe20000000400 */
[----:B------:R0:W-:Y:S02]  /*29280*/  STS.U16 [R3+0x5c80], R4 ;  /* 0x005c800403007388 */ /* 0x0001e40000000400 */
[----:B------:R1:W-:Y:S01]  /*29290*/  STS.U16 [R3+0x5e80], R5 ;  /* 0x005e800503007388 */ /* 0x0003e20000000400 */
[----:B0-----:R-:W3:Y:S04]  /*292a0*/  LDL R4, [R1+0x2020] ;  /* 0x0020200001047983 */ /* 0x001ee80000100800 */
[----:B-1----:R-:W3:Y:S01]  /*292b0*/  LDL R5, [R1+0x1840] ;  /* 0x0018400001057983 */ /* 0x002ee20000100800 */
[----:B------:R-:W-:Y:S03]  /*292c0*/  STS.U16 [R3+0x6080], R28 ;  /* 0x0060801c03007388 */ /* 0x000fe60000000400 */
[----:B--2---:R-:W-:Y:S04]  /*292d0*/  STS.U16 [R3+0x6280], R27 ;  /* 0x0062801b03007388 */ /* 0x004fe80000000400 */
[----:B------:R0:W-:Y:S01]  /*292e0*/  STL [R1+0x4658], R27 ;  /* 0x0046581b01007387 */ /* 0x0001e20000100800 */
[----:B------:R-:W-:Y:S01]  /*292f0*/  STS.U16 [R3+0x6480], R26 ;  /* 0x0064801a03007388 */ /* 0x000fe20000000400 */
[----:B0-----:R-:W-:-:S02]  /*29300*/  PRMT R27, RZ, 0x7610, R27 ;  /* 0x00007610ff1b7816 */ /* 0x001fc4000000001b */
[----:B------:R-:W2:Y:S04]  /*29310*/  LDL.LU R28, [R1+0x1858] ;  /* 0x00185800011c7983 */ /* 0x000ea80000300800 */
[----:B---3--:R-:W3:Y:S04]  /*29320*/  @!P1 LDG.E.U16 R27, [R4.64] ;  /* 0x00000006041b9981 */ /* 0x008ee8000c1e1500 */
[----:B------:R-:W-:Y:S01]  /*29330*/  STS.U16 [R3+0x6680], R25 ;  /* 0x0066801903007388 */ /* 0x000fe20000000400 */
[----:B------:R-:W-:Y:S02]  /*29340*/  STS.U16 [R3+0x6880], R24 ;  /* 0x0068801803007388 */ /* 0x000fe40000000400 */
[----:B------:R-:W-:Y:S02]  /*29350*/  STS.U16 [R3+0x6a80], R23 ;  /* 0x006a801703007388 */ /* 0x000fe40000000400 */
[----:B------:R-:W-:Y:S01]  /*29360*/  STS.U16 [R3+0x6c80], R22 ;  /* 0x006c801603007388 */ /* 0x000fe20000000400 */
        /* <DEDUP_REMOVED lines=8> */
[----:B------:R0:W-:Y:S01]  /*293f0*/  STS.U16 [R3+0x7e80], R13 ;  /* 0x007e800d03007388 */ /* 0x0001e20000000400 */
[----:B------:R-:W-:Y:S02]  /*29400*/  STS.U16 [R0+0x100], R12 ;  /* 0x0001000c00007388 */ /* 0x000fe40000000400 */
[----:B------:R-:W-:Y:S02]  /*29410*/  STS.U16 [R0+0x300], R11 ;  /* 0x0003000b00007388 */ /* 0x000fe40000000400 */
[----:B------:R-:W-:Y:S01]  /*29420*/  STS.U16 [R0+0x500], R10 ;  /* 0x0005000a00007388 */ /* 0x000fe20000000400 */
[----:B------:R-:W-:Y:S01]  /*29430*/  STS.U16 [R0+0x700], R9 ;  /* 0x0007000900007388 */ /* 0x000fe20000000400 */
[----:B------:R-:W-:Y:S02]  /*29440*/  STS.U16 [R0+0x900], R8 ;  /* 0x0009000800007388 */ /* 0x000fe40000000400 */
[----:B----4-:R-:W-:Y:S02]  /*29450*/  STS.U16 [R0+0xb00], R7 ;  /* 0x000b000700007388 */ /* 0x010fe40000000400 */
[----:B------:R1:W-:Y:S01]  /*29460*/  STS.U16 [R0+0xd00], R6 ;  /* 0x000d000600007388 */ /* 0x0003e20000000400 */
[----:B0-----:R-:W4:Y:S01]  /*29470*/  LDL.LU R3, [R1+0x1854] ;  /* 0x0018540001037983 */ /* 0x001f220000300800 */
[----:B------:R-:W2:Y:S03]  /*29480*/  LDL.LU R2, [R1+0x184c] ;  /* 0x00184c0001027983 */ /* 0x000ea60000300800 */
[----:B-1----:R-:W2:Y:S04]  /*29490*/  LDL.LU R0, [R1+0x465c] ;  /* 0x00465c0001007983 */ /* 0x002ea80000300800 */
        /* <DEDUP_REMOVED lines=363> */
[----:B------:R-:W2:Y:S02]  /*2ab50*/  LDL R5, [R1+0x1d38] ;  /* 0x001d380001057983 */ /* 0x000ea40000100800 */
[----:B--2---:R-:W-:-:S02]  /*2ab60*/  @!P1 LOP3.LUT R5, R5, R4, RZ, 0x3c, !PT ;  /* 0x0000000405059212 */ /* 0x004fc400078e3cff */
[----:B------:R-:W-:Y:S02]  /*2ab70*/  PRMT R0, RZ, 0x7610, R0 ;  /* 0x00007610ff007816 */ /* 0x000fe40000000000 */
        /* <DEDUP_REMOVED lines=462> */
[----:B0-----:R-:W2:Y:S04]  /*2c860*/  LDL R4, [R1+0x19f4] ;  /* 0x0019f40001047983 */ /* 0x001ea80000100800 */
[----:B------:R-:W2:Y:S01]  /*2c870*/  LDL R5, [R1+0x19f8] ;  /* 0x0019f80001057983 */ /* 0x000ea20000100800 */
[----:B------:R-:W-:Y:S02]  /*2c880*/  PRMT R0, RZ, 0x7610, R0 ;  /* 0x00007610ff007816 */ /* 0x000fe40000000000 */
[----:B--2---:R-:W-:-:S04]  /*2c890*/  @!P1 LOP3.LUT R5, R5, R4, RZ, 0x3c, !PT ;  /* 0x0000000405059212 */ /* 0x004fc800078e3cff */
[----:B------:R-:W-:-:S04]  /*2c8a0*/  @!P1 LOP3.LUT R4, R5, R4, RZ, 0x3c, !PT ;  /* 0x0000000405049212 */ /* 0x000fc800078e3cff */
[----:B------:R-:W-:-:S05]  /*2c8b0*/  @!P1 LOP3.LUT R5, R5, R4, RZ, 0x3c, !PT ;  /* 0x0000000405059212 */ /* 0x000fca00078e3cff */
[----:B------:R-:W2:Y:S04]  /*2c8c0*/  @!P1 LDG.E.U16 R0, [R4.64] ;  /* 0x0000000604009981 */ /* 0x000ea8000c1e1500 */
[----:B------:R0:W-:Y:S04]  /*2c8d0*/  STL [R1+0x18], R29 ;  /* 0x0000181d01007387 */ /* 0x0001e80000100800 */
[----:B0-----:R-:W3:Y:S04]  /*2c8e0*/  LDL R29, [R1+0x19b0] ;  /* 0x0019b000011d7983 */ /* 0x001ee80000100800 */
        /* <DEDUP_REMOVED lines=38> */
[----:B------:R-:W4:Y:S02]  /*2cb50*/  LDL R5, [R1+0x19ac] ;  /* 0x0019ac0001057983 */ /* 0x000f240000100800 */
[----:B---3--:R-:W-:Y:S01]  /*2cb60*/  @!P1 IMAD.MOV.U32 R4, RZ, RZ, R29 ;  /* 0x000000ffff049224 */ /* 0x008fe200078e001d */
[----:B------:R-:W-:Y:S01]  /*2cb70*/  PRMT R27, RZ, 0x7610, R27 ;  /* 0x00007610ff1b7816 */ /* 0x000fe2000000001b */
[----:B------:R-:W3:Y:S01]  /*2cb80*/  LDL R29, [R1+0x1938] ;  /* 0x00193800011d7983 */ /* 0x000ee20000100800 */
[----:B--2---:R-:W-:-:S06]  /*2cb90*/  PRMT R0, RZ, 0x7610, R0 ;  /* 0x00007610ff007816 */ /* 0x004fcc0000000000 */
[----:B----4-:R0:W2:Y:S04]  /*2cba0*/  @!P1 LDG.E.U16 R0, [R4.64] ;  /* 0x0000000604009981 */ /* 0x0100a8000c1e1500 */
[----:B0-----:R-:W4:Y:S04]  /*2cbb0*/  LDL R4, [R1+0x1994] ;  /* 0x0019940001047983 */ /* 0x001f280000100800 */
[----:B------:R-:W4:Y:S02]  /*2cbc0*/  LDL R5, [R1+0x1998] ;  /* 0x0019980001057983 */ /* 0x000f240000100800 */
[----:B----4-:R-:W-:-:S04]  /*2cbd0*/  @!P1 LOP3.LUT R5, R5, R4, RZ, 0x3c, !PT ;  /* 0x0000000405059212 */ /* 0x010fc800078e3cff */
[----:B------:R-:W-:-:S04]  /*2cbe0*/  @!P1 LOP3.LUT R4, R5, R4, RZ, 0x3c, !PT ;  /* 0x0000000405049212 */ /* 0x000fc800078e3cff */
[----:B------:R-:W-:Y:S01]  /*2cbf0*/  @!P1 LOP3.LUT R5, R5, R4, RZ, 0x3c, !PT ;  /* 0x0000000405059212 */ /* 0x000fe200078e3cff */
[----:B--2---:R0:W-:Y:S04]  /*2cc00*/  STL [R1+0x4468], R0 ;  /* 0x0044680001007387 */ /* 0x0041e80000100800 */
[----:B------:R1:W2:Y:S01]  /*2cc10*/  @!P1 LDG.E.U16 R27, [R4.64] ;  /* 0x00000006041b9981 */ /* 0x0002a2000c1e1500 */
[----:B------:R-:W-:-:S03]  /*2cc20*/  PRMT R26, RZ, 0x7610, R26 ;  /* 0x00007610ff1a7816 */ /* 0x000fc6000000001a */
[----:B0-----:R-:W4:Y:S04]  /*2cc30*/  LDL R0, [R1+0x1918] ;  /* 0x0019180001007983 */ /* 0x001f280000100800 */
[----:B-1----:R-:W2:Y:S04]  /*2cc40*/  LDL R4, [R1+0x1974] ;  /* 0x0019740001047983 */ /* 0x002ea80000100800 */
[----:B------:R-:W2:Y:S02]  /*2cc50*/  LDL R5, [R1+0x1978] ;  /* 0x0019780001057983 */ /* 0x000ea40000100800 */
[----:B--2---:R-:W-:-:S04]  /*2cc60*/  @!P1 LOP3.LUT R5, R5, R4, RZ, 0x3c, !PT ;  /* 0x0000000405059212 */ /* 0x004fc800078e3cff */
[----:B------:R-:W-:-:S04]  /*2cc70*/  @!P1 LOP3.LUT R4, R5, R4, RZ, 0x3c, !PT ;  /* 0x0000000405049212 */ /* 0x000fc800078e3cff */
[----:B------:R-:W-:Y:S01]  /*2cc80*/  @!P1 LOP3.LUT R5, R5, R4, RZ, 0x3c, !PT ;  /* 0x0000000405059212 */ /* 0x000fe200078e3cff */
[----:B------:R0:W-:Y:S04]  /*2cc90*/  STL [R1+0x44a4], R27 ;  /* 0x0044a41b01007387 */ /* 0x0001e80000100800 */
[----:B------:R1:W2:Y:S01]  /*2cca0*/  @!P1 LDG.E.U16 R26, [R4.64] ;  /* 0x00000006041a9981 */ /* 0x0002a2000c1e1500 */
[----:B------:R-:W-:-:S03]  /*2ccb0*/  PRMT R25, RZ, 0x7610, R25 ;  /* 0x00007610ff197816 */ /* 0x000fc60000000019 */
[----:B0-----:R-:W2:Y:S04]  /*2ccc0*/  LDL R27, [R1+0x1934] ;  /* 0x00193400011b7983 */ /* 0x001ea80000100800 */
[----:B-1----:R-:W2:Y:S04]  /*2ccd0*/  LDL R4, [R1+0x1954] ;  /* 0x0019540001047983 */ /* 0x002ea80000100800 */
[----:B------:R-:W2:Y:S02]  /*2cce0*/  LDL R5, [R1+0x1958] ;  /* 0x0019580001057983 */ /* 0x000ea40000100800 */
[----:B--2---:R-:W-:-:S04]  /*2ccf0*/  @!P1 LOP3.LUT R5, R5, R4, RZ, 0x3c, !PT ;  /* 0x0000000405059212 */ /* 0x004fc800078e3cff */
[----:B------:R-:W-:-:S04]  /*2cd00*/  @!P1 LOP3.LUT R4, R5, R4, RZ, 0x3c, !PT ;  /* 0x0000000405049212 */ /* 0x000fc800078e3cff */
[----:B------:R-:W-:-:S05]  /*2cd10*/  @!P1 LOP3.LUT R5, R5, R4, RZ, 0x3c, !PT ;  /* 0x0000000405059212 */ /* 0x000fca00078e3cff */
[----:B------:R3:W2:Y:S01]  /*2cd20*/  @!P1 LDG.E.U16 R25, [R4.64] ;  /* 0x0000000604199981 */ /* 0x0006a2000c1e1500 */
[----:B------:R-:W-:-:S03]  /*2cd30*/  PRMT R24, RZ, 0x7610, R24 ;  /* 0x00007610ff187816 */ /* 0x000fc60000000018 */
[----:B------:R0:W-:Y:S01]  /*2cd40*/  STL [R1+0x44a8], R26 ;  /* 0x0044a81a01007387 */ /* 0x0001e20000100800 */
[----:B---3--:R-:W-:Y:S02]  /*2cd50*/  @!P1 IMAD.MOV.U32 R4, RZ, RZ, R29 ;  /* 0x000000ffff049224 */ /* 0x008fe400078e001d */
[----:B------:R-:W-:-:S05]  /*2cd60*/  @!P1 IMAD.MOV.U32 R5, RZ, RZ, R27 ;  /* 0x000000ffff059224 */ /* 0x000fca00078e001b */
[----:B------:R4:W3:Y:S04]  /*2cd70*/  @!P1 LDG.E.U16 R24, [R4.64] ;  /* 0x0000000604189981 */ /* 0x0008e8000c1e1500 */
[----:B--2---:R1:W-:Y:S01]  /*2cd80*/  STL [R1+0x44ac], R25 ;  /* 0x0044ac1901007387 */ /* 0x0043e20000100800 */
[----:B------:R-:W2:Y:S02]  /*2cd90*/  LDL R29, [R1+0x18d8] ;  /* 0x0018d800011d7983 */ /* 0x000ea40000100800 */
[----:B------:R-:W2:Y:S02]  /*2cda0*/  LDL R27, [R1+0x18b4] ;  /* 0x0018b400011b7983 */ /* 0x000ea40000100800 */
[----:B0-----:R-:W2:Y:S01]  /*2cdb0*/  LDL R26, [R1+0x18b8] ;  /* 0x0018b800011a7983 */ /* 0x001ea20000100800 */
[----:B-1----:R-:W2:Y:S01]  /*2cdc0*/  LDL R25, [R1+0x1914] ;  /* 0x0019140001197983 */ /* 0x002ea20000100800 */
[----:B------:R-:W-:Y:S01]  /*2cdd0*/  PRMT R23, RZ, 0x7610, R23 ;  /* 0x00007610ff177816 */ /* 0x000fe20000000017 */
[----:B----4-:R-:W-:-:S02]  /*2cde0*/  @!P1 IMAD.MOV.U32 R4, RZ, RZ, R0 ;  /* 0x000000ffff049224 */ /* 0x010fc400078e0000 */
[----:B---3--:R0:W-:Y:S01]  /*2cdf0*/  STL [R1+0x44b0], R24 ;  /* 0x0044b01801007387 */ /* 0x0081e20000100800 */
[----:B------:R-:W-:Y:S01]  /*2ce00*/  PRMT R22, RZ, 0x7610, R22 ;  /* 0x00007610ff167816 */ /* 0x000fe20000000016 */
[----:B------:R-:W3:Y:S02]  /*2ce10*/  LDL R0, [R1+0x1898] ;  /* 0x0018980001007983 */ /* 0x000ee40000100800 */
[----:B0-----:R-:W4:Y:S01]  /*2ce20*/  LDL R24, [R1+0x18f8] ;  /* 0x0018f80001187983 */ /* 0x001f220000100800 */
[----:B--2---:R-:W-:-:S03]  /*2ce30*/  @!P1 IMAD.MOV.U32 R5, RZ, RZ, R25 ;  /* 0x000000ffff059224 */ /* 0x004fc600078e0019 */
[----:B------:R-:W2:Y:S04]  /*2ce40*/  LDL R25, [R1+0x1894] ;  /* 0x0018940001197983 */ /* 0x000ea80000100800 */
[----:B------:R0:W2:Y:S04]  /*2ce50*/  @!P1 LDG.E.U16 R23, [R4.64] ;  /* 0x0000000604179981 */ /* 0x0000a8000c1e1500 */
[----:B0-----:R-:W3:Y:S01]  /*2ce60*/  LDL R5, [R1+0x18f4] ;  /* 0x0018f40001057983 */ /* 0x001ee20000100800 */
[----:B----4-:R-:W-:-:S03]  /*2ce70*/  @!P1 IMAD.MOV.U32 R4, RZ, RZ, R24 ;  /* 0x000000ffff049224 */ /* 0x010fc600078e0018 */
[----:B--2---:R0:W-:Y:S01]  /*2ce80*/  STL [R1+0x44b4], R23 ;  /* 0x0044b41701007387 */ /* 0x0041e20000100800 */
[----:B------:R-:W-:Y:S02]  /*2ce90*/  PRMT R21, RZ, 0x7610, R21 ;  /* 0x00007610ff157816 */ /* 0x000fe40000000015 */
[----:B------:R-:W-:Y:S01]  /*2cea0*/  PRMT R20, RZ, 0x7610, R20 ;  /* 0x00007610ff147816 */ /* 0x000fe20000000014 */
[----:B------:R-:W2:Y:S01]  /*2ceb0*/  LDL R24, [R1+0x1874] ;  /* 0x0018740001187983 */ /* 0x000ea20000100800 */
[----:B---3--:R1:W3:Y:S04]  /*2cec0*/  @!P1 LDG.E.U16 R22, [R4.64] ;  /* 0x0000000604169981 */ /* 0x0082e8000c1e1500 */
[----:B0-----:R-:W4:Y:S04]  /*2ced0*/  LDL R23, [R1+0x1878] ;  /* 0x0018780001177983 */ /* 0x001f280000100800 */
[----:B-1----:R-:W2:Y:S01]  /*2cee0*/  LDL R5, [R1+0x18d4] ;  /* 0x0018d40001057983 */ /* 0x002ea20000100800 */
[----:B------:R-:W-:-:S05]  /*2cef0*/  @!P1 IMAD.MOV.U32 R4, RZ, RZ, R29 ;  /* 0x000000ffff049224 */ /* 0x000fca00078e001d */
[----:B--2---:R0:W2:Y:S02]  /*2cf00*/  @!P1 LDG.E.U16 R21, [R4.64] ;  /* 0x0000000604159981 */ /* 0x0040a4000c1e1500 */
[----:B0-----:R-:W-:Y:S02]  /*2cf10*/  @!P1 IMAD.MOV.U32 R4, RZ, RZ, R26 ;  /* 0x000000ffff049224 */ /* 0x001fe400078e001a */
[----:B------:R-:W-:-:S05]  /*2cf20*/  @!P1 IMAD.MOV.U32 R5, RZ, RZ, R27 ;  /* 0x000000ffff059224 */ /* 0x000fca00078e001b */
[----:B------:R0:W4:Y:S04]  /*2cf30*/  @!P1 LDG.E.U16 R20, [R4.64] ;  /* 0x0000000604149981 */ /* 0x000128000c1e1500 */
[----:B---3--:R-:W-:Y:S01]  /*2cf40*/  STL [R1+0x44a0], R22 ;  /* 0x0044a01601007387 */ /* 0x008fe20000100800 */
[----:B------:R-:W-:Y:S01]  /*2cf50*/  PRMT R19, RZ, 0x7610, R19 ;  /* 0x00007610ff137816 */ /* 0x000fe20000000013 */
[----:B0-----:R-:W-:Y:S02]  /*2cf60*/  @!P1 IMAD.MOV.U32 R4, RZ, RZ, R0 ;  /* 0x000000ffff049224 */ /* 0x001fe400078e0000 */
[----:B------:R-:W-:-:S05]  /*2cf70*/  @!P1 IMAD.MOV.U32 R5, RZ, RZ, R25 ;  /* 0x000000ffff059224 */ /* 0x000fca00078e0019 */
[----:B------:R0:W3:Y:S04]  /*2cf80*/  @!P1 LDG.E.U16 R19, [R4.64] ;  /* 0x0000000604139981 */ /* 0x0000e8000c1e1500 */
[----:B--2---:R1:W-:Y:S04]  /*2cf90*/  STL [R1+0x44b8], R21 ;  /* 0x0044b81501007387 */ /* 0x0043e80000100800 */
[----:B----4-:R2:W-:Y:S01]  /*2cfa0*/  STL [R1+0x44bc], R20 ;  /* 0x0044bc1401007387 */ /* 0x0105e20000100800 */
[----:B-1----:R-:W4:Y:S02]  /*2cfb0*/  LDL R21, [R1+0x198c] ;  /* 0x00198c0001157983 */ /* 0x002f240000100800 */
[----:B------:R-:W4:Y:S01]  /*2cfc0*/  LDL R0, [R1+0x1990] ;  /* 0x0019900001007983 */ /* 0x000f220000100800 */
[----:B------:R-:W-:Y:S01]  /*2cfd0*/  PRMT R18, RZ, 0x7610, R18 ;  /* 0x00007610ff127816 */ /* 0x000fe20000000012 */
[----:B0-----:R-:W-:-:S02]  /*2cfe0*/  @!P1 IMAD.MOV.U32 R4, RZ, RZ, R23 ;  /* 0x000000ffff049224 */ /* 0x001fc400078e0017 */
[----:B------:R-:W-:Y:S01]  /*2cff0*/  @!P1 IMAD.MOV.U32 R5, RZ, RZ, R24 ;  /* 0x000000ffff059224 */ /* 0x000fe200078e0018 */
[----:B------:R-:W-:-:S04]  /*2d000*/  PRMT R17, RZ, 0x7610, R17 ;  /* 0x00007610ff117816 */ /* 0x000fc80000000011 */
[----:B------:R0:W4:Y:S01]  /*2d010*/  @!P1 LDG.E.U16 R18, [R4.64] ;  /* 0x0000000604129981 */ /* 0x000122000c1e1500 */
[----:B------:R-:W-:Y:S01]  /*2d020*/  PRMT R16, RZ, 0x7610, R16 ;  /* 0x00007610ff107816 */ /* 0x000fe20000000010 */
[----:B0-----:R-:W-:Y:S02]  /*2d030*/  @!P1 IMAD.MOV.U32 R4, RZ, RZ, R28 ;  /* 0x000000ffff049224 */ /* 0x001fe400078e001c */
[----:B------:R-:W-:-:S05]  /*2d040*/  @!P1 IMAD.MOV.U32 R5, RZ, RZ, R3 ;  /* 0x000000ffff059224 */ /* 0x000fca00078e0003 */
[----:B------:R4:W4:Y:S04]  /*2d050*/  @!P1 LDG.E.U16 R17, [R4.64] ;  /* 0x0000000604119981 */ /* 0x000928000c1e1500 */
[----:B---3--:R0:W-:Y:S01]  /*2d060*/  STL [R1+0x44c0], R19 ;  /* 0x0044c01301007387 */ /* 0x0081e20000100800 */
[----:B--2---:R-:W2:Y:S02]  /*2d070*/  LDL R20, [R1+0x196c] ;  /* 0x00196c0001147983 */ /* 0x004ea40000100800 */
[----:B------:R-:W3:Y:S02]  /*2d080*/  LDL R23, [R1+0x194c] ;  /* 0x00194c0001177983 */ /* 0x000ee40000100800 */
[----:B------:R-:W2:Y:S01]  /*2d090*/  LDL R22, [R1+0x1950] ;  /* 0x0019500001167983 */ /* 0x000ea20000100800 */
[----:B0-----:R-:W3:Y:S01]  /*2d0a0*/  LDL R19, [R1+0x1970] ;  /* 0x0019700001137983 */ /* 0x001ee20000100800 */
[----:B------:R-:W3:Y:S02]  /*2d0b0*/  LDL.LU R29, [R1+0x18ac] ;  /* 0x0018ac00011d7983 */ /* 0x000ee40000300800 */
[----:B----4-:R-:W-:-:S02]  /*2d0c0*/  @!P1 IMAD.MOV.U32 R5, RZ, RZ, R21 ;  /* 0x000000ffff059224 */ /* 0x010fc400078e0015 */
[----:B------:R-:W-:-:S05]  /*2d0d0*/  @!P1 IMAD.MOV.U32 R4, RZ, RZ, R0 ;  /* 0x000000ffff049224 */ /* 0x000fca00078e0000 */
[----:B------:R2:W4:Y:S04]  /*2d0e0*/  @!P1 LDG.E.U16 R16, [R4.64] ;  /* 0x0000000604109981 */ /* 0x000528000c1e1500 */
[----:B------:R-:W-:Y:S01]  /*2d0f0*/  STL [R1+0x44c4], R18 ;  /* 0x0044c41201007387 */ /* 0x000fe20000100800 */
[----:B------:R0:W-:Y:S03]  /*2d100*/  STL [R1+0x2074], R28 ;  /* 0x0020741c01007387 */ /* 0x0001e60000100800 */
[----:B0-----:R-:W4:Y:S01]  /*2d110*/  LDL.LU R28, [R1+0x1870] ;  /* 0x00187000011c7983 */ /* 0x001f220000300800 */
[----:B------:R0:W-:Y:S03]  /*2d120*/  STL [R1+0x2068], R3 ;  /* 0x0020680301007387 */ /* 0x0001e60000100800 */
[----:B0-----:R-:W4:Y:S01]  /*2d130*/  LDL.LU R3, [R1+0x1850] ;  /* 0x0018500001037983 */ /* 0x001f220000300800 */
[----:B------:R0:W-:Y:S02]  /*2d140*/  STL [R1+0x44c8], R17 ;  /* 0x0044c81101007387 */ /* 0x0001e40000100800 */
[----:B------:R-:W4:Y:S02]  /*2d150*/  LDL R21, [R1+0x192c] ;  /* 0x00192c0001157983 */ /* 0x000f240000100800 */
[----:B------:R-:W4:Y:S02]  /*2d160*/  LDL R0, [R1+0x1930] ;  /* 0x0019300001007983 */ /* 0x000f240000100800 */
[----:B--2---:R-:W-:-:S02]  /*2d170*/  @!P1 IMAD.MOV.U32 R5, RZ, RZ, R20 ;  /* 0x000000ffff059224 */ /* 0x004fc400078e0014 */
[----:B---3--:R-:W-:Y:S01]  /*2d180*/  @!P1 IMAD.MOV.U32 R4, RZ, RZ, R19 ;  /* 0x000000ffff049224 */ /* 0x008fe200078e0013 */
[----:B------:R-:W-:-:S06]  /*2d190*/  PRMT R15, RZ, 0x7610, R15 ;  /* 0x00007610ff0f7816 */ /* 0x000fcc000000000f */
[----:B------:R1:W2:Y:S04]  /*2d1a0*/  @!P1 LDG.E.U16 R15, [R4.64] ;  /* 0x00000006040f9981 */ /* 0x0002a8000c1e1500 */
[----:B----4-:R3:W-:Y:S01]  /*2d1b0*/  STL [R1+0x446c], R16 ;  /* 0x00446c1001007387 */ /* 0x0107e20000100800 */
[----:B------:R-:W4:Y:S02]  /*2d1c0*/  LDL R20, [R1+0x190c] ;  /* 0x00190c0001147983 */ /* 0x000f240000100800 */
[----:B------:R-:W4:Y:S02]  /*2d1d0*/  LDL R19, [R1+0x1910] ;  /* 0x0019100001137983 */ /* 0x000f240000100800 */
[----:B------:R-:W4:Y:S01]  /*2d1e0*/  LDL R18, [R1+0x18ec] ;  /* 0x0018ec0001127983 */ /* 0x000f220000100800 */
[----:B0-----:R-:W4:Y:S01]  /*2d1f0*/  LDL R17, [R1+0x18f0] ;  /* 0x0018f00001117983 */ /* 0x001f220000100800 */
[----:B------:R-:W-:Y:S01]  /*2d200*/  PRMT R14, RZ, 0x7610, R14 ;  /* 0x00007610ff0e7816 */ /* 0x000fe2000000000e */
[----:B-1----:R-:W-:-:S02]  /*2d210*/  @!P1 IMAD.MOV.U32 R4, RZ, RZ, R22 ;  /* 0x000000ffff049224 */ /* 0x002fc400078e0016 */
[----:B------:R-:W-:Y:S01]  /*2d220*/  @!P1 IMAD.MOV.U32 R5, RZ, RZ, R23 ;  /* 0x000000ffff059224 */ /* 0x000fe200078e0017 */
[----:B------:R-:W-:-:S04]  /*2d230*/  PRMT R13, RZ, 0x7610, R13 ;  /* 0x00007610ff0d7816 */ /* 0x000fc8000000000d */
[----:B------:R0:W4:Y:S01]  /*2d240*/  @!P1 LDG.E.U16 R14, [R4.64] ;  /* 0x00000006040e9981 */ /* 0x000122000c1e1500 */
[----:B------:R-:W-:Y:S02]  /*2d250*/  PRMT R12, RZ, 0x7610, R12 ;  /* 0x00007610ff0c7816 */ /* 0x000fe4000000000c */
[----:B------:R-:W-:Y:S01]  /*2d260*/  PRMT R11, RZ, 0x7610, R11 ;  /* 0x00007610ff0b7816 */ /* 0x000fe2000000000b */
[----:B0-----:R-:W-:Y:S02]  /*2d270*/  @!P1 IMAD.MOV.U32 R5, RZ, RZ, R21 ;  /* 0x000000ffff059224 */ /* 0x001fe400078e0015 */
[----:B------:R-:W-:-:S05]  /*2d280*/  @!P1 IMAD.MOV.U32 R4, RZ, RZ, R0 ;  /* 0x000000ffff049224 */ /* 0x000fca00078e0000 */
[----:B------:R4:W4:Y:S04]  /*2d290*/  @!P1 LDG.E.U16 R13, [R4.64] ;  /* 0x00000006040d9981 */ /* 0x000928000c1e1500 */
[----:B--2---:R0:W-:Y:S01]  /*2d2a0*/  STL [R1+0x4470], R15 ;  /* 0x0044700f01007387 */ /* 0x0041e20000100800 */
[----:B---3--:R-:W2:Y:S03]  /*2d2b0*/  LDL R16, [R1+0x18cc] ;  /* 0x0018cc0001107983 */ /* 0x008ea60000100800 */
[----:B0-----:R-:W3:Y:S01]  /*2d2c0*/  LDL R15, [R1+0x18d0] ;  /* 0x0018d000010f7983 */ /* 0x001ee20000100800 */
[----:B----4-:R-:W-:Y:S02]  /*2d2d0*/  @!P1 IMAD.MOV.U32 R5, RZ, RZ, R20 ;  /* 0x000000ffff059224 */ /* 0x010fe400078e0014 */
[----:B------:R-:W-:-:S05]  /*2d2e0*/  @!P1 IMAD.MOV.U32 R4, RZ, RZ, R19 ;  /* 0x000000ffff049224 */ /* 0x000fca00078e0013 */
[----:B------:R0:W4:Y:S02]  /*2d2f0*/  @!P1 LDG.E.U16 R12, [R4.64] ;  /* 0x00000006040c9981 */ /* 0x000124000c1e1500 */
[----:B0-----:R-:W-:Y:S02]  /*2d300*/  @!P1 IMAD.MOV.U32 R4, RZ, RZ, R17 ;  /* 0x000000ffff049224 */ /* 0x001fe400078e0011 */
[----:B------:R-:W-:-:S05]  /*2d310*/  @!P1 IMAD.MOV.U32 R5, RZ, RZ, R18 ;  /* 0x000000ffff059224 */ /* 0x000fca00078e0012 */
[----:B------:R2:W4:Y:S04]  /*2d320*/  @!P1 LDG.E.U16 R11, [R4.64] ;  /* 0x00000006040b9981 */ /* 0x000528000c1e1500 */
[----:B------:R-:W-:Y:S01]  /*2d330*/  STL [R1+0x4474], R14 ;  /* 0x0044740e01007387 */ /* 0x000fe20000100800 */
[----:B------:R-:W4:Y:S03]  /*2d340*/  LDL R0, [R1+0x18b0] ;  /* 0x0018b00001007983 */ /* 0x000f260000100800 */
[----:B------:R-:W-:Y:S01]  /*2d350*/  STL [R1+0x4478], R13 ;  /* 0x0044780d01007387 */ /* 0x000fe20000100800 */
[----:B------:R-:W-:Y:S01]  /*2d360*/  PRMT R10, RZ, 0x7610, R10 ;  /* 0x00007610ff0a7816 */ /* 0x000fe2000000000a */
[----:B--2---:R-:W-:-:S02]  /*2d370*/  @!P1 IMAD.MOV.U32 R5, RZ, RZ, R16 ;  /* 0x000000ffff059224 */ /* 0x004fc400078e0010 */
[----:B---3--:R-:W-:-:S05]  /*2d380*/  @!P1 IMAD.MOV.U32 R4, RZ, RZ, R15 ;  /* 0x000000ffff049224 */ /* 0x008fca00078e000f */
[----:B------:R0:W2:Y:S04]  /*2d390*/  @!P1 LDG.E.U16 R10, [R4.64] ;  /* 0x00000006040a9981 */ /* 0x0000a8000c1e1500 */
[----:B----4-:R1:W-:Y:S04]  /*2d3a0*/  STL [R1+0x447c], R12 ;  /* 0x00447c0c01007387 */ /* 0x0103e80000100800 */
[----:B------:R3:W-:Y:S01]  /*2d3b0*/  STL [R1+0x4480], R11 ;  /* 0x0044800b01007387 */ /* 0x0007e20000100800 */
[----:B------:R-:W4:Y:S03]  /*2d3c0*/  LDL R22, [R1+0x188c] ;  /* 0x00188c0001167983 */ /* 0x000f260000100800 */
[----:B-1----:R-:W4:Y:S04]  /*2d3d0*/  LDL R12, [R1+0x1890] ;  /* 0x00189000010c7983 */ /* 0x002f280000100800 */
[----:B---3--:R-:W3:Y:S01]  /*2d3e0*/  LDL R11, [R1+0x186c] ;  /* 0x00186c00010b7983 */ /* 0x008ee20000100800 */
[----:B------:R-:W-:Y:S01]  /*2d3f0*/  PRMT R9, RZ, 0x7610, R9 ;  /* 0x00007610ff097816 */ /* 0x000fe20000000009 */
[----:B0-----:R-:W-:-:S02]  /*2d400*/  @!P1 IMAD.MOV.U32 R4, RZ, RZ, R0 ;  /* 0x000000ffff049224 */ /* 0x001fc400078e0000 */
[----:B------:R-:W-:Y:S01]  /*2d410*/  @!P1 IMAD.MOV.U32 R5, RZ, RZ, R29 ;  /* 0x000000ffff059224 */ /* 0x000fe200078e001d */
[----:B------:R-:W-:-:S04]  /*2d420*/  PRMT R8, RZ, 0x7610, R8 ;  /* 0x00007610ff087816 */ /* 0x000fc80000000008 */
[----:B------:R4:W3:Y:S01]  /*2d430*/  @!P1 LDG.E.U16 R9, [R4.64] ;  /* 0x0000000604099981 */ /* 0x0008e2000c1e1500 */
[----:B------:R-:W-:Y:S02]  /*2d440*/  PRMT R7, RZ, 0x7610, R7 ;  /* 0x00007610ff077816 */ /* 0x000fe40000000007 */
[----:B------:R-:W-:Y:S01]  /*2d450*/  PRMT R6, RZ, 0x7610, R6 ;  /* 0x00007610ff067816 */ /* 0x000fe20000000006 */
[----:B--2---:R-:W-:Y:S01]  /*2d460*/  STL [R1+0x4484], R10 ;  /* 0x0044840a01007387 */ /* 0x004fe20000100800 */
        /* <DEDUP_REMOVED lines=14> */
[----:B------:R-:W2:Y:S02]  /*2d550*/  LDL.LU R0, [R1+0xfc] ;  /* 0x0000fc0001007983 */ /* 0x000ea40000300800 */
[----:B----4-:R-:W-:-:S02]  /*2d560*/  @!P1 IMAD.MOV.U32 R5, RZ, RZ, R22 ;  /* 0x000000ffff059224 */ /* 0x010fc400078e0016 */
[----:B------:R-:W-:-:S05]  /*2d570*/  @!P1 IMAD.MOV.U32 R4, RZ, RZ, R12 ;  /* 0x000000ffff049224 */ /* 0x000fca00078e000c */
[----:B------:R0:W4:Y:S02]  /*2d580*/  @!P1 LDG.E.U16 R8, [R4.64] ;  /* 0x0000000604089981 */ /* 0x000124000c1e1500 */
[----:B0-----:R-:W-:Y:S02]  /*2d590*/  @!P1 IMAD.MOV.U32 R4, RZ, RZ, R28 ;  /* 0x000000ffff049224 */ /* 0x001fe400078e001c */
[----:B---3--:R-:W-:-:S05]  /*2d5a0*/  @!P1 IMAD.MOV.U32 R5, RZ, RZ, R11 ;  /* 0x000000ffff059224 */ /* 0x008fca00078e000b */
[----:B------:R0:W3:Y:S02]  /*2d5b0*/  @!P1 LDG.E.U16 R7, [R4.64] ;  /* 0x0000000604079981 */ /* 0x0000e4000c1e1500 */
[----:B0-----:R-:W-:Y:S02]  /*2d5c0*/  @!P1 IMAD.MOV.U32 R4, RZ, RZ, R3 ;  /* 0x000000ffff049224 */ /* 0x001fe400078e0003 */
[----:B------:R-:W-:-:S05]  /*2d5d0*/  @!P1 IMAD.MOV.U32 R5, RZ, RZ, R2 ;  /* 0x000000ffff059224 */ /* 0x000fca00078e0002 */
[----:B------:R-:W3:Y:S04]  /*2d5e0*/  @!P1 LDG.E.U16 R6, [R4.64] ;  /* 0x0000000604069981 */ /* 0x000ee8000c1e1500 */
[----:B------:R-:W0:Y:S04]  /*2d5f0*/  S2R R22, SR_TID.X ;  /* 0x0000000000167919 */ /* 0x000e280000002100 */
[----:B------:R-:W-:Y:S01]  /*2d600*/  STL [R1+0x207c], R29 ;  /* 0x00207c1d01007387 */ /* 0x000fe20000100800 */
[----:B------:R-:W-:Y:S01]  /*2d610*/  STL [R1+0x4488], R9 ;  /* 0x0044880901007387 */ /* 0x000fe20000100800 */
[----:B0-----:R-:W-:-:S05]  /*2d620*/  LOP3.LUT R22, R22, 0x3f, RZ, 0xc0, !PT ;  /* 0x0000003f16167812 */ /* 0x001fca00078ec0ff */
[----:B------:R-:W-:-:S05]  /*2d630*/  IMAD.SHL.U32 R22, R22, 0x2, RZ ;  /* 0x0000000216167824 */ /* 0x000fca00078e00ff */
[----:B------:R-:W-:-:S05]  /*2d640*/  LOP3.LUT R22, R22, 0x20, RZ, 0x3c, !PT ;  /* 0x0000002016167812 */ /* 0x000fca00078e3cff */
[----:B--2---:R-:W-:Y:S01]  /*2d650*/  STS.U16 [R22+0xf00], R13 ;  /* 0x000f000d16007388 */ /* 0x004fe20000000400 */
[----:B------:R-:W-:Y:S02]  /*2d660*/  STS.U16 [R22+0x1100], R14 ;  /* 0x0011000e16007388 */ /* 0x000fe40000000400 */
[----:B------:R-:W-:Y:S02]  /*2d670*/  STS.U16 [R22+0x1300], R15 ;  /* 0x0013000f16007388 */ /* 0x000fe40000000400 */
[----:B------:R-:W-:Y:S01]  /*2d680*/  STS.U16 [R22+0x1500], R16 ;  /* 0x0015001016007388 */ /* 0x000fe20000000400 */
[----:B------:R0:W-:Y:S04]  /*2d690*/  STS.U16 [R22+0x1700], R17 ;  /* 0x0017001116007388 */ /* 0x0001e80000000400 */
[----:B----4-:R-:W-:Y:S01]  /*2d6a0*/  STL [R1+0x448c], R8 ;  /* 0x00448c0801007387 */ /* 0x010fe20000100800 */
[----:B------:R-:W-:Y:S03]  /*2d6b0*/  STL [R1+0x2080], R28 ;  /* 0x0020801c01007387 */ /* 0x000fe60000100800 */
[----:B---3--:R-:W-:Y:S01]  /*2d6c0*/  STL [R1+0x4490], R7 ;  /* 0x0044900701007387 */ /* 0x008fe20000100800 */
[----:B------:R-:W-:Y:S02]  /*2d6d0*/  STL [R1+0x2088], R3 ;  /* 0x0020880301007387 */ /* 0x000fe40000100800 */
[----:B------:R-:W-:Y:S01]  /*2d6e0*/  STL [R1+0x2084], R2 ;  /* 0x0020840201007387 */ /* 0x000fe20000100800 */
[----:B------:R-:W-:Y:S01]  /*2d6f0*/  STL [R1+0x4494], R6 ;  /* 0x0044940601007387 */ /* 0x000fe20000100800 */
[----:B0-----:R-:W2:Y:S03]  /*2d700*/  LDL.LU R17, [R1+0xdc] ;  /* 0x0000dc0001117983 */ /* 0x001ea60000300800 */
[----:B--2---:R0:W-:Y:S04]  /*2d710*/  STL [R1+0x44cc], R17 ;  /* 0x0044cc1101007387 */ /* 0x0041e80000100800 */
[----:B0-----:R-:W2:Y:S04]  /*2d720*/  LDL.LU R17, [R1+0xe4] ;  /* 0x0000e40001117983 */ /* 0x001ea80000300800 */
[----:B--2---:R0:W-:Y:S04]  /*2d730*/  STL [R1+0x44d0], R17 ;  /* 0x0044d01101007387 */ /* 0x0041e80000100800 */
[----:B0-----:R-:W2:Y:S01]  /*2d740*/  LDL.LU R17, [R1+0xec] ;  /* 0x0000ec0001117983 */ /* 0x001ea20000300800 */
        /* <DEDUP_REMOVED lines=8> */
[----:B------:R-:W-:Y:S03]  /*2d7d0*/  STS.U16 [R22+0x2900], R27 ;  /* 0x0029001b16007388 */ /* 0x000fe60000000400 */
[----:B--2---:R0:W-:Y:S04]  /*2d7e0*/  STL [R1+0x44d4], R17 ;  /* 0x0044d41101007387 */ /* 0x0041e80000100800 */
        /* <DEDUP_REMOVED lines=25> */
[----:B------:R-:W3:Y:S03]  /*2d980*/  LDL.LU R15, [R1+0x14] ;  /* 0x00001400010f7983 */ /* 0x000ee60000300800 */
[----:B------:R0:W-:Y:S01]  /*2d990*/  STS.U16 [R22+0x2b00], R0 ;  /* 0x002b000016007388 */ /* 0x0001e20000000400 */
[----:B------:R-:W3:Y:S03]  /*2d9a0*/  LDL.LU R16, [R1+0xc] ;  /* 0x00000c0001107983 */ /* 0x000ee60000300800 */
[----:B0-----:R-:W3:Y:S04]  /*2d9b0*/  LDL.LU R0, [R1+0x4] ;  /* 0x0000040001007983 */ /* 0x001ee80000300800 */
        /* <DEDUP_REMOVED lines=22> */
[----:B0-----:R-:W2:Y:S01]  /*2db20*/  LDL.LU R24, [R1+0x44b0] ;  /* 0x0044b00001187983 */ /* 0x001ea20000300800 */
[----:B-1----:R-:W2:Y:S02]  /*2db30*/  LDL.LU R25, [R1+0x44ac] ;  /* 0x0044ac0001197983 */ /* 0x002ea40000300800 */
[----:B------:R-:W2:Y:S02]  /*2db40*/  LDL.LU R26, [R1+0x44a8] ;  /* 0x0044a800011a7983 */ /* 0x000ea40000300800 */
[----:B------:R-:W2:Y:S01]  /*2db50*/  LDL.LU R27, [R1+0x44a4] ;  /* 0x0044a400011b7983 */ /* 0x000ea20000300800 */
[----:B------:R0:W-:Y:S01]  /*2db60*/  STS.U16 [R22+0x4700], R6 ;  /* 0x0047000616007388 */ /* 0x0001e20000000400 */
[----:B------:R1:W-:Y:S02]  /*2db70*/  STS.U16 [R22+0x4900], R4 ;  /* 0x0049000416007388 */ /* 0x0003e40000000400 */
[----:B------:R1:W-:Y:S02]  /*2db80*/  STS.U16 [R22+0x4b00], R5 ;  /* 0x004b000516007388 */ /* 0x0003e40000000400 */
[----:B------:R1:W-:Y:S01]  /*2db90*/  STS.U16 [R22+0x4d00], R2 ;  /* 0x004d000216007388 */ /* 0x0003e20000000400 */
[----:B------:R1:W-:Y:S01]  /*2dba0*/  STS.U16 [R22+0x4f00], R3 ;  /* 0x004f000316007388 */ /* 0x0003e20000000400 */
[----:B------:R1:W-:Y:S02]  /*2dbb0*/  STS.U16 [R22+0x5100], R7 ;  /* 0x0051000716007388 */ /* 0x0003e40000000400 */
[----:B------:R-:W-:Y:S01]  /*2dbc0*/  STS.U16 [R22+0x5300], R28 ;  /* 0x0053001c16007388 */ /* 0x000fe20000000400 */
[----:B0-----:R-:W3:Y:S01]  /*2dbd0*/  LDL.LU R6, [R1+0x178] ;  /* 0x0001780001067983 */ /* 0x001ee20000300800 */
[----:B-1----:R-:W3:Y:S03]  /*2dbe0*/  LDL.LU R4, [R1+0x174] ;  /* 0x0001740001047983 */ /* 0x002ee60000300800 */
[----:B------:R-:W3:Y:S01]  /*2dbf0*/  LDL.LU R5, [R1+0x170] ;  /* 0x0001700001057983 */ /* 0x000ee20000300800 */
[----:B------:R-:W3:Y:S03]  /*2dc00*/  LDL.LU R2, [R1+0x168] ;  /* 0x0001680001027983 */ /* 0x000ee60000300800 */
[----:B------:R-:W3:Y:S04]  /*2dc10*/  LDL.LU R3, [R1+0x160] ;  /* 0x0001600001037983 */ /* 0x000ee80000300800 */
[----:B------:R0:W-:Y:S01]  /*2dc20*/  STS.U16 [R22+0x5500], R8 ;  /* 0x0055000816007388 */ /* 0x0001e20000000400 */
[----:B------:R-:W3:Y:S02]  /*2dc30*/  LDL.LU R7, [R1+0x158] ;  /* 0x0001580001077983 */ /* 0x000ee40000300800 */
[----:B------:R1:W-:Y:S02]  /*2dc40*/  STS.U16 [R22+0x5700], R9 ;  /* 0x0057000916007388 */ /* 0x0003e40000000400 */
[----:B------:R1:W-:Y:S01]  /*2dc50*/  STS.U16 [R22+0x5900], R29 ;  /* 0x0059001d16007388 */ /* 0x0003e20000000400 */
[----:B------:R1:W-:Y:S01]  /*2dc60*/  STS.U16 [R22+0x5b00], R10 ;  /* 0x005b000a16007388 */ /* 0x0003e20000000400 */
[----:B------:R1:W-:Y:S02]  /*2dc70*/  STS.U16 [R22+0x5d00], R11 ;  /* 0x005d000b16007388 */ /* 0x0003e40000000400 */
[----:B------:R1:W-:Y:S01]  /*2dc80*/  STS.U16 [R22+0x5f00], R12 ;  /* 0x005f000c16007388 */ /* 0x0003e20000000400 */
        /* <DEDUP_REMOVED lines=15> */
[----:B------:R-:W3:Y:S03]  /*2dd80*/  LDL.LU R0, [R1+0x100] ;  /* 0x0001000001007983 */ /* 0x000ee60000300800 */
[----:B--2---:R0:W-:Y:S01]  /*2dd90*/  STS.U16 [R22+0x6b00], R27 ;  /* 0x006b001b16007388 */ /* 0x0041e20000000400 */
[----:B------:R1:W-:Y:S02]  /*2dda0*/  STS.U16 [R22+0x6d00], R26 ;  /* 0x006d001a16007388 */ /* 0x0003e40000000400 */
[----:B------:R2:W-:Y:S02]  /*2ddb0*/  STS.U16 [R22+0x6f00], R25 ;  /* 0x006f001916007388 */ /* 0x0005e40000000400 */
[----:B------:R4:W-:Y:S01]  /*2ddc0*/  STS.U16 [R22+0x7100], R24 ;  /* 0x0071001816007388 */ /* 0x0009e20000000400 */
[----:B------:R4:W-:Y:S04]  /*2ddd0*/  STS.U16 [R22+0x7300], R23 ;  /* 0x0073001716007388 */ /* 0x0009e80000000400 */
[----:B0-----:R-:W3:Y:S01]  /*2dde0*/  LDL.LU R27, [R1+0x17c] ;  /* 0x00017c00011b7983 */ /* 0x001ee20000300800 */
[----:B-1----:R-:W3:Y:S02]  /*2ddf0*/  LDL.LU R26, [R1+0x180] ;  /* 0x00018000011a7983 */ /* 0x002ee40000300800 */
[----:B--2---:R-:W2:Y:S02]  /*2de00*/  LDL.LU R25, [R1+0x184] ;  /* 0x0001840001197983 */ /* 0x004ea40000300800 */
[----:B----4-:R-:W4:Y:S01]  /*2de10*/  LDL.LU R24, [R1+0x188] ;  /* 0x0001880001187983 */ /* 0x010f220000300800 */
[----:B------:R-:W2:Y:S04]  /*2de20*/  LDL.LU R22, [R1+0x44a0] ;  /* 0x0044a00001167983 */ /* 0x000ea80000300800 */
[----:B------:R-:W0:Y:S02]  /*2de30*/  S2R R28, SR_TID.X ;  /* 0x00000000001c7919 */ /* 0x000e240000002100 */
[----:B0-----:R-:W-:-:S05]  /*2de40*/  LOP3.LUT R28, R28, 0x3f, RZ, 0xc0, !PT ;  /* 0x0000003f1c1c7812 */ /* 0x001fca00078ec0ff */
[C---:B------:R-:W-:Y:S02]  /*2de50*/  IMAD.SHL.U32 R23, R28.reuse, 0x2, RZ ;  /* 0x000000021c177824 */ /* 0x040fe400078e00ff */
[----:B------:R-:W-:-:S03]  /*2de60*/  IMAD.SHL.U32 R28, R28, 0x2, RZ ;  /* 0x000000021c1c7824 */ /* 0x000fc600078e00ff */
[----:B------:R-:W-:Y:S02]  /*2de70*/  LOP3.LUT R23, R23, 0x20, RZ, 0x3c, !PT ;  /* 0x0000002017177812 */ /* 0x000fe400078e3cff */
[----:B------:R-:W-:-:S03]  /*2de80*/  LOP3.LUT R28, R28, 0x30, RZ, 0x3c, !PT ;  /* 0x000000301c1c7812 */ /* 0x000fc600078e3cff */
[----:B--2---:R-:W-:Y:S01]  /*2de90*/  STS.U16 [R23+0x7500], R22 ;  /* 0x0075001617007388 */ /* 0x004fe20000000400 */
[----:B------:R-:W-:Y:S02]  /*2dea0*/  STS.U16 [R23+0x7700], R21 ;  /* 0x0077001517007388 */ /* 0x000fe40000000400 */
[----:B---3--:R-:W-:Y:S02]  /*2deb0*/  STS.U16 [R23+0x7900], R20 ;  /* 0x0079001417007388 */ /* 0x008fe40000000400 */
[----:B------:R-:W-:Y:S01]  /*2dec0*/  STS.U16 [R23+0x7b00], R19 ;  /* 0x007b001317007388 */ /* 0x000fe20000000400 */
[----:B------:R-:W-:Y:S01]  /*2ded0*/  STS.U16 [R23+0x7d00], R18 ;  /* 0x007d001217007388 */ /* 0x000fe20000000400 */
[----:B------:R-:W-:Y:S02]  /*2dee0*/  STS.U16 [R23+0x7f00], R17 ;  /* 0x007f001117007388 */ /* 0x000fe40000000400 */
[----:B----4-:R-:W-:Y:S02]  /*2def0*/  STS.U16 [R28+0x180], R24 ;  /* 0x000180181c007388 */ /* 0x010fe40000000400 */
[----:B------:R-:W-:Y:S01]  /*2df00*/  STS.U16 [R28+0x380], R25 ;  /* 0x000380191c007388 */ /* 0x000fe20000000400 */
[----:B------:R-:W-:Y:S01]  /*2df10*/  STS.U16 [R28+0x580], R26 ;  /* 0x0005801a1c007388 */ /* 0x000fe20000000400 */
[----:B------:R-:W-:Y:S02]  /*2df20*/  STS.U16 [R28+0x780], R27 ;  /* 0x0007801b1c007388 */ /* 0x000fe40000000400 */
[----:B------:R-:W-:Y:S02]  /*2df30*/  STS.U16 [R28+0x980], R6 ;  /* 0x000980061c007388 */ /* 0x000fe40000000400 */
[----:B------:R-:W-:Y:S01]  /*2df40*/  STS.U16 [R28+0xb80], R4 ;  /* 0x000b80041c007388 */ /* 0x000fe20000000400 */
[----:B------:R-:W-:Y:S01]  /*2df50*/  STS.U16 [R28+0xd80], R5 ;  /* 0x000d80051c007388 */ /* 0x000fe20000000400 */
[----:B------:R-:W-:Y:S02]  /*2df60*/  STS.U16 [R28+0xf80], R2 ;  /* 0x000f80021c007388 */ /* 0x000fe40000000400 */
[----:B------:R0:W-:Y:S02]  /*2df70*/  STS.U16 [R28+0x1180], R3 ;  /* 0x001180031c007388 */ /* 0x0001e40000000400 */
[----:B0-----:R-:W2:Y:S01]  /*2df80*/  LDL.LU R3, [R1+0xf8] ;  /* 0x0000f80001037983 */ /* 0x001ea20000300800 */
[----:B------:R-:W3:Y:S03]  /*2df90*/  LDL.LU R6, [R1+0xe0] ;  /* 0x0000e00001067983 */ /* 0x000ee60000300800 */
[----:B---3--:R0:W-:Y:S04]  /*2dfa0*/  STL [R1+0x4498], R6 ;  /* 0x0044980601007387 */ /* 0x0081e80000100800 */
[----:B0-----:R-:W3:Y:S01]  /*2dfb0*/  LDL.LU R6, [R1+0xe8] ;  /* 0x0000e80001067983 */ /* 0x001ee20000300800 */
        /* <DEDUP_REMOVED lines=11> */
[----:B------:R-:W-:Y:S04]  /*2e070*/  STS.U16 [R28+0x2980], R0 ;  /* 0x002980001c007388 */ /* 0x000fe80000000400 */
[----:B---3--:R0:W-:Y:S04]  /*2e080*/  STL [R1+0x449c], R6 ;  /* 0x00449c0601007387 */ /* 0x0081e80000100800 */
[----:B0-----:R-:W3:Y:S01]  /*2e090*/  LDL.LU R6, [R1+0xf0] ;  /* 0x0000f00001067983 */ /* 0x001ee20000300800 */
[----:B------:R-:W4:Y:S02]  /*2e0a0*/  LDL.LU R7, [R1+0xd8] ;  /* 0x0000d80001077983 */ /* 0x000f240000300800 */
[----:B------:R-:W4:Y:S02]  /*2e0b0*/  LDL.LU R8, [R1+0xd0] ;  /* 0x0000d00001087983 */ /* 0x000f240000300800 */
[----:B------:R-:W4:Y:S01]  /*2e0c0*/  LDL.LU R9, [R1+0xc8] ;  /* 0x0000c80001097983 */ /* 0x000f220000300800 */
[----:B------:R-:W4:Y:S01]  /*2e0d0*/  LDL.LU R10, [R1+0xc0] ;  /* 0x0000c000010a7983 */ /* 0x000f220000300800 */
        /* <DEDUP_REMOVED lines=21> */
[----:B------:R-:W4:Y:S01]  /*2e230*/  LDL.LU R29, [R1+0x10] ;  /* 0x00001000011d7983 */ /* 0x000f220000300800 */
[----:B--2---:R0:W-:Y:S04]  /*2e240*/  STS.U16 [R28+0x2b80], R3 ;  /* 0x002b80031c007388 */ /* 0x0041e80000000400 */
[----:B0-----:R-:W4:Y:S04]  /*2e250*/  LDL.LU R3, [R1+0x8] ;  /* 0x0000080001037983 */ /* 0x001f280000300800 */
[----:B---3--:R0:W-:Y:S04]  /*2e260*/  STS.U16 [R28+0x2d80], R6 ;  /* 0x002d80061c007388 */ /* 0x0081e80000000400 */
[----:B0-----:R-:W3:Y:S04]  /*2e270*/  LDL.LU R6, [R1+0x449c] ;  /* 0x00449c0001067983 */ /* 0x001ee80000300800 */
[----:B---3--:R0:W-:Y:S04]  /*2e280*/  STS.U16 [R28+0x2f80], R6 ;  /* 0x002f80061c007388 */ /* 0x0081e80000000400 */
[----:B0-----:R-:W3:Y:S04]  /*2e290*/  LDL.LU R6, [R1+0x4498] ;  /* 0x0044980001067983 */ /* 0x001ee80000300800 */
[----:B---3--:R0:W-:Y:S01]  /*2e2a0*/  STS.U16 [R28+0x3180], R6 ;  /* 0x003180061c007388 */ /* 0x0081e20000000400 */
[----:B----4-:R1:W-:Y:S02]  /*2e2b0*/  STS.U16 [R28+0x3380], R7 ;  /* 0x003380071c007388 */ /* 0x0103e40000000400 */
[----:B------:R3:W-:Y:S02]  /*2e2c0*/  STS.U16 [R28+0x3580], R8 ;  /* 0x003580081c007388 */ /* 0x0007e40000000400 */
[----:B------:R4:W-:Y:S01]  /*2e2d0*/  STS.U16 [R28+0x3780], R9 ;  /* 0x003780091c007388 */ /* 0x0009e20000000400 */
[----:B------:R4:W-:Y:S01]  /*2e2e0*/  STS.U16 [R28+0x3980], R10 ;  /* 0x0039800a1c007388 */ /* 0x0009e20000000400 */
[----:B------:R4:W-:Y:S03]  /*2e2f0*/  STS.U16 [R28+0x3b80], R11 ;  /* 0x003b800b1c007388 */ /* 0x0009e60000000400 */
[----:B0-----:R-:W2:Y:S01]  /*2e300*/  LDL.LU R6, [R1+0x4494] ;  /* 0x0044940001067983 */ /* 0x001ea20000300800 */
[----:B-1----:R-:W2:Y:S02]  /*2e310*/  LDL.LU R7, [R1+0x4490] ;  /* 0x0044900001077983 */ /* 0x002ea40000300800 */
[----:B---3--:R-:W3:Y:S02]  /*2e320*/  LDL.LU R8, [R1+0x448c] ;  /* 0x00448c0001087983 */ /* 0x008ee40000300800 */
[----:B----4-:R-:W4:Y:S01]  /*2e330*/  LDL.LU R9, [R1+0x4488] ;  /* 0x0044880001097983 */ /* 0x010f220000300800 */
        /* <DEDUP_REMOVED lines=15> */
[----:B------:R-:W-:Y:S02]  /*2e430*/  STS.U16 [R28+0x4b80], R18 ;  /* 0x004b80121c007388 */ /* 0x000fe40000000400 */
[----:B------:R-:W-:Y:S02]  /*2e440*/  STS.U16 [R28+0x4d80], R19 ;  /* 0x004d80131c007388 */ /* 0x000fe40000000400 */
[----:B------:R-:W-:Y:S01]  /*2e450*/  STS.U16 [R28+0x4f80], R20 ;  /* 0x004f80141c007388 */ /* 0x000fe20000000400 */
[----:B------:R-:W-:Y:S01]  /*2e460*/  STS.U16 [R28+0x5180], R21 ;  /* 0x005180151c007388 */ /* 0x000fe20000000400 */
[----:B------:R0:W-:Y:S02]  /*2e470*/  STS.U16 [R28+0x5380], R22 ;  /* 0x005380161c007388 */ /* 0x0001e40000000400 */
        /* <DEDUP_REMOVED lines=8> */
[----:B0-----:R-:W3:Y:S01]  /*2e500*/  LDL R22, [R1+0x224] ;  /* 0x0002240001167983 */ /* 0x001ee20000100800 */
[----:B------:R0:W-:Y:S03]  /*2e510*/  STS.U16 [R28+0x6580], R29 ;  /* 0x0065801d1c007388 */ /* 0x0001e60000000400 */
[----:B------:R-:W3:Y:S04]  /*2e520*/  LDL R17, [R1+0x2058] ;  /* 0x0020580001117983 */ /* 0x000ee80000100800 */
[----:B------:R-:W3:Y:S04]  /*2e530*/  LDL R20, [R1+0x2054] ;  /* 0x0020540001147983 */ /* 0x000ee80000100800 */
[----:B0-----:R-:W3:Y:S01]  /*2e540*/  LDL R29, [R1+0x220] ;  /* 0x00022000011d7983 */ /* 0x001ee20000100800 */
[----:B------:R-:W-:Y:S03]  /*2e550*/  STS.U16 [R28+0x6780], R3 ;  /* 0x006780031c007388 */ /* 0x000fe60000000400 */
[----:B--2---:R0:W-:Y:S04]  /*2e560*/  STS.U16 [R28+0x6980], R0 ;  /* 0x006980001c007388 */ /* 0x0041e80000000400 */
[----:B0-----:R-:W2:Y:S01]  /*2e570*/  LDL R0, [R1+0x2050] ;  /* 0x0020500001007983 */ /* 0x001ea20000100800 */
[----:B------:R-:W-:Y:S02]  /*2e580*/  STS.U16 [R28+0x6b80], R16 ;  /* 0x006b80101c007388 */ /* 0x000fe40000000400 */
[----:B------:R-:W-:Y:S02]  /*2e590*/  STS.U16 [R28+0x6d80], R15 ;  /* 0x006d800f1c007388 */ /* 0x000fe40000000400 */
[----:B------:R-:W-:Y:S01]  /*2e5a0*/  STS.U16 [R28+0x6f80], R14 ;  /* 0x006f800e1c007388 */ /* 0x000fe20000000400 */
[----:B------:R-:W-:Y:S01]  /*2e5b0*/  STS.U16 [R28+0x7180], R13 ;  /* 0x0071800d1c007388 */ /* 0x000fe20000000400 */
[----:B------:R-:W-:Y:S02]  /*2e5c0*/  STS.U16 [R28+0x7380], R12 ;  /* 0x0073800c1c007388 */ /* 0x000fe40000000400 */
[----:B------:R-:W-:Y:S02]  /*2e5d0*/  STS.U16 [R28+0x7580], R11 ;  /* 0x0075800b1c007388 */ /* 0x000fe40000000400 */
[----:B------:R-:W-:Y:S01]  /*2e5e0*/  STS.U16 [R28+0x7780], R10 ;  /* 0x0077800a1c007388 */ /* 0x000fe20000000400 */
[----:B----4-:R-:W-:Y:S01]  /*2e5f0*/  STS.U16 [R28+0x7980], R9 ;  /* 0x007980091c007388 */ /* 0x010fe20000000400 */
[----:B---3--:R-:W-:Y:S03]  /*2e600*/  STS.U16 [R28+0x7b80], R8 ;  /* 0x007b80081c007388 */ /* 0x008fe60000000400 */
[----:B------:R-:W-:Y:S01]  /*2e610*/  STS.U16 [R28+0x7d80], R7 ;  /* 0x007d80071c007388 */ /* 0x000fe20000000400 */
[----:B------:R-:W-:Y:S03]  /*2e620*/  STS.U16 [R28+0x7f80], R6 ;  /* 0x007f80061c007388 */ /* 0x000fe60000000400 */
[----:B------:R-:W-:Y:S06]  /*2e630*/  BAR.SYNC.DEFER_BLOCKING 0x0 ;  /* 0x0000000000007b1d */ /* 0x000fec0000010000 */
[----:B------:R-:W0:Y:S04]  /*2e640*/  LDSM.16.MT88.4 R8, [R22+0x8000] ;  /* 0x008000001608783b */ /* 0x000e280000004200 */
[----:B------:R-:W1:Y:S04]  /*2e650*/  LDSM.16.M88.4 R4, [R29] ;  /* 0x000000001d04783b */ /* 0x000e680000000200 */
[----:B0-----:R-:W-:Y:S01]  /*2e660*/  STL.64 [R1+0x10], R8 ;  /* 0x0000100801007387 */ /* 0x001fe20000100a00 */
[----:B------:R-:W-:Y:S02]  /*2e670*/  STL.64 [R1+0x18], R10 ;  /* 0x0000180a01007387 */ /* 0x000fe40000100a00 */
[----:B-1----:R-:W-:Y:S02]  /*2e680*/  STL.64 [R1+0x210], R4 ;  /* 0x0002100401007387 */ /* 0x002fe40000100a00 */
[----:B------:R-:W-:Y:S01]  /*2e690*/  IMAD.MOV.U32 R3, RZ, RZ, R4 ;  /* 0x000000ffff037224 */ /* 0x000fe200078e0004 */
[----:B------:R-:W-:Y:S01]  /*2e6a0*/  STL.64 [R1+0x218], R6 ;  /* 0x0002180601007387 */ /* 0x000fe20000100a00 */
[----:B------:R-:W-:-:S02]  /*2e6b0*/  IMAD.MOV.U32 R2, RZ, RZ, R5 ;  /* 0x000000ffff027224 */ /* 0x000fc400078e0005 */
[----:B------:R-:W0:Y:S04]  /*2e6c0*/  LDSM.16.MT88.4 R4, [R17+0x8000] ;  /* 0x008000001104783b */ /* 0x000e280000004200 */
[----:B------:R-:W-:Y:S02]  /*2e6d0*/  IMAD.MOV.U32 R21, RZ, RZ, R8 ;  /* 0x000000ffff157224 */ /* 0x000fe400078e0008 */
[----:B------:R-:W-:Y:S02]  /*2e6e0*/  IMAD.MOV.U32 R19, RZ, RZ, R9 ;  /* 0x000000ffff137224 */ /* 0x000fe400078e0009 */
[----:B------:R-:W-:Y:S02]  /*2e6f0*/  IMAD.MOV.U32 R18, RZ, RZ, R10 ;  /* 0x000000ffff127224 */ /* 0x000fe400078e000a */
[----:B------:R-:W-:-:S02]  /*2e700*/  IMAD.MOV.U32 R16, RZ, RZ, R11 ;  /* 0x000000ffff107224 */ /* 0x000fc400078e000b */
[----:B------:R-:W1:Y:S04]  /*2e710*/  LDSM.16.MT88.4 R8, [R20+0x8000] ;  /* 0x008000001408783b */ /* 0x000e680000004200 */
[----:B0-----:R0:W-:Y:S01]  /*2e720*/  STL.64 [R1+0x4450], R6 ;  /* 0x0044500601007387 */ /* 0x0011e20000100a00 */
[----:B------:R3:W-:Y:S03]  /*2e730*/  STL.64 [R1+0x4448], R4 ;  /* 0x0044480401007387 */ /* 0x0007e60000100a00 */
[----:B-1----:R-:W-:Y:S01]  /*2e740*/  STL.64 [R1+0x4460], R10 ;  /* 0x0044600a01007387 */ /* 0x002fe20000100a00 */
[----:B------:R-:W-:Y:S02]  /*2e750*/  STL.64 [R1+0x4458], R8 ;  /* 0x0044580801007387 */ /* 0x000fe40000100a00 */
[----:B------:R-:W1:Y:S04]  /*2e760*/  LDSM.16.MT88.4 R8, [R22+0x8080] ;  /* 0x008080001608783b */ /* 0x000e680000004200 */
[----:B0-----:R-:W-:-:S02]  /*2e770*/  IMAD.MOV.U32 R6, RZ, RZ, R18 ;  /* 0x000000ffff067224 */ /* 0x001fc400078e0012 */
[----:B---3--:R-:W-:Y:S02]  /*2e780*/  IMAD.MOV.U32 R5, RZ, RZ, R19 ;  /* 0x000000ffff057224 */ /* 0x008fe400078e0013 */
[----:B------:R-:W-:Y:S02]  /*2e790*/  IMAD.MOV.U32 R7, RZ, RZ, R16 ;  /* 0x000000ffff077224 */ /* 0x000fe400078e0010 */
[----:B------:R-:W-:Y:S01]  /*2e7a0*/  IMAD.MOV.U32 R4, RZ, RZ, R21 ;  /* 0x000000ffff047224 */ /* 0x000fe200078e0015 */
[----:B------:R-:W0:Y:S04]  /*2e7b0*/  LDSM.16.MT88.4 R16, [R17+0x8080] ;  /* 0x008080001110783b */ /* 0x000e280000004200 */
[----:B------:R-:W3:Y:S04]  /*2e7c0*/  LDSM.16.MT88.4 R20, [R20+0x8080] ;  /* 0x008080001414783b */ /* 0x000ee80000004200 */
[----:B-1----:R-:W-:Y:S01]  /*2e7d0*/  STL.64 [R1], R8 ;  /* 0x0000000801007387 */ /* 0x002fe20000100a00 */
[----:B------:R-:W-:Y:S03]  /*2e7e0*/  STL.64 [R1+0x8], R10 ;  /* 0x0000080a01007387 */ /* 0x000fe60000100a00 */
[----:B0-----:R-:W-:Y:S01]  /*2e7f0*/  STL.64 [R1+0x4430], R18 ;  /* 0x0044301201007387 */ /* 0x001fe20000100a00 */
[----:B------:R-:W-:Y:S02]  /*2e800*/  STL.64 [R1+0x4428], R16 ;  /* 0x0044281001007387 */ /* 0x000fe40000100a00 */
[----:B---3--:R-:W-:Y:S02]  /*2e810*/  STL.64 [R1+0x4420], R22 ;  /* 0x0044201601007387 */ /* 0x008fe40000100a00 */
[----:B------:R-:W-:Y:S01]  /*2e820*/  STL.64 [R1+0x4418], R20 ;  /* 0x0044181401007387 */ /* 0x000fe20000100a00 */
[----:B------:R-:W-:Y:S04]  /*2e830*/  LDSM.16.M88.4 R16, [R29+0x400] ;  /* 0x000400001d10783b */ /* 0x000fe80000000200 */
[----:B--2---:R-:W0:Y:S04]  /*2e840*/  LDSM.16.MT88.4 R24, [R0+0x8080] ;  /* 0x008080000018783b */ /* 0x004e280000004200 */
[----:B------:R-:W-:Y:S04]  /*2e850*/  LDSM.16.MT88.4 R12, [R0+0x8000] ;  /* 0x00800000000c783b */ /* 0x000fe80000004200 */
[----:B0-----:R-:W-:Y:S01]  /*2e860*/  STL.64 [R1+0x4410], R26 ;  /* 0x0044101a01007387 */ /* 0x001fe20000100a00 */
[----:B------:R0:W-:Y:S02]  /*2e870*/  STL.64 [R1+0x4408], R24 ;  /* 0x0044081801007387 */ /* 0x0001e40000100a00 */
[----:B------:R-:W2:Y:S02]  /*2e880*/  LDL.LU.64 R8, [R1+0x1240] ;  /* 0x0012400001087983 */ /* 0x000ea40000300a00 */
[----:B------:R-:W2:Y:S01]  /*2e890*/  LDL.LU.64 R10, [R1+0x1248] ;  /* 0x00124800010a7983 */ /* 0x000ea20000300a00 */
[----:B------:R-:W-:Y:S01]  /*2e8a0*/  STL.64 [R1+0x200], R16 ;  /* 0x0002001001007387 */ /* 0x000fe20000100a00 */
[----:B------:R-:W-:Y:S02]  /*2e8b0*/  STL.64 [R1+0x208], R18 ;  /* 0x0002081201007387 */ /* 0x000fe40000100a00 */
[----:B------:R-:W1:Y:S04]  /*2e8c0*/  LDSM.16.M88.4 R16, [R29+0x800] ;  /* 0x000800001d10783b */ /* 0x000e680000000200 */
[----:B------:R-:W-:Y:S01]  /*2e8d0*/  IMAD.MOV.U32 R20, RZ, RZ, R3 ;  /* 0x000000ffff147224 */ /* 0x000fe200078e0003 */
[----:B0-----:R-:W3:Y:S01]  /*2e8e0*/  LDL.LU.64 R24, [R1+0xa50] ;  /* 0x000a500001187983 */ /* 0x001ee20000300a00 */
[----:B------:R-:W3:Y:S03]  /*2e8f0*/  LDL.LU.64 R26, [R1+0xa58] ;  /* 0x000a5800011a7983 */ /* 0x000ee60000300a00 */
[----:B-1----:R-:W-:Y:S01]  /*2e900*/  STL.64 [R1+0x1f0], R16 ;  /* 0x0001f01001007387 */ /* 0x002fe20000100a00 */
[----:B------:R-:W-:-:S02]  /*2e910*/  IMAD.MOV.U32 R28, RZ, RZ, R16 ;  /* 0x000000ffff1c7224 */ /* 0x000fc400078e0010 */
[----:B------:R-:W-:Y:S02]  /*2e920*/  STL.64 [R1+0x1f8], R18 ;  /* 0x0001f81201007387 */ /* 0x000fe40000100a00 */
[----:B------:R-:W-:Y:S02]  /*2e930*/  IMAD.MOV.U32 R3, RZ, RZ, R17 ;  /* 0x000000ffff037224 */ /* 0x000fe400078e0011 */
[----:B------:R-:W0:Y:S04]  /*2e940*/  LDSM.16.M88.4 R16, [R29+0xc00] ;  /* 0x000c00001d10783b */ /* 0x000e280000000200 */
[----:B------:R-:W-:Y:S01]  /*2e950*/  STL [R1+0x43a4], R3 ;  /* 0x0043a40301007387 */ /* 0x000fe20000100800 */
[----:B------:R-:W-:Y:S03]  /*2e960*/  STL [R1+0x43a0], R28 ;  /* 0x0043a01c01007387 */ /* 0x000fe60000100800 */
[----:B0-----:R-:W-:Y:S01]  /*2e970*/  STL.64 [R1+0x1e0], R16 ;  /* 0x0001e01001007387 */ /* 0x001fe20000100a00 */
[----:B------:R-:W-:Y:S02]  /*2e980*/  STL.64 [R1+0x1e8], R18 ;  /* 0x0001e81201007387 */ /* 0x000fe40000100a00 */
[----:B------:R-:W0:Y:S04]  /*2e990*/  LDSM.16.M88.4 R16, [R29+0x1000] ;  /* 0x001000001d10783b */ /* 0x000e280000000200 */
[----:B------:R-:W-:Y:S01]  /*2e9a0*/  IMAD.MOV.U32 R21, RZ, RZ, R2 ;  /* 0x000000ffff157224 */ /* 0x000fe200078e0002 */
[----:B0-----:R-:W-:Y:S01]  /*2e9b0*/  STL.64 [R1+0x1d0], R16 ;  /* 0x0001d01001007387 */ /* 0x001fe20000100a00 */
[----:B------:R-:W-:-:S02]  /*2e9c0*/  IMAD.MOV.U32 R2, RZ, RZ, R16 ;  /* 0x000000ffff027224 */ /* 0x000fc400078e0010 */
[----:B------:R-:W-:Y:S02]  /*2e9d0*/  STL.64 [R1+0x1d8], R18 ;  /* 0x0001d81201007387 */ /* 0x000fe40000100a00 */
[----:B------:R-:W-:Y:S02]  /*2e9e0*/  IMAD.MOV.U32 R0, RZ, RZ, R17 ;  /* 0x000000ffff007224 */ /* 0x000fe400078e0011 */
[----:B------:R-:W0:Y:S04]  /*2e9f0*/  LDSM.16.M88.4 R16, [R29+0x1400] ;  /* 0x001400001d10783b */ /* 0x000e280000000200 */
[----:B------:R-:W-:Y:S01]  /*2ea00*/  STL [R1+0x43ac], R0 ;  /* 0x0043ac0001007387 */ /* 0x000fe20000100800 */
[----:B------:R-:W-:Y:S02]  /*2ea10*/  STL [R1+0x43a8], R2 ;  /* 0x0043a80201007387 */ /* 0x000fe40000100800 */
[----:B0-----:R-:W-:Y:S01]  /*2ea20*/  IMAD.MOV.U32 R29, RZ, RZ, R17 ;  /* 0x000000ffff1d7224 */ /* 0x001fe200078e0011 */
[----:B------:R0:W-:Y:S01]  /*2ea30*/  STL.64 [R1+0x1c0], R16 ;  /* 0x0001c01001007387 */ /* 0x0001e20000100a00 */
[----:B------:R1:W-:Y:S03]  /*2ea40*/  STL.64 [R1+0x1c8], R18 ;  /* 0x0001c81201007387 */ /* 0x0003e60000100a00 */
[----:B0-----:R-:W4:Y:S01]  /*2ea50*/  LDL.LU.64 R16, [R1+0x660] ;  /* 0x0006600001107983 */ /* 0x001f220000300a00 */
[----:B-1----:R-:W4:Y:S02]  /*2ea60*/  LDL.LU.64 R18, [R1+0x668] ;  /* 0x0006680001127983 */ /* 0x002f240000300a00 */
[----:B------:R-:W-:Y:S01]  /*2ea70*/  STL [R1+0x43b0], R29 ;  /* 0x0043b01d01007387 */ /* 0x000fe20000100800 */
[-C--:B--2---:R-:W-:Y:S01]  /*2ea80*/  HMMA.16816.F32.BF16 R4, R4, R20.reuse, R8 ;  /* 0x000000140404723c */ /* 0x084fe20000041808 */
[----:B------:R-:W4:Y:S01]  /*2ea90*/  LDL.LU.64 R10, [R1+0x4460] ;  /* 0x00446000010a7983 */ /* 0x000f220000300a00 */
[----:B------:R-:W4:Y:S11]  /*2eaa0*/  LDL.LU.64 R8, [R1+0x4458] ;  /* 0x0044580001087983 */ /* 0x000f360000300a00 */
[----:B------:R-:W-:Y:S10]  /*2eab0*/  @!UPT UIADD3 URZ, URZ, URZ, URZ ;  /* 0x0000003f3f3ff290 */ /* 0x000ff4000fffe03f */
[----:B------:R-:W-:Y:S01]  /*2eac0*/  STL.64 [R1+0x1240], R4 ;  /* 0x0012400401007387 */ /* 0x000fe20000100a00 */
[----:B------:R0:W-:Y:S03]  /*2ead0*/  STL.64 [R1+0x1248], R6 ;  /* 0x0012480601007387 */ /* 0x0001e60000100a00 */
[----:B0-----:R-:W3:Y:S01]  /*2eae0*/  LDL.LU.64 R6, [R1+0x4450] ;  /* 0x0044500001067983 */ /* 0x001ee20000300a00 */
[----:B------:R-:W3:Y:S02]  /*2eaf0*/  LDL.LU.64 R4, [R1+0x4448] ;  /* 0x0044480001047983 */ /* 0x000ee40000300a00 */
[----:B---3--:R-:W-:Y:S01]  /*2eb00*/  HMMA.16816.F32.BF16 R24, R4, R20, R24 ;  /* 0x000000140418723c */ /* 0x008fe20000041818 */
[----:B------:R-:W2:Y:S01]  /*2eb10*/  LDL.LU.64 R20, [R1+0x680] ;  /* 0x0006800001147983 */ /* 0x000ea20000300a00 */
[----:B------:R-:W3:Y:S11]  /*2eb20*/  LDL.LU.64 R22, [R1+0x688] ;  /* 0x0006880001167983 */ /* 0x000ef60000300a00 */
[----:B------:R-:W-:Y:S10]  /*2eb30*/  @!UPT UIADD3 URZ, URZ, URZ, URZ ;  /* 0x0000003f3f3ff290 */ /* 0x000ff4000fffe03f */
[----:B------:R-:W-:Y:S01]  /*2eb40*/  STL.64 [R1+0x15c0], R24 ;  /* 0x0015c01801007387 */ /* 0x000fe20000100a00 */
[----:B------:R-:W-:Y:S03]  /*2eb50*/  STL.64 [R1+0x15c8], R26 ;  /* 0x0015c81a01007387 */ /* 0x000fe60000100a00 */
[----:B---3--:R-:W-:Y:S01]  /*2eb60*/  STL.64 [R1+0x4440], R22 ;  /* 0x0044401601007387 */ /* 0x008fe20000100a00 */
[----:B--2---:R0:W-:Y:S03]  /*2eb70*/  STL.64 [R1+0x4438], R20 ;  /* 0x0044381401007387 */ /* 0x0041e60000100a00 */
[----:B0-----:R-:W2:Y:S01]  /*2eb80*/  LDL.LU.64 R20, [R1+0x440] ;  /* 0x0004400001147983 */ /* 0x001ea20000300a00 */
[----:B------:R-:W2:Y:S02]  /*2eb90*/  LDL.LU.64 R22, [R1+0x448] ;  /* 0x0004480001167983 */ /* 0x000ea40000300a00 */
[----:B------:R-:W-:Y:S02]  /*2eba0*/  STL.64 [R1+0x43e0], R6 ;  /* 0x0043e00601007387 */ /* 0x000fe40000100a00 */
[----:B------:R0:W-:Y:S02]  /*2ebb0*/  STL.64 [R1+0x43d8], R4 ;  /* 0x0043d80401007387 */ /* 0x0001e40000100a00 */
[----:B0-----:R-:W3:Y:S01]  /*2ebc0*/  LDL.LU.64 R4, [R1+0x10] ;  /* 0x0000100001047983 */ /* 0x001ee20000300a00 */
[----:B------:R-:W2:Y:S03]  /*2ebd0*/  LDL.LU.64 R6, [R1+0x18] ;  /* 0x0000180001067983 */ /* 0x000ea60000300a00 */
[----:B--2---:R-:W-:Y:S01]  /*2ebe0*/  STL.64 [R1+0x4400], R6 ;  /* 0x0044000601007387 */ /* 0x004fe20000100a00 */
[----:B---3--:R0:W-:Y:S03]  /*2ebf0*/  STL.64 [R1+0x43f8], R4 ;  /* 0x0043f80401007387 */ /* 0x0081e60000100a00 */
[----:B0-----:R-:W4:Y:S02]  /*2ec00*/  LDL.LU.64 R4, [R1+0x210] ;  /* 0x0002100001047983 */ /* 0x001f240000300a00 */
[-C--:B----4-:R-:W-:Y:S02]  /*2ec10*/  HMMA.16816.F32.BF16 R24, R8, R4.reuse, R16 ;  /* 0x000000040818723c */ /* 0x090fe40000041810 */
[----:B------:R-:W2:Y:S01]  /*2ec20*/  LDL.LU.64 R16, [R1+0x11c0] ;  /* 0x0011c00001107983 */ /* 0x000ea20000300a00 */
[----:B------:R-:W2:Y:S11]  /*2ec30*/  LDL.LU.64 R18, [R1+0x11c8] ;  /* 0x0011c80001127983 */ /* 0x000eb60000300a00 */
[----:B------:R-:W-:Y:S09]  /*2ec40*/  @!UPT UIADD3 URZ, URZ, URZ, URZ ;  /* 0x0000003f3f3ff290 */ /* 0x000ff2000fffe03f */
[----:B------:R0:W-:Y:S01]  /*2ec50*/  STL.64 [R1+0x15e0], R24 ;  /* 0x0015e01801007387 */ /* 0x0001e20000100a00 */
[----:B------:R1:W-:Y:S03]  /*2ec60*/  STL.64 [R1+0x15e8], R26 ;  /* 0x0015e81a01007387 */ /* 0x0003e60000100a00 */
[----:B0-----:R-:W3:Y:S01]  /*2ec70*/  LDL.LU.64 R24, [R1+0x460] ;  /* 0x0004600001187983 */ /* 0x001ee20000300a00 */
[----:B-1----:R-:W3:Y:S02]  /*2ec80*/  LDL.LU.64 R26, [R1+0x468] ;  /* 0x00046800011a7983 */ /* 0x002ee40000300a00 */
[----:B------:R0:W-:Y:S02]  /*2ec90*/  STL [R1+0x43b4], R11 ;  /* 0x0043b40b01007387 */ /* 0x0001e40000100800 */
[----:B------:R1:W-:Y:S01]  /*2eca0*/  STL [R1+0x43f0], R10 ;  /* 0x0043f00a01007387 */ /* 0x0003e20000100800 */
[----:B------:R4:W-:Y:S04]  /*2ecb0*/  STL.64 [R1+0x43e8], R8 ;  /* 0x0043e80801007387 */ /* 0x0009e80000100a00 */
[----:B0-----:R-:W2:Y:S04]  /*2ecc0*/  LDL R11, [R1+0xc] ;  /* 0x00000c00010b7983 */ /* 0x001ea80000100800 */
[----:B-1----:R-:W2:Y:S04]  /*2ecd0*/  LDL R10, [R1+0x8] ;  /* 0x00000800010a7983 */ /* 0x002ea80000100800 */
[----:B----4-:R-:W2:Y:S04]  /*2ece0*/  LDL R8, [R1] ;  /* 0x0000000001087983 */ /* 0x010ea80000100800 */
[----:B------:R-:W2:Y:S01]  /*2ecf0*/  LDL R9, [R1+0x4] ;  /* 0x0000040001097983 */ /* 0x000ea20000100800 */
[----:B------:R-:W-:Y:S01]  /*2ed00*/  HMMA.16816.F32.BF16 R20, R12, R4, R20 ;  /* 0x000000040c14723c */ /* 0x000fe20000041814 */
[----:B------:R-:W-:-:S02]  /*2ed10*/  IMAD.MOV.U32 R2, RZ, RZ, R4 ;  /* 0x000000ffff027224 */ /* 0x000fc400078e0004 */
[----:B------:R-:W-:Y:S11]  /*2ed20*/  IMAD.MOV.U32 R0, RZ, RZ, R5 ;  /* 0x000000ffff007224 */ /* 0x000ff600078e0005 */
[----:B------:R-:W-:Y:S09]  /*2ed30*/  @!UPT UIADD3 URZ, URZ, URZ, URZ ;  /* 0x0000003f3f3ff290 */ /* 0x000ff2000fffe03f */
[----:B------:R-:W-:Y:S01]  /*2ed40*/  STL.64 [R1+0x1600], R20 ;  /* 0x0016001401007387 */ /* 0x000fe20000100a00 */
[----:B------:R0:W-:Y:S03]  /*2ed50*/  STL.64 [R1+0x1608], R22 ;  /* 0x0016081601007387 */ /* 0x0001e60000100a00 */
[----:B0-----:R-:W4:Y:S01]  /*2ed60*/  LDL.LU.64 R22, [R1+0x4440] ;  /* 0x0044400001167983 */ /* 0x001f220000300a00 */
[----:B------:R-:W4:Y:S02]  /*2ed70*/  LDL.LU.64 R20, [R1+0x4438] ;  /* 0x0044380001147983 */ /* 0x000f240000300a00 */
[----:B------:R-:W3:Y:S02]  /*2ed80*/  LDL.LU.64 R4, [R1+0x240] ;  /* 0x0002400001047983 */ /* 0x000ee40000300a00 */
[----:B------:R-:W3:Y:S01]  /*2ed90*/  LDL.LU.64 R6, [R1+0x248] ;  /* 0x0002480001067983 */ /* 0x000ee20000300a00 */
[----:B------:R-:W-:Y:S01]  /*2eda0*/  STL.64 [R1+0x4398], R14 ;  /* 0x0043980e01007387 */ /* 0x000fe20000100a00 */
[----:B------:R0:W-:Y:S02]  /*2edb0*/  STL.64 [R1+0x4390], R12 ;  /* 0x0043900c01007387 */ /* 0x0001e40000100a00 */
[----:B0-----:R-:W-:-:S02]  /*2edc0*/  IMAD.MOV.U32 R12, RZ, RZ, R2 ;  /* 0x000000ffff0c7224 */ /* 0x001fc400078e0002 */
[----:B------:R-:W-:-:S07]  /*2edd0*/  IMAD.MOV.U32 R13, RZ, RZ, R0 ;  /* 0x000000ffff0d7224 */ /* 0x000fce00078e0000 */
[-C--:B--2---:R-:W-:Y:S01]  /*2ede0*/  HMMA.16816.F32.BF16 R8, R8, R12.reuse, R16 ;  /* 0x0000000c0808723c */ /* 0x084fe20000041810 */
[----:B------:R-:W4:Y:S01]  /*2edf0*/  LDL.LU.64 R18, [R1+0x4430] ;  /* 0x0044300001127983 */ /* 0x000f220000300a00 */
[----:B------:R-:W4:Y:S11]  /*2ee00*/  LDL.LU.64 R16, [R1+0x4428] ;  /* 0x0044280001107983 */ /* 0x000f360000300a00 */
[----:B------:R-:W-:Y:S10]  /*2ee10*/  @!UPT UIADD3 URZ, URZ, URZ, URZ ;  /* 0x0000003f3f3ff290 */ /* 0x000ff4000fffe03f */
[----:B------:R0:W-:Y:S01]  /*2ee20*/  STL.64 [R1+0x13a0], R8 ;  /* 0x0013a00801007387 */ /* 0x0001e20000100a00 */
[----:B------:R1:W-:Y:S03]  /*2ee30*/  STL.64 [R1+0x13a8], R10 ;  /* 0x0013a80a01007387 */ /* 0x0003e60000100a00 */
[----:B0-----:R-:W2:Y:S01]  /*2ee40*/  LDL.LU.64 R8, [R1+0x1200] ;  /* 0x0012000001087983 */ /* 0x001ea20000300a00 */
[----:B-1----:R-:W2:Y:S01]  /*2ee50*/  LDL.LU.64 R10, [R1+0x1208] ;  /* 0x00120800010a7983 */ /* 0x002ea20000300a00 */
[-C--:B----4-:R-:W-:Y:S11]  /*2ee60*/  HMMA.16816.F32.BF16 R20, R16, R12.reuse, R20 ;  /* 0x0000000c1014723c */ /* 0x090ff60000041814 */
[----:B------:R-:W-:Y:S11]  /*2ee70*/  @!UPT UIADD3 URZ, URZ, URZ, URZ ;  /* 0x0000003f3f3ff290 */ /* 0x000ff6000fffe03f */
[----:B------:R-:W-:Y:S01]  /*2ee80*/  @!UPT UIADD3 URZ, URZ, URZ, URZ ;  /* 0x0000003f3f3ff290 */ /* 0x000fe2000fffe03f */
[----:B------:R-:W-:Y:S01]  /*2ee90*/  STL.64 [R1+0x13b0], R20 ;  /* 0x0013b01401007387 */ /* 0x000fe20000100a00 */
[----:B------:R0:W-:Y:S03]  /*2eea0*/  STL.64 [R1+0x13b8], R22 ;  /* 0x0013b81601007387 */ /* 0x0001e60000100a00 */
[----:B0-----:R-:W3:Y:S01]  /*2eeb0*/  LDL.LU.64 R22, [R1+0x4420] ;  /* 0x0044200001167983 */ /* 0x001ee20000300a00 */
[----:B------:R-:W3:Y:S02]  /*2eec0*/  LDL.LU.64 R20, [R1+0x4418] ;  /* 0x0044180001147983 */ /* 0x000ee40000300a00 */
[----:B------:R-:W-:Y:S02]  /*2eed0*/  STL.64 [R1+0x43c0], R18 ;  /* 0x0043c01201007387 */ /* 0x000fe40000100a00 */
[----:B------:R0:W-:Y:S02]  /*2eee0*/  STL.64 [R1+0x43b8], R16 ;  /* 0x0043b81001007387 */ /* 0x0001e40000100a00 */
[----:B0-----:R-:W2:Y:S01]  /*2eef0*/  LDL.LU.64 R16, [R1+0x200] ;  /* 0x0002000001107983 */ /* 0x001ea20000300a00 */
[-C--:B---3--:R-:W-:Y:S11]  /*2ef00*/  HMMA.16816.F32.BF16 R24, R20, R12.reuse, R24 ;  /* 0x0000000c1418723c */ /* 0x088ff60000041818 */
        /* <DEDUP_REMOVED lines=8> */
[----:B0-----:R-:W4:Y:S01]  /*2ef90*/  LDL.LU.64 R20, [R1+0xa40] ;  /* 0x000a400001147983 */ /* 0x001f220000300a00 */
[----:B------:R-:W4:Y:S01]  /*2efa0*/  LDL.LU.64 R22, [R1+0xa48] ;  /* 0x000a480001167983 */ /* 0x000f220000300a00 */
[----:B---3--:R-:W-:Y:S02]  /*2efb0*/  HMMA.16816.F32.BF16 R12, R24, R12, R4 ;  /* 0x0000000c180c723c */ /* 0x008fe40000041804 */
[----:B------:R-:W2:Y:S01]  /*2efc0*/  LDL.LU.64 R6, [R1+0x4400] ;  /* 0x0044000001067983 */ /* 0x000ea20000300a00 */
[----:B------:R-:W2:Y:S11]  /*2efd0*/  LDL.LU.64 R4, [R1+0x43f8] ;  /* 0x0043f80001047983 */ /* 0x000eb60000300a00 */
[----:B------:R-:W-:Y:S09]  /*2efe0*/  @!UPT UIADD3 URZ, URZ, URZ, URZ ;  /* 0x0000003f3f3ff290 */ /* 0x000ff2000fffe03f */
[----:B------:R0:W-:Y:S01]  /*2eff0*/  STL.64 [R1+0x1620], R12 ;  /* 0x0016200c01007387 */ /* 0x0001e20000100a00 */
[----:B------:R1:W-:Y:S03]  /*2f000*/  STL.64 [R1+0x1628], R14 ;  /* 0x0016280e01007387 */ /* 0x0003e60000100a00 */
[----:B0-----:R-:W3:Y:S01]  /*2f010*/  LDL.LU.64 R12, [R1+0x650] ;  /* 0x00065000010c7983 */ /* 0x001ee20000300a00 */
[----:B-1----:R-:W3:Y:S02]  /*2f020*/  LDL.LU.64 R14, [R1+0x658] ;  /* 0x00065800010e7983 */ /* 0x002ee40000300a00 */
[----:B------:R-:W-:Y:S02]  /*2f030*/  STL.64 [R1+0x4388], R26 ;  /* 0x0043881a01007387 */ /* 0x000fe40000100a00 */
[----:B------:R0:W-:Y:S02]  /*2f040*/  STL.64 [R1+0x4380], R24 ;  /* 0x0043801801007387 */ /* 0x0001e40000100a00 */
[----:B0-----:R-:W3:Y:S01]  /*2f050*/  LDL.64 R24, [R1] ;  /* 0x0000000001187983 */ /* 0x001ee20000100a00 */
[----:B------:R-:W3:Y:S01]  /*2f060*/  LDL.LU.64 R26, [R1+0x8] ;  /* 0x00000800011a7983 */ /* 0x000ee20000300a00 */
[----:B--2---:R-:W-:Y:S01]  /*2f070*/  HMMA.16816.F32.BF16 R8, R4, R16, R8 ;  /* 0x000000100408723c */ /* 0x004fe20000041808 */
[----:B------:R-:W-:-:S02]  /*2f080*/  IMAD.MOV.U32 R0, RZ, RZ, R6 ;  /* 0x000000ffff007224 */ /* 0x000fc400078e0006 */
[----:B------:R-:W-:Y:S02]  /*2f090*/  IMAD.MOV.U32 R2, RZ, RZ, R7 ;  /* 0x000000ffff027224 */ /* 0x000fe400078e0007 */
[----:B------:R-:W-:Y:S11]  /*2f0a0*/  IMAD.MOV.U32 R29, RZ, RZ, R5 ;  /* 0x000000ffff1d7224 */ /* 0x000ff600078e0005 */
[----:B------:R-:W-:Y:S07]  /*2f0b0*/  @!UPT UIADD3 URZ, URZ, URZ, URZ ;  /* 0x0000003f3f3ff290 */ /* 0x000fee000fffe03f */
[----:B------:R-:W-:Y:S01]  /*2f0c0*/  STL.64 [R1+0x1200], R8 ;  /* 0x0012000801007387 */ /* 0x000fe20000100a00 */
[----:B------:R0:W-:Y:S03]  /*2f0d0*/  STL.64 [R1+0x1208], R10 ;  /* 0x0012080a01007387 */ /* 0x0001e60000100a00 */
[----:B0-----:R-:W3:Y:S01]  /*2f0e0*/  LDL.LU R10, [R1+0x43f0] ;  /* 0x0043f000010a7983 */ /* 0x001ee20000300800 */
[----:B------:R-:W3:Y:S02]  /*2f0f0*/  LDL.LU.64 R8, [R1+0x43e8] ;  /* 0x0043e80001087983 */ /* 0x000ee40000300a00 */
[----:B------:R-:W-:Y:S02]  /*2f100*/  IMAD.MOV.U32 R11, RZ, RZ, R4 ;  /* 0x000000ffff0b7224 */ /* 0x000fe400078e0004 */
[----:B------:R-:W4:Y:S01]  /*2f110*/  LDL.LU.64 R6, [R1+0x43e0] ;  /* 0x0043e00001067983 */ /* 0x000f220000300a00 */
[----:B------:R-:W4:Y:S01]  /*2f120*/  LDL.LU.64 R4, [R1+0x43d8] ;  /* 0x0043d80001047983 */ /* 0x000f220000300a00 */
[----:B------:R-:W-:-:S02]  /*2f130*/  IMAD.MOV.U32 R3, RZ, RZ, R16 ;  /* 0x000000ffff037224 */ /* 0x000fc400078e0010 */
[----:B------:R-:W-:Y:S01]  /*2f140*/  IMAD.MOV.U32 R28, RZ, RZ, R17 ;  /* 0x000000ffff1c7224 */ /* 0x000fe200078e0011 */
[----:B----4-:R-:W-:Y:S11]  /*2f150*/  HMMA.16816.F32.BF16 R20, R4, R16, R20 ;  /* 0x000000100414723c */ /* 0x010ff60000041814 */
[----:B------:R-:W-:Y:S11]  /*2f160*/  @!UPT UIADD3 URZ, URZ, URZ, URZ ;  /* 0x0000003f3f3ff290 */ /* 0x000ff6000fffe03f */
[----:B------:R-:W-:Y:S01]  /*2f170*/  @!UPT UIADD3 URZ, URZ, URZ, URZ ;  /* 0x0000003f3f3ff290 */ /* 0x000fe2000fffe03f */
[----:B------:R-:W-:Y:S01]  /*2f180*/  STL.64 [R1+0x1390], R20 ;  /* 0x0013901401007387 */ /* 0x000fe20000100a00 */
[----:B------:R0:W-:Y:S03]  /*2f190*/  STL.64 [R1+0x1398], R22 ;  /* 0x0013981601007387 */ /* 0x0001e60000100a00 */
[----:B0-----:R-:W2:Y:S01]  /*2f1a0*/  LDL.LU.64 R22, [R1+0x43d0] ;  /* 0x0043d00001167983 */ /* 0x001ea20000300a00 */
[----:B------:R-:W2:Y:S02]  /*2f1b0*/  LDL.LU.64 R20, [R1+0x43c8] ;  /* 0x0043c80001147983 */ /* 0x000ea40000300a00 */
[----:B------:R-:W4:Y:S02]  /*2f1c0*/  LDL.LU.64 R18, [R1+0x43c0] ;  /* 0x0043c00001127983 */ /* 0x000f240000300a00 */
[----:B------:R-:W4:Y:S01]  /*2f1d0*/  LDL.LU.64 R16, [R1+0x43b8] ;  /* 0x0043b80001107983 */ /* 0x000f220000300a00 */
[----:B------:R-:W-:Y:S01]  /*2f1e0*/  STL.64 [R1+0x41b8], R6 ;  /* 0x0041b80601007387 */ /* 0x000fe20000100a00 */
[----:B------:R0:W-:Y:S02]  /*2f1f0*/  STL.64 [R1+0x41b0], R4 ;  /* 0x0041b00401007387 */ /* 0x0001e40000100a00 */
[----:B0-----:R-:W-:-:S02]  /*2f200*/  IMAD.MOV.U32 R4, RZ, RZ, R11 ;  /* 0x000000ffff047224 */ /* 0x001fc400078e000b */
[----:B------:R-:W3:Y:S01]  /*2f210*/  LDL.LU R11, [R1+0x43b4] ;  /* 0x0043b400010b7983 */ /* 0x000ee20000300800 */
[----:B------:R-:W-:Y:S02]  /*2f220*/  IMAD.MOV.U32 R6, RZ, RZ, R0 ;  /* 0x000000ffff067224 */ /* 0x000fe400078e0000 */
[----:B------:R-:W-:Y:S02]  /*2f230*/  IMAD.MOV.U32 R7, RZ, RZ, R2 ;  /* 0x000000ffff077224 */ /* 0x000fe400078e0002 */
[----:B------:R-:W-:Y:S02]  /*2f240*/  IMAD.MOV.U32 R5, RZ, RZ, R29 ;  /* 0x000000ffff057224 */ /* 0x000fe400078e001d */
[----:B------:R-:W2:Y:S01]  /*2f250*/  LDL.LU R29, [R1+0x43b0] ;  /* 0x0043b000011d7983 */ /* 0x000ea20000300800 */
[----:B------:R-:W2:Y:S02]  /*2f260*/  LDL.LU R0, [R1+0x43ac] ;  /* 0x0043ac0001007983 */ /* 0x000ea40000300800 */
[----:B------:R-:W2:Y:S02]  /*2f270*/  LDL.LU R2, [R1+0x43a8] ;  /* 0x0043a80001027983 */ /* 0x000ea40000300800 */
[----:B------:R-:W-:Y:S01]  /*2f280*/  STL.64 [R1+0x4370], R6 ;  /* 0x0043700601007387 */ /* 0x000fe20000100a00 */
[----:B------:R0:W-:Y:S02]  /*2f290*/  STL.64 [R1+0x4368], R4 ;  /* 0x0043680401007387 */ /* 0x0001e40000100a00 */
[----:B0-----:R-:W-:-:S02]  /*2f2a0*/  IMAD.MOV.U32 R4, RZ, RZ, R3 ;  /* 0x000000ffff047224 */ /* 0x001fc400078e0003 */
[----:B------:R-:W-:Y:S01]  /*2f2b0*/  IMAD.MOV.U32 R5, RZ, RZ, R28 ;  /* 0x000000ffff057224 */ /* 0x000fe200078e001c */
[----:B------:R-:W2:Y:S01]  /*2f2c0*/  LDL.LU R3, [R1+0x43a4] ;  /* 0x0043a40001037983 */ /* 0x000ea20000300800 */
[----:B------:R-:W2:Y:S05]  /*2f2d0*/  LDL.LU R28, [R1+0x43a0] ;  /* 0x0043a000011c7983 */ /* 0x000eaa0000300800 */
[-C--:B---3--:R-:W-:Y:S11]  /*2f2e0*/  HMMA.16816.F32.BF16 R12, R8, R4.reuse, R12 ;  /* 0x00000004080c723c */ /* 0x088ff6000004180c */
[----:B------:R-:W-:Y:S11]  /*2f2f0*/  @!UPT UIADD3 URZ, URZ, URZ, URZ ;  /* 0x0000003f3f3ff290 */ /* 0x000ff6000fffe03f */
[----:B------:R-:W-:Y:S01]  /*2f300*/  @!UPT UIADD3 URZ, URZ, URZ, URZ ;  /* 0x0000003f3f3ff290 */ /* 0x000fe2000fffe03f */
[----:B------:R-:W-:Y:S01]  /*2f310*/  STL.64 [R1+0x1420], R12 ;  /* 0x0014200c01007387 */ /* 0x000fe20000100a00 */
[----:B------:R0:W-:Y:S03]  /*2f320*/  STL.64 [R1+0x1428], R14 ;  /* 0x0014280e01007387 */ /* 0x0001e60000100a00 */
[----:B0-----:R-:W3:Y:S01]  /*2f330*/  LDL.LU.64 R14, [R1+0x4398] ;  /* 0x00439800010e7983 */ /* 0x001ee20000300a00 */
[----:B------:R-:W3:Y:S02]  /*2f340*/  LDL.LU.64 R12, [R1+0x4390] ;  /* 0x00439000010c7983 */ /* 0x000ee40000300a00 */
[----:B------:R-:W-:Y:S02]  /*2f350*/  STL [R1+0x3f90], R8 ;  /* 0x003f900801007387 */ /* 0x000fe40000100800 */
[----:B------:R0:W-:Y:S01]  /*2f360*/  STL [R1+0x3f8c], R9 ;  /* 0x003f8c0901007387 */ /* 0x0001e20000100800 */
[----:B------:R-:W-:Y:S01]  /*2f370*/  STL [R1+0x3f88], R10 ;  /* 0x003f880a01007387 */ /* 0x000fe20000100800 */
[----:B------:R1:W-:Y:S03]  /*2f380*/  STL [R1+0x3f84], R11 ;  /* 0x003f840b01007387 */ /* 0x0003e60000100800 */
[----:B0-----:R-:W3:Y:S01]  /*2f390*/  LDL.LU.64 R8, [R1+0x430] ;  /* 0x0004300001087983 */ /* 0x001ee20000300a00 */
[----:B-1----:R-:W3:Y:S02]  /*2f3a0*/  LDL.LU.64 R10, [R1+0x438] ;  /* 0x00043800010a7983 */ /* 0x002ee40000300a00 */
[----:B---3--:R-:W-:Y:S11]  /*2f3b0*/  HMMA.16816.F32.BF16 R8, R12, R4, R8 ;  /* 0x000000040c08723c */ /* 0x008ff60000041808 */
[----:B------:R-:W-:Y:S11]  /*2f3c0*/  @!UPT UIADD3 URZ, URZ, URZ, URZ ;  /* 0x0000003f3f3ff290 */ /* 0x000ff6000fffe03f */
[----:B------:R-:W-:Y:S01]  /*2f3d0*/  @!UPT UIADD3 URZ, URZ, URZ, URZ ;  /* 0x0000003f3f3ff290 */ /* 0x000fe2000fffe03f */
[----:B------:R0:W-:Y:S01]  /*2f3e0*/  STL.64 [R1+0x15f0], R8 ;  /* 0x0015f00801007387 */ /* 0x0001e20000100a00 */
[----:B------:R1:W-:Y:S03]  /*2f3f0*/  STL.64 [R1+0x15f8], R10 ;  /* 0x0015f80a01007387 */ /* 0x0003e60000100a00 */
[----:B0-----:R-:W4:Y:S01]  /*2f400*/  LDL.LU.64 R8, [R1+0x670] ;  /* 0x0006700001087983 */ /* 0x001f220000300a00 */
[----:B-1----:R-:W4:Y:S02]  /*2f410*/  LDL.LU.64 R10, [R1+0x678] ;  /* 0x00067800010a7983 */ /* 0x002f240000300a00 */
[----:B------:R-:W-:Y:S02]  /*2f420*/  STL.64 [R1+0x3da8], R14 ;  /* 0x003da80e01007387 */ /* 0x000fe40000100a00 */
[----:B------:R0:W-:Y:S02]  /*2f430*/  STL.64 [R1+0x3da0], R12 ;  /* 0x003da00c01007387 */ /* 0x0001e40000100a00 */
[----:B0-----:R-:W3:Y:S01]  /*2f440*/  LDL R12, [R1+0x1c0] ;  /* 0x0001c000010c7983 */ /* 0x001ee20000100800 */
[----:B--2---:R-:W-:-:S05]  /*2f450*/  IMAD.MOV.U32 R13, RZ, RZ, R29 ;  /* 0x000000ffff0d7224 */ /* 0x004fca00078e001d */
[----:B---3--:R0:W-:Y:S04]  /*2f460*/  STL.64 [R1+0x4348], R12 ;  /* 0x0043480c01007387 */ /* 0x0081e80000100a00 */
[----:B0-----:R-:W2:Y:S04]  /*2f470*/  LDL.64 R12, [R1+0x1e0] ;  /* 0x0001e000010c7983 */ /* 0x001ea80000100a00 */
[----:B--2---:R0:W-:Y:S02]  /*2f480*/  STL.64 [R1+0x4350], R12 ;  /* 0x0043500c01007387 */ /* 0x0041e40000100a00 */
[----:B0-----:R-:W-:-:S02]  /*2f490*/  IMAD.MOV.U32 R12, RZ, RZ, R28 ;  /* 0x000000ffff0c7224 */ /* 0x001fc400078e001c */
[----:B------:R-:W-:-:S05]  /*2f4a0*/  IMAD.MOV.U32 R13, RZ, RZ, R3 ;  /* 0x000000ffff0d7224 */ /* 0x000fca00078e0003 */
[----:B------:R0:W-:Y:S04]  /*2f4b0*/  STL.64 [R1+0x4378], R12 ;  /* 0x0043780c01007387 */ /* 0x0001e80000100a00 */
[----:B0-----:R-:W2:Y:S01]  /*2f4c0*/  LDL.LU.64 R12, [R1+0x11b0] ;  /* 0x0011b000010c7983 */ /* 0x001ea20000300a00 */
[----:B------:R-:W2:Y:S01]  /*2f4d0*/  LDL.LU.64 R14, [R1+0x11b8] ;  /* 0x0011b800010e7983 */ /* 0x000ea20000300a00 */
[----:B----4-:R-:W-:Y:S01]  /*2f4e0*/  HMMA.16816.F32.BF16 R8, R16, R4, R8 ;  /* 0x000000041008723c */ /* 0x010fe20000041808 */
[----:B------:R-:W-:Y:S02]  /*2f4f0*/  IMAD.MOV.U32 R28, RZ, RZ, R26 ;  /* 0x000000ffff1c7224 */ /* 0x000fe400078e001a */
[----:B------:R-:W-:-:S05]  /*2f500*/  IMAD.MOV.U32 R3, RZ, RZ, R27 ;  /* 0x000000ffff037224 */ /* 0x000fca00078e001b */
[-C--:B--2---:R-:W-:Y:S11]  /*2f510*/  HMMA.16816.F32.BF16 R12, R24, R4.reuse, R12 ;  /* 0x00000004180c723c */ /* 0x084ff6000004180c */
[----:B------:R-:W-:Y:S11]  /*2f520*/  @!UPT UIADD3 URZ, URZ, URZ, URZ ;  /* 0x0000003f3f3ff290 */ /* 0x000ff6000fffe03f */
[----:B------:R-:W-:Y:S01]  /*2f530*/  @!UPT UIADD3 URZ, URZ, URZ, URZ ;  /* 0x0000003f3f3ff290 */ /* 0x000fe2000fffe03f */
[----:B------:R0:W-:Y:S01]  /*2f540*/  STL.64 [R1+0x11f0], R12 ;  /* 0x0011f00c01007387 */ /* 0x0001e20000100a00 */
[----:B------:R1:W-:Y:S02]  /*2f550*/  STL.64 [R1+0x11f8], R14 ;  /* 0x0011f80e01007387 */ /* 0x0003e40000100a00 */
[----:B------:R-:W2:Y:S02]  /*2f560*/  LDL.LU.64 R24, [R1+0x450] ;  /* 0x0004500001187983 */ /* 0x000ea40000300a00 */
[----:B------:R-:W2:Y:S01]  /*2f570*/  LDL.LU.64 R26, [R1+0x458] ;  /* 0x00045800011a7983 */ /* 0x000ea20000300a00 */
[----:B0-----:R-:W3:Y:S01]  /*2f580*/  LDL.LU.64 R12, [R1+0x230] ;  /* 0x00023000010c7983 */ /* 0x001ee20000300a00 */
[----:B-1----:R-:W3:Y:S02]  /*2f590*/  LDL.LU.64 R14, [R1+0x238] ;  /* 0x00023800010e7983 */ /* 0x002ee40000300a00 */
[----:B------:R-:W-:Y:S02]  /*2f5a0*/  STL [R1+0x3e04], R3 ;  /* 0x003e040301007387 */ /* 0x000fe40000100800 */
[----:B------:R-:W-:Y:S01]  /*2f5b0*/  STL [R1+0x3e00], R28 ;  /* 0x003e001c01007387 */ /* 0x000fe20000100800 */
[----:B------:R0:W-:Y:S01]  /*2f5c0*/  STL.64 [R1+0x1250], R8 ;  /* 0x0012500801007387 */ /* 0x0001e20000100a00 */
[----:B------:R1:W-:Y:S03]  /*2f5d0*/  STL.64 [R1+0x1258], R10 ;  /* 0x0012580a01007387 */ /* 0x0003e60000100a00 */
[----:B0-----:R-:W4:Y:S01]  /*2f5e0*/  LDL.LU.64 R8, [R1+0x1210] ;  /* 0x0012100001087983 */ /* 0x001f220000300a00 */
[----:B-1----:R-:W3:Y:S01]  /*2f5f0*/  LDL.LU.64 R10, [R1+0x1218] ;  /* 0x00121800010a7983 */ /* 0x002ee20000300a00 */
[-C--:B--2---:R-:W-:Y:S02]  /*2f600*/  HMMA.16816.F32.BF16 R24, R20, R4.reuse, R24 ;  /* 0x000000041418723c */ /* 0x084fe40000041818 */
[----:B---3--:R-:W-:Y:S01]  /*2f610*/  STL.64 [R1+0x4360], R10 ;  /* 0x0043600a01007387 */ /* 0x008fe20000100a00 */
[----:B----4-:R0:W-:Y:S03]  /*2f620*/  STL.64 [R1+0x4358], R8 ;  /* 0x0043580801007387 */ /* 0x0101e60000100a00 */
[----:B0-----:R-:W2:Y:S01]  /*2f630*/  LDL.LU.64 R8, [R1+0x1220] ;  /* 0x0012200001087983 */ /* 0x001ea20000300a00 */
[----:B------:R-:W2:Y:S02]  /*2f640*/  LDL.LU.64 R10, [R1+0x1228] ;  /* 0x00122800010a7983 */ /* 0x000ea40000300a00 */
[----:B------:R-:W-:Y:S02]  /*2f650*/  STL.64 [R1+0x39c8], R18 ;  /* 0x0039c81201007387 */ /* 0x000fe40000100a00 */
[----:B------:R0:W-:Y:S02]  /*2f660*/  STL.64 [R1+0x39c0], R16 ;  /* 0x0039c01001007387 */ /* 0x0001e40000100a00 */
[----:B0-----:R-:W3:Y:S01]  /*2f670*/  LDL.LU.64 R16, [R1+0x1170] ;  /* 0x0011700001107983 */ /* 0x001ee20000300a00 */
[----:B------:R-:W3:Y:S09]  /*2f680*/  LDL.LU.64 R18, [R1+0x1178] ;  /* 0x0011780001127983 */ /* 0x000ef20000300a00 */
[----:B------:R-:W-:Y:S02]  /*2f690*/  STL.64 [R1+0x1430], R24 ;  /* 0x0014301801007387 */ /* 0x000fe40000100a00 */
[----:B------:R0:W-:Y:S02]  /*2f6a0*/  STL.64 [R1+0x1438], R26 ;  /* 0x0014381a01007387 */ /* 0x0001e40000100a00 */
[----:B0-----:R-:W4:Y:S01]  /*2f6b0*/  LDL.LU.64 R26, [R1+0x4388] ;  /* 0x00438800011a7983 */ /* 0x001f220000300a00 */
[----:B------:R-:W4:Y:S02]  /*2f6c0*/  LDL.LU.64 R24, [R1+0x4380] ;  /* 0x0043800001187983 */ /* 0x000f240000300a00 */
[----:B------:R-:W-:Y:S02]  /*2f6d0*/  STL.64 [R1+0x37f8], R22 ;  /* 0x0037f81601007387 */ /* 0x000fe40000100a00 */
[----:B------:R-:W-:Y:S01]  /*2f6e0*/  STL.64 [R1+0x37f0], R20 ;  /* 0x0037f01401007387 */ /* 0x000fe20000100a00 */
[----:B----4-:R-:W-:Y:S01]  /*2f6f0*/  HMMA.16816.F32.BF16 R4, R24, R4, R12 ;  /* 0x000000041804723c */ /* 0x010fe2000004180c */
[----:B------:R-:W2:Y:S11]  /*2f700*/  LDL.LU.64 R12, [R1+0x4378] ;  /* 0x00437800010c7983 */ /* 0x000eb60000300a00 */
[----:B------:R-:W-:Y:S11]  /*2f710*/  @!UPT UIADD3 URZ, URZ, URZ, URZ ;  /* 0x0000003f3f3ff290 */ /* 0x000ff6000fffe03f */
[----:B------:R-:W-:Y:S01]  /*2f720*/  STL.64 [R1+0x1610], R4 ;  /* 0x0016100401007387 */ /* 0x000fe20000100a00 */
[----:B------:R0:W-:Y:S03]  /*2f730*/  STL.64 [R1+0x1618], R6 ;  /* 0x0016180601007387 */ /* 0x0001e60000100a00 */
[----:B0-----:R-:W2:Y:S01]  /*2f740*/  LDL.LU.64 R6, [R1+0x4370] ;  /* 0x0043700001067983 */ /* 0x001ea20000300a00 */
[----:B------:R-:W2:Y:S02]  /*2f750*/  LDL.LU.64 R4, [R1+0x4368] ;  /* 0x0043680001047983 */ /* 0x000ea40000300a00 */
[----:B------:R0:W-:Y:S02]  /*2f760*/  STL [R1+0x3654], R24 ;  /* 0x0036541801007387 */ /* 0x0001e40000100800 */
[----:B0-----:R-:W4:Y:S01]  /*2f770*/  LDL R24, [R1+0x220] ;  /* 0x0002200001187983 */ /* 0x001f220000100800 */
[----:B------:R-:W-:Y:S02]  /*2f780*/  STL [R1+0x3650], R25 ;  /* 0x0036501901007387 */ /* 0x000fe40000100800 */
[----:B------:R-:W-:Y:S02]  /*2f790*/  STL [R1+0x364c], R26 ;  /* 0x00364c1a01007387 */ /* 0x000fe40000100800 */
[----:B------:R-:W-:Y:S01]  /*2f7a0*/  STL [R1+0x3648], R27 ;  /* 0x0036481b01007387 */ /* 0x000fe20000100800 */
[C---:B--2---:R-:W-:Y:S01]  /*2f7b0*/  HMMA.16816.F32.BF16 R12, R4.reuse, R12, R8 ;  /* 0x0000000c040c723c */ /* 0x044fe20000041808 */
[----:B------:R-:W2:Y:S01]  /*2f7c0*/  LDL.LU.64 R10, [R1+0x4360] ;  /* 0x00436000010a7983 */ /* 0x000ea20000300a00 */
[----:B------:R-:W2:Y:S11]  /*2f7d0*/  LDL.LU.64 R8, [R1+0x4358] ;  /* 0x0043580001087983 */ /* 0x000eb60000300a00 */
[----:B------:R-:W-:Y:S10]  /*2f7e0*/  @!UPT UIADD3 URZ, URZ, URZ, URZ ;  /* 0x0000003f3f3ff290 */ /* 0x000ff4000fffe03f */
[----:B------:R0:W-:Y:S01]  /*2f7f0*/  STL.64 [R1+0x11c0], R12 ;  /* 0x0011c00c01007387 */ /* 0x0001e20000100a00 */
[----:B------:R-:W-:Y:S03]  /*2f800*/  STL.64 [R1+0x11c8], R14 ;  /* 0x0011c80e01007387 */ /* 0x000fe60000100a00 */
[----:B0-----:R-:W2:Y:S02]  /*2f810*/  LDL.LU.64 R12, [R1+0x4350] ;  /* 0x00435000010c7983 */ /* 0x001ea40000300a00 */
[----:B--2---:R-:W-:Y:S11]  /*2f820*/  HMMA.16816.F32.BF16 R8, R4, R12, R8 ;  /* 0x0000000c0408723c */ /* 0x004ff60000041808 */
[----:B------:R-:W-:Y:S11]  /*2f830*/  @!UPT UIADD3 URZ, URZ, URZ, URZ ;  /* 0x0000003f3f3ff290 */ /* 0x000ff6000fffe03f */
[----:B------:R-:W-:Y:S01]  /*2f840*/  @!UPT UIADD3 URZ, URZ, URZ, URZ ;  /* 0x0000003f3f3ff290 */ /* 0x000fe2000fffe03f */
[----:B------:R-:W-:Y:S01]  /*2f850*/  STL.64 [R1+0x11b0], R8 ;  /* 0x0011b00801007387 */ /* 0x000fe20000100a00 */
[----:B------:R0:W-:Y:S02]  /*2f860*/  STL.64 [R1+0x11b8], R10 ;  /* 0x0011b80a01007387 */ /* 0x0001e40000100a00 */
[----:B0-----:R-:W-:Y:S02]  /*2f870*/  IMAD.MOV.U32 R11, RZ, RZ, R12 ;  /* 0x000000ffff0b7224 */ /* 0x001fe400078e000c */
[----:B------:R-:W-:Y:S02]  /*2f880*/  IMAD.MOV.U32 R10, RZ, RZ, R13 ;  /* 0x000000ffff0a7224 */ /* 0x000fe400078e000d */
[----:B------:R-:W3:Y:S03]  /*2f890*/  LDL.LU.64 R12, [R1+0x4348] ;  /* 0x00434800010c7983 */ /* 0x000ee60000300a00 */
[----:B------:R0:W-:Y:S02]  /*2f8a0*/  STL.64 [R1+0x4308], R10 ;  /* 0x0043080a01007387 */ /* 0x0001e40000100a00 */
[----:B------:R-:W2:Y:S01]  /*2f8b0*/  LDL.LU.64 R8, [R1+0x1180] ;  /* 0x0011800001087983 */ /* 0x000ea20000300a00 */
[----:B0-----:R-:W2:Y:S01]  /*2f8c0*/  LDL.LU.64 R10, [R1+0x1188] ;  /* 0x00118800010a7983 */ /* 0x001ea20000300a00 */
[----:B------:R-:W-:-:S02]  /*2f8d0*/  IMAD.MOV.U32 R20, RZ, RZ, R2 ;  /* 0x000000ffff147224 */ /* 0x000fc400078e0002 */
[----:B------:R-:W-:Y:S01]  /*2f8e0*/  IMAD.MOV.U32 R21, RZ, RZ, R0 ;  /* 0x000000ffff157224 */ /* 0x000fe200078e0000 */
[C---:B---3--:R-:W-:Y:S01]  /*2f8f0*/  HMMA.16816.F32.BF16 R12, R4.reuse, R12, R16 ;  /* 0x0000000c040c723c */ /* 0x048fe20000041810 */
[----:B----4-:R-:W-:Y:S07]  /*2f900*/  LDSM.16.M88.4 R16, [R24+0x2400] ;  /* 0x002400001810783b */ /* 0x010fee0000000200 */
[----:B--2---:R-:W-:Y:S01]  /*2f910*/  HMMA.16816.F32.BF16 R20, R4, R20, R8 ;  /* 0x000000140414723c */ /* 0x004fe20000041808 */
[----:B------:R-:W0:Y:S11]  /*2f920*/  LDSM.16.M88.4 R8, [R24+0x1800] ;  /* 0x001800001808783b */ /* 0x000e360000000200 */
[----:B------:R-:W-:Y:S11]  /*2f930*/  @!UPT UIADD3 URZ, URZ, URZ, URZ ;  /* 0x0000003f3f3ff290 */ /* 0x000ff6000fffe03f */
[----:B------:R-:W-:Y:S01]  /*2f940*/  STL.64 [R1+0x680], R20 ;  /* 0x0006801401007387 */ /* 0x000fe20000100a00 */
[----:B------:R-:W-:Y:S02]  /*2f950*/  STL.64 [R1+0x688], R22 ;  /* 0x0006881601007387 */ /* 0x000fe40000100a00 */
[----:B------:R-:W-:Y:S02]  /*2f960*/  STL.64 [R1+0x670], R12 ;  /* 0x0006700c01007387 */ /* 0x000fe40000100a00 */
[----:B------:R-:W-:Y:S02]  /*2f970*/  STL.64 [R1+0x678], R14 ;  /* 0x0006780e01007387 */ /* 0x000fe40000100a00 */
[----:B------:R-:W1:Y:S04]  /*2f980*/  LDSM.16.M88.4 R12, [R24+0x1c00] ;  /* 0x001c0000180c783b */ /* 0x000e680000000200 */
[----:B0-----:R-:W-:Y:S01]  /*2f990*/  STL.64 [R1+0x1b0], R8 ;  /* 0x0001b00801007387 */ /* 0x001fe20000100a00 */
[----:B------:R-:W-:Y:S03]  /*2f9a0*/  STL.64 [R1+0x1b8], R10 ;  /* 0x0001b80a01007387 */ /* 0x000fe60000100a00 */
[----:B-1----:R-:W-:Y:S01]  /*2f9b0*/  STL.64 [R1+0x1a0], R12 ;  /* 0x0001a00c01007387 */ /* 0x002fe20000100a00 */
[----:B------:R-:W-:Y:S02]  /*2f9c0*/  STL.64 [R1+0x1a8], R14 ;  /* 0x0001a80e01007387 */ /* 0x000fe40000100a00 */
[----:B------:R-:W0:Y:S04]  /*2f9d0*/  LDSM.16.M88.4 R12, [R24+0x2800] ;  /* 0x00280000180c783b */ /* 0x000e280000000200 */
[----:B------:R-:W-:-:S02]  /*2f9e0*/  IMAD.MOV.U32 R2, RZ, RZ, R8 ;  /* 0x000000ffff027224 */ /* 0x000fc400078e0008 */
[----:B------:R-:W-:Y:S02]  /*2f9f0*/  IMAD.MOV.U32 R0, RZ, RZ, R9 ;  /* 0x000000ffff007224 */ /* 0x000fe400078e0009 */
[----:B------:R-:W1:Y:S04]  /*2fa00*/  LDSM.16.M88.4 R8, [R24+0x2000] ;  /* 0x002000001808783b */ /* 0x000e680000000200 */
[----:B0-----:R-:W-:Y:S01]  /*2fa10*/  STL.64 [R1+0x170], R12 ;  /* 0x0001700c01007387 */ /* 0x001fe20000100a00 */
[----:B------:R-:W-:Y:S02]  /*2fa20*/  STL.64 [R1+0x180], R16 ;  /* 0x0001801001007387 */ /* 0x000fe40000100a00 */
[----:B------:R-:W-:Y:S02]  /*2fa30*/  STL.64 [R1+0x188], R18 ;  /* 0x0001881201007387 */ /* 0x000fe40000100a00 */
[----:B------:R-:W-:Y:S02]  /*2fa40*/  STL.64 [R1+0x178], R14 ;  /* 0x0001780e01007387 */ /* 0x000fe40000100a00 */
[----:B------:R-:W-:Y:S01]  /*2fa50*/  IMAD.MOV.U32 R29, RZ, RZ, R13 ;  /* 0x000000ffff1d7224 */ /* 0x000fe200078e000d */
[----:B------:R-:W-:Y:S04]  /*2fa60*/  LDSM.16.M88.4 R16, [R24+0x3400] ;  /* 0x003400001810783b */ /* 0x000fe80000000200 */
[----:B------:R-:W0:Y:S04]  /*2fa70*/  LDSM.16.M88.4 R12, [R24+0x2c00] ;  /* 0x002c0000180c783b */ /* 0x000e280000000200 */
[----:B------:R-:W-:Y:S01]  /*2fa80*/  STL [R1+0x4318], R29 ;  /* 0x0043181d01007387 */ /* 0x000fe20000100800 */
[----:B-1----:R-:W-:Y:S02]  /*2fa90*/  STL.64 [R1+0x190], R8 ;  /* 0x0001900801007387 */ /* 0x002fe40000100a00 */
[----:B------:R-:W-:Y:S01]  /*2faa0*/  STL [R1+0x431c], R9 ;  /* 0x00431c0901007387 */ /* 0x000fe20000100800 */
[----:B0-----:R-:W-:Y:S01]  /*2fab0*/  STL.64 [R1+0x160], R12 ;  /* 0x0001600c01007387 */ /* 0x001fe20000100a00 */
[----:B------:R-:W-:Y:S02]  /*2fac0*/  STL.64 [R1+0x168], R14 ;  /* 0x0001680e01007387 */ /* 0x000fe40000100a00 */
[----:B------:R-:W0:Y:S04]  /*2fad0*/  LDSM.16.M88.4 R12, [R24+0x3000] ;  /* 0x00300000180c783b */ /* 0x000e280000000200 */
[----:B------:R1:W-:Y:S01]  /*2fae0*/  STL.64 [R1+0x198], R10 ;  /* 0x0001980a01007387 */ /* 0x0003e20000100a00 */
[----:B0-----:R-:W-:Y:S01]  /*2faf0*/  STL.64 [R1+0x150], R12 ;  /* 0x0001500c01007387 */ /* 0x001fe20000100a00 */
[----:B-1----:R-:W-:-:S02]  /*2fb00*/  IMAD.MOV.U32 R11, RZ, RZ, R12 ;  /* 0x000000ffff0b7224 */ /* 0x002fc400078e000c */
[----:B------:R-:W-:Y:S02]  /*2fb10*/  STL.64 [R1+0x158], R14 ;  /* 0x0001580e01007387 */ /* 0x000fe40000100a00 */
[----:B------:R-:W-:Y:S02]  /*2fb20*/  IMAD.MOV.U32 R10, RZ, RZ, R13 ;  /* 0x000000ffff0a7224 */ /* 0x000fe400078e000d */
[----:B------:R-:W0:Y:S04]  /*2fb30*/  LDSM.16.M88.4 R12, [R24+0x3800] ;  /* 0x00380000180c783b */ /* 0x000e280000000200 */
[----:B------:R-:W-:Y:S01]  /*2fb40*/  STL.64 [R1+0x140], R16 ;  /* 0x0001401001007387 */ /* 0x000fe20000100a00 */
[----:B------:R-:W-:Y:S02]  /*2fb50*/  STL.64 [R1+0x148], R18 ;  /* 0x0001481201007387 */ /* 0x000fe40000100a00 */
[----:B------:R-:W1:Y:S01]  /*2fb60*/  LDSM.16.M88.4 R16, [R24+0x3c00] ;  /* 0x003c00001810783b */ /* 0x000e620000000200 */
[----:B0-----:R-:W-:Y:S03]  /*2fb70*/  STL.64 [R1+0x130], R12 ;  /* 0x0001300c01007387 */ /* 0x001fe60000100a00 */
[----:B------:R-:W-:-:S02]  /*2fb80*/  IMAD.MOV.U32 R21, RZ, RZ, R12 ;  /* 0x000000ffff157224 */ /* 0x000fc400078e000c */
[----:B------:R-:W-:Y:S02]  /*2fb90*/  STL.64 [R1+0x138], R14 ;  /* 0x0001380e01007387 */ /* 0x000fe40000100a00 */
[----:B------:R-:W-:Y:S02]  /*2fba0*/  IMAD.MOV.U32 R20, RZ, RZ, R13 ;  /* 0x000000ffff147224 */ /* 0x000fe400078e000d */
[----:B------:R-:W0:Y:S04]  /*2fbb0*/  LDSM.16.M88.4 R12, [R24+0x4000] ;  /* 0x00400000180c783b */ /* 0x000e280000000200 */
[----:B-1----:R-:W-:Y:S01]  /*2fbc0*/  STL.64 [R1+0x120], R16 ;  /* 0x0001201001007387 */ /* 0x002fe20000100a00 */
[----:B------:R-:W-:Y:S02]  /*2fbd0*/  STL.64 [R1+0x128], R18 ;  /* 0x0001281201007387 */ /* 0x000fe40000100a00 */
[----:B------:R-:W1:Y:S04]  /*2fbe0*/  LDSM.16.M88.4 R16, [R24+0x4400] ;  /* 0x004400001810783b */ /* 0x000e680000000200 */
[----:B0-----:R-:W-:Y:S01]  /*2fbf0*/  IMAD.MOV.U32 R9, RZ, RZ, R12 ;  /* 0x000000ffff097224 */ /* 0x001fe200078e000c */
[----:B------:R-:W-:Y:S01]  /*2fc00*/  STL.64 [R1+0x110], R12 ;  /* 0x0001100c01007387 */ /* 0x000fe20000100a00 */
[----:B------:R-:W-:Y:S02]  /*2fc10*/  STL.64 [R1+0x118], R14 ;  /* 0x0001180e01007387 */ /* 0x000fe40000100a00 */
[----:B------:R-:W-:-:S02]  /*2fc20*/  IMAD.MOV.U32 R29, RZ, RZ, R13 ;  /* 0x000000ffff1d7224 */ /* 0x000fc400078e000d */
[----:B------:R-:W-:Y:S01]  /*2fc30*/  STL.64 [R1+0x4328], R10 ;  /* 0x0043280a01007387 */ /* 0x000fe20000100a00 */
[----:B------:R-:W0:Y:S04]  /*2fc40*/  LDSM.16.M88.4 R12, [R24+0x4800] ;  /* 0x00480000180c783b */ /* 0x000e280000000200 */
[----:B------:R-:W-:Y:S02]  /*2fc50*/  STL.64 [R1+0x4320], R8 ;  /* 0x0043200801007387 */ /* 0x000fe40000100a00 */
[----:B------:R-:W2:Y:S04]  /*2fc60*/  LDSM.16.M88.4 R8, [R24+0x4c00] ;  /* 0x004c00001808783b */ /* 0x000ea80000000200 */
[----:B-1----:R-:W-:Y:S02]  /*2fc70*/  STL.64 [R1+0x100], R16 ;  /* 0x0001001001007387 */ /* 0x002fe40000100a00 */
[----:B------:R-:W-:Y:S02]  /*2fc80*/  STL.64 [R1+0x108], R18 ;  /* 0x0001081201007387 */ /* 0x000fe40000100a00 */
[----:B------:R-:W1:Y:S04]  /*2fc90*/  LDSM.16.M88.4 R16, [R24+0x5000] ;  /* 0x005000001810783b */ /* 0x000e680000000200 */
[----:B0-----:R-:W-:Y:S01]  /*2fca0*/  STL.64 [R1+0xf0], R12 ;  /* 0x0000f00c01007387 */ /* 0x001fe20000100a00 */
[----:B------:R-:W-:Y:S02]  /*2fcb0*/  STL.64 [R1+0xf8], R14 ;  /* 0x0000f80e01007387 */ /* 0x000fe40000100a00 */
[----:B------:R-:W0:Y:S04]  /*2fcc0*/  LDSM.16.M88.4 R12, [R24+0x5400] ;  /* 0x00540000180c783b */ /* 0x000e280000000200 */
[----:B--2---:R-:W-:Y:S01]  /*2fcd0*/  STL.64 [R1+0xe0], R8 ;  /* 0x0000e00801007387 */ /* 0x004fe20000100a00 */
        /* <DEDUP_REMOVED lines=11> */
[----:B-1----:R-:W-:Y:S01]  /*2fd90*/  STL.64 [R1+0xa0], R16 ;  /* 0x0000a01001007387 */ /* 0x002fe20000100a00 */
[----:B------:R-:W-:Y:S04]  /*2fda0*/  STL.64 [R1+0xa8], R18 ;  /* 0x0000a81201007387 */ /* 0x000fe80000100a00 */
[----:B------:R-:W-:Y:S04]  /*2fdb0*/  LDSM.16.M88.4 R16, [R24+0x7800] ;  /* 0x007800001810783b */ /* 0x000fe80000000200 */
[----:B0-----:R-:W-:Y:S01]  /*2fdc0*/  STL.64 [R1+0x90], R12 ;  /* 0x0000900c01007387 */ /* 0x001fe20000100a00 */
[----:B------:R-:W-:Y:S02]  /*2fdd0*/  STL.64 [R1+0x98], R14 ;  /* 0x0000980e01007387 */ /* 0x000fe40000100a00 */
[----:B--2---:R0:W-:Y:S02]  /*2fde0*/  STL.64 [R1+0x80], R8 ;  /* 0x0000800801007387 */ /* 0x0041e40000100a00 */
[----:B------:R-:W-:Y:S01]  /*2fdf0*/  IMAD.MOV.U32 R22, RZ, RZ, R8 ;  /* 0x000000ffff167224 */ /* 0x000fe200078e0008 */
[----:B------:R1:W-:Y:S01]  /*2fe00*/  STL.64 [R1+0x88], R10 ;  /* 0x0000880a01007387 */ /* 0x0003e20000100a00 */
[----:B------:R-:W-:-:S03]  /*2fe10*/  IMAD.MOV.U32 R3, RZ, RZ, R9 ;  /* 0x000000ffff037224 */ /* 0x000fc600078e0009 */
[----:B------:R-:W2:Y:S04]  /*2fe20*/  LDSM.16.M88.4 R12, [R24+0x6800] ;  /* 0x00680000180c783b */ /* 0x000ea80000000200 */
[----:B0-----:R-:W3:Y:S01]  /*2fe30*/  LDL.LU.64 R8, [R1+0x1150] ;  /* 0x0011500001087983 */ /* 0x001ee20000300a00 */
[----:B-1----:R-:W4:Y:S02]  /*2fe40*/  LDL.LU.64 R10, [R1+0x1158] ;  /* 0x00115800010a7983 */ /* 0x002f240000300a00 */
[----:B--2---:R-:W-:Y:S01]  /*2fe50*/  IMAD.MOV.U32 R23, RZ, RZ, R13 ;  /* 0x000000ffff177224 */ /* 0x004fe200078e000d */
[----:B----4-:R-:W-:Y:S01]  /*2fe60*/  STL.64 [R1+0x4338], R10 ;  /* 0x0043380a01007387 */ /* 0x010fe20000100a00 */
[----:B---3--:R-:W-:Y:S02]  /*2fe70*/  STL.64 [R1+0x4330], R8 ;  /* 0x0043300801007387 */ /* 0x008fe40000100a00 */
[----:B------:R-:W-:Y:S02]  /*2fe80*/  STL.64 [R1+0x70], R12 ;  /* 0x0000700c01007387 */ /* 0x000fe40000100a00 */
[----:B------:R-:W-:Y:S01]  /*2fe90*/  STL.64 [R1+0x78], R14 ;  /* 0x0000780e01007387 */ /* 0x000fe20000100a00 */
[----:B------:R-:W-:Y:S01]  /*2fea0*/  STL.64 [R1+0x42c8], R22 ;  /* 0x0042c81601007387 */ /* 0x000fe20000100a00 */
[----:B------:R0:W-:Y:S03]  /*2feb0*/  STL.64 [R1+0x4340], R20 ;  /* 0x0043401401007387 */ /* 0x0001e60000100a00 */
[----:B------:R-:W1:Y:S04]  /*2fec0*/  LDSM.16.M88.4 R12, [R24+0x6c00] ;  /* 0x006c0000180c783b */ /* 0x000e680000000200 */
[----:B0-----:R-:W2:Y:S01]  /*2fed0*/  LDL.LU.64 R20, [R1+0x1160] ;  /* 0x0011600001147983 */ /* 0x001ea20000300a00 */
[----:B------:R-:W2:Y:S03]  /*2fee0*/  LDL.LU.64 R22, [R1+0x1168] ;  /* 0x0011680001167983 */ /* 0x000ea60000300a00 */
[----:B-1----:R-:W-:Y:S01]  /*2fef0*/  STL.64 [R1+0x60], R12 ;  /* 0x0000600c01007387 */ /* 0x002fe20000100a00 */
[----:B------:R-:W-:Y:S02]  /*2ff00*/  STL.64 [R1+0x68], R14 ;  /* 0x0000680e01007387 */ /* 0x000fe40000100a00 */
[----:B------:R-:W-:-:S02]  /*2ff10*/  IMAD.MOV.U32 R28, RZ, RZ, R13 ;  /* 0x000000ffff1c7224 */ /* 0x000fc400078e000d */
[----:B------:R-:W0:Y:S01]  /*2ff20*/  LDSM.16.M88.4 R12, [R24+0x7000] ;  /* 0x00700000180c783b */ /* 0x000e220000000200 */
[----:B------:R-:W-:Y:S02]  /*2ff30*/  IMAD.MOV.U32 R8, RZ, RZ, R2 ;  /* 0x000000ffff087224 */ /* 0x000fe400078e0002 */
[----:B------:R-:W-:Y:S01]  /*2ff40*/  IMAD.MOV.U32 R9, RZ, RZ, R0 ;  /* 0x000000ffff097224 */ /* 0x000fe200078e0000 */
[----:B0-----:R-:W-:Y:S01]  /*2ff50*/  STL.64 [R1+0x50], R12 ;  /* 0x0000500c01007387 */ /* 0x001fe20000100a00 */
[----:B------:R-:W-:Y:S02]  /*2ff60*/  IMAD.MOV.U32 R2, RZ, RZ, R12 ;  /* 0x000000ffff027224 */ /* 0x000fe400078e000c */
[----:B------:R-:W-:Y:S02]  /*2ff70*/  STL.64 [R1+0x58], R14 ;  /* 0x0000580e01007387 */ /* 0x000fe40000100a00 */
[----:B------:R-:W-:Y:S02]  /*2ff80*/  IMAD.MOV.U32 R0, RZ, RZ, R13 ;  /* 0x000000ffff007224 */ /* 0x000fe400078e000d */
[----:B------:R-:W0:Y:S02]  /*2ff90*/  LDSM.16.M88.4 R12, [R24+0x7400] ;  /* 0x00740000180c783b */ /* 0x000e240000000200 */
[----:B------:R-:W1:Y:S01]  /*2ffa0*/  LDSM.16.M88.4 R24, [R24+0x7c00] ;  /* 0x007c00001818783b */ /* 0x000e620000000200 */
[C---:B--2---:R-:W-:Y:S01]  /*2ffb0*/  HMMA.16816.F32.BF16 R8, R4.reuse, R8, R20 ;  /* 0x000000080408723c */ /* 0x044fe20000041814 */
[----:B------:R-:W2:Y:S11]  /*2ffc0*/  LDL.LU.64 R20, [R1+0x4340] ;  /* 0x0043400001147983 */ /* 0x000eb60000300a00 */
[----:B------:R-:W-:Y:S11]  /*2ffd0*/  @!UPT UIADD3 URZ, URZ, URZ, URZ ;  /* 0x0000003f3f3ff290 */ /* 0x000ff6000fffe03f */
[----:B------:R-:W-:Y:S01]  /*2ffe0*/  STL.64 [R1+0x660], R8 ;  /* 0x0006600801007387 */ /* 0x000fe20000100a00 */
[----:B------:R3:W-:Y:S03]  /*2fff0*/  STL.64 [R1+0x668], R10 ;  /* 0x0006680a01007387 */ /* 0x0007e60000100a00 */
[----:B---3--:R-:W3:Y:S01]  /*30000*/  LDL.LU.64 R10, [R1+0x4338] ;  /* 0x00433800010a7983 */ /* 0x008ee20000300a00 */
[----:B------:R-:W3:Y:S02]  /*30010*/  LDL.LU.64 R8, [R1+0x4330] ;  /* 0x0043300001087983 */ /* 0x000ee40000300a00 */
[----:B0-----:R-:W-:Y:S02]  /*30020*/  STL.64 [R1+0x40], R12 ;  /* 0x0000400c01007387 */ /* 0x001fe40000100a00 */
[----:B------:R-:W-:Y:S01]  /*30030*/  STL.64 [R1+0x48], R14 ;  /* 0x0000480e01007387 */ /* 0x000fe20000100a00 */
[----:B------:R0:W-:Y:S04]  /*30040*/  STL.64 [R1+0x4290], R12 ;  /* 0x0042900c01007387 */ /* 0x0001e80000100a00 */
[----:B0-----:R-:W3:Y:S04]  /*30050*/  LDL R12, [R1+0x1a0] ;  /* 0x0001a000010c7983 */ /* 0x001ee80000100800 */
[----:B------:R-:W3:Y:S02]  /*30060*/  LDL R13, [R1+0x1a4] ;  /* 0x0001a400010d7983 */ /* 0x000ee40000100800 */
[----:B---3--:R-:W-:Y:S02]  /*30070*/  HMMA.16816.F32.BF16 R12, R4, R12, R8 ;  /* 0x0000000c040c723c */ /* 0x008fe40000041808 */
[----:B------:R-:W3:Y:S01]  /*30080*/  LDL.LU.64 R10, [R1+0x4328] ;  /* 0x00432800010a7983 */ /* 0x000ee20000300a00 */
[----:B------:R-:W4:Y:S11]  /*30090*/  LDL.LU.64 R8, [R1+0x4320] ;  /* 0x0043200001087983 */ /* 0x000f360000300a00 */
[----:B------:R-:W-:Y:S09]  /*300a0*/  @!UPT UIADD3 URZ, URZ, URZ, URZ ;  /* 0x0000003f3f3ff290 */ /* 0x000ff2000fffe03f */
[----:B------:R0:W-:Y:S01]  /*300b0*/  STL.64 [R1+0x1150], R12 ;  /* 0x0011500c01007387 */ /* 0x0001e20000100a00 */
[----:B------:R-:W-:Y:S02]  /*300c0*/  STL.64 [R1+0x1158], R14 ;  /* 0x0011580e01007387 */ /* 0x000fe40000100a00 */
[----:B0-----:R-:W-:Y:S02]  /*300d0*/  IMAD.MOV.U32 R13, RZ, RZ, R29 ;  /* 0x000000ffff0d7224 */ /* 0x001fe400078e001d */
[----:B----4-:R-:W-:Y:S02]  /*300e0*/  IMAD.MOV.U32 R12, RZ, RZ, R9 ;  /* 0x000000ffff0c7224 */ /* 0x010fe400078e0009 */
[----:B------:R-:W4:Y:S01]  /*300f0*/  LDL.LU R9, [R1+0x431c] ;  /* 0x00431c0001097983 */ /* 0x000f220000300800 */
[----:B------:R-:W3:Y:S02]  /*30100*/  LDL.LU R29, [R1+0x4318] ;  /* 0x00431800011d7983 */ /* 0x000ee40000300800 */
[----:B------:R2:W-:Y:S02]  /*30110*/  STL.64 [R1+0x42b0], R12 ;  /* 0x0042b00c01007387 */ /* 0x0005e40000100a00 */
[----:B--2---:R-:W-:-:S02]  /*30120*/  IMAD.MOV.U32 R12, RZ, RZ, R21 ;  /* 0x000000ffff0c7224 */ /* 0x004fc400078e0015 */
[----:B------:R-:W-:Y:S02]  /*30130*/  IMAD.MOV.U32 R13, RZ, RZ, R20 ;  /* 0x000000ffff0d7224 */ /* 0x000fe400078e0014 */
[----:B------:R-:W2:Y:S04]  /*30140*/  LDL.64 R20, [R1+0x180] ;  /* 0x0001800001147983 */ /* 0x000ea80000100a00 */
[----:B--2---:R0:W-:Y:S04]  /*30150*/  STL.64 [R1+0x4310], R20 ;  /* 0x0043101401007387 */ /* 0x0041e80000100a00 */
[----:B0-----:R-:W4:Y:S01]  /*30160*/  LDL.LU.64 R20, [R1+0x1140] ;  /* 0x0011400001147983 */ /* 0x001f220000300a00 */
[----:B------:R-:W4:Y:S02]  /*30170*/  LDL.LU.64 R22, [R1+0x1148] ;  /* 0x0011480001167983 */ /* 0x000f240000300a00 */
[----:B------:R0:W-:Y:S02]  /*30180*/  STL.64 [R1+0x42c0], R12 ;  /* 0x0042c00c01007387 */ /* 0x0001e40000100a00 */
[----:B0-----:R-:W2:Y:S04]  /*30190*/  LDL.64 R12, [R1+0x140] ;  /* 0x00014000010c7983 */ /* 0x001ea80000100a00 */
[----:B--2---:R-:W-:Y:S01]  /*301a0*/  STL.64 [R1+0x42d0], R12 ;  /* 0x0042d00c01007387 */ /* 0x004fe20000100a00 */
[----:B------:R-:W-:Y:S02]  /*301b0*/  STL.64 [R1+0x30], R16 ;  /* 0x0000301001007387 */ /* 0x000fe40000100a00 */
[----:B-1----:R-:W-:Y:S02]  /*301c0*/  STL.64 [R1+0x20], R24 ;  /* 0x0000201801007387 */ /* 0x002fe40000100a00 */
[----:B------:R-:W-:Y:S01]  /*301d0*/  STL.64 [R1+0x28], R26 ;  /* 0x0000281a01007387 */ /* 0x000fe20000100a00 */
[----:B------:R3:W-:Y:S02]  /*301e0*/  STL.64 [R1+0x4298], R24 ;  /* 0x0042981801007387 */ /* 0x0007e40000100a00 */
[----:B---3--:R-:W-:-:S02]  /*301f0*/  IMAD.MOV.U32 R24, RZ, RZ, R11 ;  /* 0x000000ffff187224 */ /* 0x008fc400078e000b */
[----:B------:R-:W-:-:S05]  /*30200*/  IMAD.MOV.U32 R25, RZ, RZ, R10 ;  /* 0x000000ffff197224 */ /* 0x000fca00078e000a */
[----:B------:R0:W-:Y:S04]  /*30210*/  STL.64 [R1+0x42d8], R24 ;  /* 0x0042d81801007387 */ /* 0x0001e80000100a00 */
[----:B0-----:R-:W2:Y:S04]  /*30220*/  LDL R24, [R1+0x160] ;  /* 0x0001600001187983 */ /* 0x001ea80000100800 */
[----:B------:R-:W2:Y:S04]  /*30230*/  LDL R25, [R1+0x164] ;  /* 0x0001640001197983 */ /* 0x000ea80000100800 */
[----:B--2---:R0:W-:Y:S04]  /*30240*/  STL.64 [R1+0x42f0], R24 ;  /* 0x0042f01801007387 */ /* 0x0041e80000100a00 */
[----:B0-----:R-:W2:Y:S01]  /*30250*/  LDL R24, [R1+0x170] ;  /* 0x0001700001187983 */ /* 0x001ea20000100800 */
[----:B------:R-:W3:Y:S02]  /*30260*/  LDL.LU.64 R12, [R1+0x1100] ;  /* 0x00110000010c7983 */ /* 0x000ee40000300a00 */
[----:B------:R-:W2:Y:S02]  /*30270*/  LDL.LU.64 R14, [R1+0x1108] ;  /* 0x00110800010e7983 */ /* 0x000ea40000300a00 */
[----:B--2---:R-:W-:Y:S01]  /*30280*/  STL.64 [R1+0x42e8], R14 ;  /* 0x0042e80e01007387 */ /* 0x004fe20000100a00 */
[----:B---3--:R0:W-:Y:S03]  /*30290*/  STL.64 [R1+0x42e0], R12 ;  /* 0x0042e00c01007387 */ /* 0x0081e60000100a00 */
[----:B0-----:R-:W2:Y:S01]  /*302a0*/  LDL.LU.64 R12, [R1+0x1110] ;  /* 0x00111000010c7983 */ /* 0x001ea20000300a00 */
[----:B------:R-:W3:Y:S03]  /*302b0*/  LDL.LU.64 R14, [R1+0x1118] ;  /* 0x00111800010e7983 */ /* 0x000ee60000300a00 */
[----:B---3--:R-:W-:Y:S01]  /*302c0*/  STL.64 [R1+0x4300], R14 ;  /* 0x0043000e01007387 */ /* 0x008fe20000100a00 */
[----:B--2---:R0:W-:Y:S03]  /*302d0*/  STL.64 [R1+0x42f8], R12 ;  /* 0x0042f80c01007387 */ /* 0x0041e60000100a00 */
[----:B0-----:R-:W2:Y:S01]  /*302e0*/  LDL.LU.64 R12, [R1+0x1120] ;  /* 0x00112000010c7983 */ /* 0x001ea20000300a00 */
[----:B------:R-:W2:Y:S02]  /*302f0*/  LDL.LU.64 R14, [R1+0x1128] ;  /* 0x00112800010e7983 */ /* 0x000ea40000300a00 */
[----:B------:R-:W-:Y:S02]  /*30300*/  STL.64 [R1+0x38], R18 ;  /* 0x0000381201007387 */ /* 0x000fe40000100a00 */
[----:B------:R0:W-:Y:S02]  /*30310*/  STL.64 [R1+0x41e0], R16 ;  /* 0x0041e01001007387 */ /* 0x0001e40000100a00 */
[----:B0-----:R-:W3:Y:S01]  /*30320*/  LDL.64 R16, [R1+0x120] ;  /* 0x0001200001107983 */ /* 0x001ee20000100a00 */
[----:B----4-:R-:W-:Y:S03]  /*30330*/  HMMA.16816.F32.BF16 R8, R4, R8, R20 ;  /* 0x000000080408723c */ /* 0x010fe60000041814 */
[----:B---3--:R0:W-:Y:S04]  /*30340*/  STL.64 [R1+0x42b8], R16 ;  /* 0x0042b81001007387 */ /* 0x0081e80000100a00 */
[----:B0-----:R-:W3:Y:S01]  /*30350*/  LDL.LU.64 R16, [R1+0x1130] ;  /* 0x0011300001107983 */ /* 0x001ee20000300a00 */
[----:B------:R-:W3:Y:S02]  /*30360*/  LDL.LU.64 R18, [R1+0x1138] ;  /* 0x0011380001127983 */ /* 0x000ee40000300a00 */
[----:B------:R-:W3:Y:S11]  /*30370*/  LDL.LU.64 R20, [R1+0x4310] ;  /* 0x0043100001147983 */ /* 0x000ef60000300a00 */
[----:B------:R-:W-:Y:S02]  /*30380*/  @!UPT UIADD3 URZ, URZ, URZ, URZ ;  /* 0x0000003f3f3ff290 */ /* 0x000fe4000fffe03f */
[----:B------:R-:W-:Y:S01]  /*30390*/  STL.64 [R1+0x1140], R8 ;  /* 0x0011400801007387 */ /* 0x000fe20000100a00 */
[----:B------:R0:W-:Y:S04]  /*303a0*/  STL.64 [R1+0x1148], R10 ;  /* 0x0011480a01007387 */ /* 0x0001e80000100a00 */
[----:B0-----:R-:W4:Y:S01]  /*303b0*/  LDL.LU.64 R10, [R1+0x4308] ;  /* 0x00430800010a7983 */ /* 0x001f220000300a00 */
[----:B------:R-:W-:-:S07]  /*303c0*/  IMAD.MOV.U32 R25, RZ, RZ, R29 ;  /* 0x000000ffff197224 */ /* 0x000fce00078e001d */
[C---:B--2---:R-:W-:Y:S08]  /*303d0*/  HMMA.16816.F32.BF16 R24, R4.reuse, R24, R12 ;  /* 0x000000180418723c */ /* 0x044ff0000004180c */
[C---:B---3--:R-:W-:Y:S01]  /*303e0*/  HMMA.16816.F32.BF16 R16, R4.reuse, R20, R16 ;  /* 0x000000140410723c */ /* 0x048fe20000041810 */
[----:B------:R-:W-:Y:S02]  /*303f0*/  IMAD.MOV.U32 R9, RZ, RZ, R20 ;  /* 0x000000ffff097224 */ /* 0x000fe400078e0014 */
[----:B------:R-:W-:Y:S11]  /*30400*/  IMAD.MOV.U32 R8, RZ, RZ, R21 ;  /* 0x000000ffff087224 */ /* 0x000ff600078e0015 */
[----:B------:R-:W-:Y:S09]  /*30410*/  @!UPT UIADD3 URZ, URZ, URZ, URZ ;  /* 0x0000003f3f3ff290 */ /* 0x000ff2000fffe03f */
[----:B------:R0:W-:Y:S01]  /*30420*/  STL.64 [R1+0x1130], R16 ;  /* 0x0011301001007387 */ /* 0x0001e20000100a00 */
[----:B------:R1:W-:Y:S02]  /*30430*/  STL.64 [R1+0x1138], R18 ;  /* 0x0011381201007387 */ /* 0x0003e40000100a00 */
[----:B------:R-:W2:Y:S02]  /*30440*/  LDL.LU.64 R20, [R1+0x10f0] ;  /* 0x0010f00001147983 */ /* 0x000ea40000300a00 */
[----:B------:R-:W2:Y:S01]  /*30450*/  LDL.LU.64 R22, [R1+0x10f8] ;  /* 0x0010f80001167983 */ /* 0x000ea20000300a00 */
[----:B0-----:R-:W3:Y:S01]  /*30460*/  LDL.LU.64 R16, [R1+0x10e0] ;  /* 0x0010e00001107983 */ /* 0x001ee20000300a00 */
[----:B-1----:R-:W3:Y:S02]  /*30470*/  LDL.LU.64 R18, [R1+0x10e8] ;  /* 0x0010e80001127983 */ /* 0x002ee40000300a00 */
[----:B------:R0:W-:Y:S02]  /*30480*/  STL.64 [R1+0x4170], R8 ;  /* 0x0041700801007387 */ /* 0x0001e40000100a00 */
[----:B----4-:R1:W-:Y:S01]  /*30490*/  STL.64 [R1+0x41e8], R10 ;  /* 0x0041e80a01007387 */ /* 0x0103e20000100a00 */
[----:B0-----:R-:W4:Y:S01]  /*304a0*/  LDL.LU.64 R8, [R1+0x10d0] ;  /* 0x0010d00001087983 */ /* 0x001f220000300a00 */
[----:B-1----:R-:W4:Y:S02]  /*304b0*/  LDL.LU.64 R10, [R1+0x10d8] ;  /* 0x0010d800010a7983 */ /* 0x002f240000300a00 */
[----:B------:R-:W2:Y:S02]  /*304c0*/  LDL.LU.64 R14, [R1+0x4300] ;  /* 0x00430000010e7983 */ /* 0x000ea40000300a00 */
[----:B------:R-:W2:Y:S01]  /*304d0*/  LDL.LU.64 R12, [R1+0x42f8] ;  /* 0x0042f800010c7983 */ /* 0x000ea20000300a00 */
[----:B------:R0:W-:Y:S01]  /*304e0*/  STL.64 [R1+0x1120], R24 ;  /* 0x0011201801007387 */ /* 0x0001e20000100a00 */
[----:B------:R2:W-:Y:S03]  /*304f0*/  STL.64 [R1+0x1128], R26 ;  /* 0x0011281a01007387 */ /* 0x0005e60000100a00 */
[----:B0-----:R-:W2:Y:S02]  /*30500*/  LDL.LU.64 R24, [R1+0x42f0] ;  /* 0x0042f00001187983 */ /* 0x001ea40000300a00 */
[C---:B--2---:R-:W-:Y:S02]  /*30510*/  HMMA.16816.F32.BF16 R24, R4.reuse, R24, R12 ;  /* 0x000000180418723c */ /* 0x044fe4000004180c */
[----:B------:R-:W2:Y:S01]  /*30520*/  LDL.LU.64 R14, [R1+0x42e8] ;  /* 0x0042e800010e7983 */ /* 0x000ea20000300a00 */
[----:B------:R-:W2:Y:S11]  /*30530*/  LDL.LU.64 R12, [R1+0x42e0] ;  /* 0x0042e000010c7983 */ /* 0x000eb60000300a00 */
[----:B------:R-:W-:Y:S09]  /*30540*/  @!UPT UIADD3 URZ, URZ, URZ, URZ ;  /* 0x0000003f3f3ff290 */ /* 0x000ff2000fffe03f */
[----:B------:R0:W-:Y:S01]  /*30550*/  STL.64 [R1+0x1110], R24 ;  /* 0x0011101801007387 */ /* 0x0001e20000100a00 */
[----:B------:R2:W-:Y:S03]  /*30560*/  STL.64 [R1+0x1118], R26 ;  /* 0x0011181a01007387 */ /* 0x0005e60000100a00 */
[----:B0-----:R-:W2:Y:S02]  /*30570*/  LDL.LU.64 R24, [R1+0x42d8] ;  /* 0x0042d80001187983 */ /* 0x001ea40000300a00 */
[C---:B--2---:R-:W-:Y:S02]  /*30580*/  HMMA.16816.F32.BF16 R24, R4.reuse, R24, R12 ;  /* 0x000000180418723c */ /* 0x044fe4000004180c */
[----:B------:R-:W2:Y:S11]  /*30590*/  LDL.LU.64 R12, [R1+0x42d0] ;  /* 0x0042d000010c7983 */ /* 0x000eb60000300a00 */
[----:B------:R-:W-:Y:S10]  /*305a0*/  @!UPT UIADD3 URZ, URZ, URZ, URZ ;  /* 0x0000003f3f3ff290 */ /* 0x000ff4000fffe03f */
[----:B------:R0:W-:Y:S01]  /*305b0*/  STL.64 [R1+0x1100], R24 ;  /* 0x0011001801007387 */ /* 0x0001e20000100a00 */
[----:B------:R1:W-:Y:S03]  /*305c0*/  STL.64 [R1+0x1108], R26 ;  /* 0x0011081a01007387 */ /* 0x0003e60000100a00 */
[----:B0-----:R-:W3:Y:S01]  /*305d0*/  LDL.LU.64 R24, [R1+0x10b0] ;  /* 0x0010b00001187983 */ /* 0x001ee20000300a00 */
[----:B-1----:R-:W3:Y:S01]  /*305e0*/  LDL.LU.64 R26, [R1+0x10b8] ;  /* 0x0010b800011a7983 */ /* 0x002ee20000300a00 */
[C---:B--2---:R-:W-:Y:S02]  /*305f0*/  HMMA.16816.F32.BF16 R20, R4.reuse, R12, R20 ;  /* 0x0000000c0414723c */ /* 0x044fe40000041814 */
[----:B---3--:R-:W-:Y:S01]  /*30600*/  STL.64 [R1+0x42a8], R26 ;  /* 0x0042a81a01007387 */ /* 0x008fe20000100a00 */
[----:B------:R0:W-:Y:S03]  /*30610*/  STL.64 [R1+0x42a0], R24 ;  /* 0x0042a01801007387 */ /* 0x0001e60000100a00 */
[----:B0-----:R-:W2:Y:S01]  /*30620*/  LDL.LU.64 R24, [R1+0x10c0] ;  /* 0x0010c00001187983 */ /* 0x001ea20000300a00 */
[----:B------:R-:W2:Y:S11]  /*30630*/  LDL.LU.64 R26, [R1+0x10c8] ;  /* 0x0010c800011a7983 */ /* 0x000eb60000300a00 */
[----:B------:R-:W-:Y:S05]  /*30640*/  @!UPT UIADD3 URZ, URZ, URZ, URZ ;  /* 0x0000003f3f3ff290 */ /* 0x000fea000fffe03f */
[----:B------:R0:W-:Y:S02]  /*30650*/  STL.64 [R1+0x10f0], R20 ;  /* 0x0010f01401007387 */ /* 0x0001e40000100a00 */
[----:B------:R1:W-:Y:S02]  /*30660*/  STL.64 [R1+0x10f8], R22 ;  /* 0x0010f81601007387 */ /* 0x0003e40000100a00 */
[----:B0-----:R-:W-:Y:S01]  /*30670*/  IMAD.MOV.U32 R21, RZ, RZ, R12 ;  /* 0x000000ffff157224 */ /* 0x001fe200078e000c */
[----:B-1----:R-:W3:Y:S01]  /*30680*/  LDL.LU.64 R22, [R1+0x42c8] ;  /* 0x0042c80001167983 */ /* 0x002ee20000300a00 */
[----:B------:R-:W-:Y:S02]  /*30690*/  IMAD.MOV.U32 R20, RZ, RZ, R13 ;  /* 0x000000ffff147224 */ /* 0x000fe400078e000d */
[----:B------:R-:W2:Y:S03]  /*306a0*/  LDL.LU.64 R12, [R1+0x42c0] ;  /* 0x0042c000010c7983 */ /* 0x000ea60000300a00 */
[----:B------:R-:W-:Y:S01]  /*306b0*/  STL.64 [R1+0x4188], R20 ;  /* 0x0041881401007387 */ /* 0x000fe20000100a00 */
[C---:B--2---:R-:W-:Y:S03]  /*306c0*/  HMMA.16816.F32.BF16 R12, R4.reuse, R12, R16 ;  /* 0x0000000c040c723c */ /* 0x044fe60000041810 */
[----:B------:R-:W4:Y:S11]  /*306d0*/  LDL.LU.64 R16, [R1+0x42b8] ;  /* 0x0042b80001107983 */ /* 0x000f360000300a00 */
[----:B------:R-:W-:Y:S09]  /*306e0*/  @!UPT UIADD3 URZ, URZ, URZ, URZ ;  /* 0x0000003f3f3ff290 */ /* 0x000ff2000fffe03f */
[----:B------:R0:W-:Y:S01]  /*306f0*/  STL.64 [R1+0x10e0], R12 ;  /* 0x0010e00c01007387 */ /* 0x0001e20000100a00 */
[----:B------:R-:W-:Y:S03]  /*30700*/  STL.64 [R1+0x10e8], R14 ;  /* 0x0010e80e01007387 */ /* 0x000fe60000100a00 */
[----:B0-----:R-:W2:Y:S01]  /*30710*/  LDL.LU.64 R12, [R1+0x42b0] ;  /* 0x0042b000010c7983 */ /* 0x001ea20000300a00 */
[----:B----4-:R-:W-:Y:S01]  /*30720*/  HMMA.16816.F32.BF16 R8, R4, R16, R8 ;  /* 0x000000100408723c */ /* 0x010fe20000041808 */
[----:B------:R-:W-:-:S06]  /*30730*/  IMAD.MOV.U32 R29, RZ, RZ, R17 ;  /* 0x000000ffff1d7224 */ /* 0x000fcc00078e0011 */
[----:B------:R-:W-:Y:S02]  /*30740*/  IMAD.MOV.U32 R16, RZ, RZ, R2 ;  /* 0x000000ffff107224 */ /* 0x000fe400078e0002 */
[----:B------:R-:W-:Y:S11]  /*30750*/  IMAD.MOV.U32 R17, RZ, RZ, R0 ;  /* 0x000000ffff117224 */ /* 0x000ff600078e0000 */
[----:B------:R-:W-:Y:S03]  /*30760*/  @!UPT UIADD3 URZ, URZ, URZ, URZ ;  /* 0x0000003f3f3ff290 */ /* 0x000fe6000fffe03f */
[----:B------:R0:W-:Y:S01]  /*30770*/  STL.64 [R1+0x10d0], R8 ;  /* 0x0010d00801007387 */ /* 0x0001e20000100a00 */
[----:B------:R-:W-:Y:S03]  /*30780*/  STL.64 [R1+0x10d8], R10 ;  /* 0x0010d80a01007387 */ /* 0x000fe60000100a00 */
[----:B0-----:R-:W4:Y:S01]  /*30790*/  LDL.64 R8, [R1+0xe0] ;  /* 0x0000e00001087983 */ /* 0x001f220000100a00 */
[----:B------:R0:W-:Y:S01]  /*307a0*/  STL.64 [R1+0x41f0], R16 ;  /* 0x0041f01001007387 */ /* 0x0001e20000100a00 */
[C---:B--2---:R-:W-:Y:S02]  /*307b0*/  HMMA.16816.F32.BF16 R12, R4.reuse, R12, R24 ;  /* 0x0000000c040c723c */ /* 0x044fe40000041818 */
[----:B0-----:R-:W2:Y:S01]  /*307c0*/  LDL.64 R16, [R1+0x100] ;  /* 0x0001000001107983 */ /* 0x001ea20000100a00 */
[----:B------:R-:W-:Y:S02]  /*307d0*/  STL [R1+0x40f4], R29 ;  /* 0x0040f41d01007387 */ /* 0x000fe40000100800 */
[----:B------:R-:W2:Y:S02]  /*307e0*/  LDL.LU.64 R26, [R1+0x42a8] ;  /* 0x0042a800011a7983 */ /* 0x000ea40000300a00 */
[----:B------:R-:W2:Y:S11]  /*307f0*/  LDL.LU.64 R24, [R1+0x42a0] ;  /* 0x0042a00001187983 */ /* 0x000eb60000300a00 */
[----:B------:R-:W-:Y:S05]  /*30800*/  @!UPT UIADD3 URZ, URZ, URZ, URZ ;  /* 0x0000003f3f3ff290 */ /* 0x000fea000fffe03f */
[----:B------:R0:W-:Y:S01]  /*30810*/  STL.64 [R1+0x10c0], R12 ;  /* 0x0010c00c01007387 */ /* 0x0001e20000100a00 */
[----:B------:R1:W-:Y:S03]  /*30820*/  STL.64 [R1+0x10c8], R14 ;  /* 0x0010c80e01007387 */ /* 0x0003e60000100a00 */
[----:B0-----:R-:W3:Y:S01]  /*30830*/  LDL.LU.64 R12, [R1+0x10a0] ;  /* 0x0010a000010c7983 */ /* 0x001ee20000300a00 */
[----:B-1----:R-:W3:Y:S01]  /*30840*/  LDL.LU.64 R14, [R1+0x10a8] ;  /* 0x0010a800010e7983 */ /* 0x002ee20000300a00 */
[----:B--2---:R-:W-:Y:S01]  /*30850*/  HMMA.16816.F32.BF16 R24, R4, R16, R24 ;  /* 0x000000100418723c */ /* 0x004fe20000041818 */
[----:B------:R-:W-:Y:S11]  /*30860*/  IMAD.MOV.U32 R2, RZ, RZ, R16 ;  /* 0x000000ffff027224 */ /* 0x000ff600078e0010 */
[----:B------:R-:W-:Y:S11]  /*30870*/  @!UPT UIADD3 URZ, URZ, URZ, URZ ;  /* 0x0000003f3f3ff290 */ /* 0x000ff6000fffe03f */
[----:B------:R0:W-:Y:S01]  /*30880*/  STL.64 [R1+0x10b0], R24 ;  /* 0x0010b01801007387 */ /* 0x0001e20000100a00 */
[----:B------:R-:W-:Y:S03]  /*30890*/  STL.64 [R1+0x10b8], R26 ;  /* 0x0010b81a01007387 */ /* 0x000fe60000100a00 */
[----:B0-----:R-:W2:Y:S01]  /*308a0*/  LDL.LU.64 R24, [R1+0x4298] ;  /* 0x0042980001187983 */ /* 0x001ea20000300a00 */
[----:B------:R-:W2:Y:S02]  /*308b0*/  LDL R16, [R1+0x70] ;  /* 0x0000700001107983 */ /* 0x000ea40000100800 */
[----:B------:R-:W-:Y:S02]  /*308c0*/  IMAD.MOV.U32 R0, RZ, RZ, R17 ;  /* 0x000000ffff007224 */ /* 0x000fe400078e0011 */
[----:B---3--:R-:W-:-:S05]  /*308d0*/  IMAD.MOV.U32 R17, RZ, RZ, R23 ;  /* 0x000000ffff117224 */ /* 0x008fca00078e0017 */
[----:B--2---:R0:W-:Y:S01]  /*308e0*/  STL.64 [R1+0x4208], R16 ;  /* 0x0042081001007387 */ /* 0x0041e20000100a00 */
[----:B------:R-:W4:Y:S02]  /*308f0*/  LDL.LU.64 R20, [R1+0x1090] ;  /* 0x0010900001147983 */ /* 0x000f240000300a00 */
[----:B0-----:R-:W-:Y:S02]  /*30900*/  IMAD.MOV.U32 R16, RZ, RZ, R22 ;  /* 0x000000ffff107224 */ /* 0x001fe400078e0016 */
[----:B------:R-:W-:Y:S01]  /*30910*/  IMAD.MOV.U32 R17, RZ, RZ, R3 ;  /* 0x000000ffff117224 */ /* 0x000fe200078e0003 */
[----:B------:R-:W4:Y:S04]  /*30920*/  LDL.LU.64 R22, [R1+0x1098] ;  /* 0x0010980001167983 */ /* 0x000f280000300a00 */
[----:B------:R0:W-:Y:S04]  /*30930*/  STL.64 [R1+0x4220], R16 ;  /* 0x0042201001007387 */ /* 0x0001e80000100a00 */
[----:B0-----:R-:W2:Y:S04]  /*30940*/  LDL.64 R16, [R1+0x90] ;  /* 0x0000900001107983 */ /* 0x001ea80000100a00 */
[----:B--2---:R0:W-:Y:S04]  /*30950*/  STL.64 [R1+0x4238], R16 ;  /* 0x0042381001007387 */ /* 0x0041e80000100a00 */
[----:B0-----:R-:W2:Y:S01]  /*30960*/  LDL.64 R16, [R1+0xf0] ;  /* 0x0000f00001107983 */ /* 0x001ea20000100a00 */
[----:B------:R-:W-:Y:S02]  /*30970*/  STL [R1+0x40f8], R0 ;  /* 0x0040f80001007387 */ /* 0x000fe40000100800 */
[----:B------:R-:W-:Y:S01]  /*30980*/  STL [R1+0x40f0], R2 ;  /* 0x0040f00201007387 */ /* 0x000fe20000100800 */
[C---:B--2---:R-:W-:Y:S01]  /*30990*/  HMMA.16816.F32.BF16 R12, R4.reuse, R16, R12 ;  /* 0x00000010040c723c */ /* 0x044fe2000004180c */
[----:B------:R-:W-:Y:S11]  /*309a0*/  IMAD.MOV.U32 R3, RZ, RZ, R17 ;  /* 0x000000ffff037224 */ /* 0x000ff600078e0011 */
[----:B------:R-:W-:Y:S11]  /*309b0*/  @!UPT UIADD3 URZ, URZ, URZ, URZ ;  /* 0x0000003f3f3ff290 */ /* 0x000ff6000fffe03f */
[----:B------:R0:W-:Y:S01]  /*309c0*/  STL.64 [R1+0x10a0], R12 ;  /* 0x0010a00c01007387 */ /* 0x0001e20000100a00 */
[----:B------:R1:W-:Y:S03]  /*309d0*/  STL.64 [R1+0x10a8], R14 ;  /* 0x0010a80e01007387 */ /* 0x0003e60000100a00 */
[----:B0-----:R-:W2:Y:S01]  /*309e0*/  LDL.LU.64 R12, [R1+0x4290] ;  /* 0x00429000010c7983 */ /* 0x001ea20000300a00 */
[----:B-1----:R-:W-:Y:S02]  /*309f0*/  IMAD.MOV.U32 R14, RZ, RZ, R16 ;  /* 0x000000ffff0e7224 */ /* 0x002fe400078e0010 */
[----:B------:R-:W3:Y:S02]  /*30a00*/  LDL R16, [R1+0xa0] ;  /* 0x0000a00001107983 */ /* 0x000ee40000100800 */
[----:B------:R-:W3:Y:S02]  /*30a10*/  LDL R17, [R1+0xa4] ;  /* 0x0000a40001117983 */ /* 0x000ee40000100800 */
[----:B---3--:R0:W-:Y:S04]  /*30a20*/  STL.64 [R1+0x4250], R16 ;  /* 0x0042501001007387 */ /* 0x0081e80000100a00 */
[----:B0-----:R-:W3:Y:S04]  /*30a30*/  LDL.64 R16, [R1+0xb0] ;  /* 0x0000b00001107983 */ /* 0x001ee80000100a00 */
[----:B---3--:R0:W-:Y:S04]  /*30a40*/  STL.64 [R1+0x4260], R16 ;  /* 0x0042601001007387 */ /* 0x0081e80000100a00 */
[----:B0-----:R-:W3:Y:S04]  /*30a50*/  LDL R16, [R1+0xc0] ;  /* 0x0000c00001107983 */ /* 0x001ee80000100800 */
[----:B------:R-:W3:Y:S04]  /*30a60*/  LDL R17, [R1+0xc4] ;  /* 0x0000c40001117983 */ /* 0x000ee80000100800 */
[----:B---3--:R-:W-:Y:S01]  /*30a70*/  STL.64 [R1+0x4278], R16 ;  /* 0x0042781001007387 */ /* 0x008fe20000100a00 */
[----:B------:R-:W-:Y:S02]  /*30a80*/  STL [R1+0x4100], R3 ;  /* 0x0041000301007387 */ /* 0x000fe40000100800 */
[----:B------:R-:W-:Y:S02]  /*30a90*/  STL [R1+0x40fc], R14 ;  /* 0x0040fc0e01007387 */ /* 0x000fe40000100800 */
[----:B--2---:R4:W-:Y:S02]  /*30aa0*/  STL.64 [R1+0x4258], R12 ;  /* 0x0042580c01007387 */ /* 0x0049e40000100a00 */
[----:B----4-:R-:W-:Y:S11]  /*30ab0*/  HMMA.16816.F32.BF16 R12, R4, R8, R20 ;  /* 0x00000008040c723c */ /* 0x010ff60000041814 */
[----:B------:R-:W-:Y:S11]  /*30ac0*/  @!UPT UIADD3 URZ, URZ, URZ, URZ ;  /* 0x0000003f3f3ff290 */ /* 0x000ff6000fffe03f */
[----:B------:R-:W-:Y:S01]  /*30ad0*/  @!UPT UIADD3 URZ, URZ, URZ, URZ ;  /* 0x0000003f3f3ff290 */ /* 0x000fe2000fffe03f */
[----:B------:R0:W-:Y:S01]  /*30ae0*/  STL.64 [R1+0x1090], R12 ;  /* 0x0010900c01007387 */ /* 0x0001e20000100a00 */
[----:B------:R1:W-:Y:S02]  /*30af0*/  STL.64 [R1+0x1098], R14 ;  /* 0x0010980e01007387 */ /* 0x0003e40000100a00 */
[----:B------:R-:W2:Y:S01]  /*30b00*/  LDL.64 R16, [R1+0xd0] ;  /* 0x0000d00001107983 */ /* 0x000ea20000100a00 */
[----:B0-----:R-:W3:Y:S01]  /*30b10*/  LDL.LU.64 R12, [R1+0x1060] ;  /* 0x00106000010c7983 */ /* 0x001ee20000300a00 */
[----:B-1----:R-:W4:Y:S03]  /*30b20*/  LDL.LU.64 R14, [R1+0x1068] ;  /* 0x00106800010e7983 */ /* 0x002f260000300a00 */
[----:B----4-:R-:W-:Y:S01]  /*30b30*/  STL.64 [R1+0x4270], R14 ;  /* 0x0042700e01007387 */ /* 0x010fe20000100a00 */
[----:B---3--:R0:W-:Y:S03]  /*30b40*/  STL.64 [R1+0x4268], R12 ;  /* 0x0042680c01007387 */ /* 0x0081e60000100a00 */
[----:B0-----:R-:W3:Y:S01]  /*30b50*/  LDL.LU.64 R12, [R1+0x1070] ;  /* 0x00107000010c7983 */ /* 0x001ee20000300a00 */
[----:B------:R-:W4:Y:S02]  /*30b60*/  LDL.LU.64 R14, [R1+0x1078] ;  /* 0x00107800010e7983 */ /* 0x000f240000300a00 */
[----:B------:R-:W-:-:S02]  /*30b70*/  IMAD.MOV.U32 R2, RZ, RZ, R8 ;  /* 0x000000ffff027224 */ /* 0x000fc400078e0008 */
[----:B------:R-:W-:Y:S01]  /*30b80*/  IMAD.MOV.U32 R27, RZ, RZ, R9 ;  /* 0x000000ffff1b7224 */ /* 0x000fe200078e0009 */
[----:B----4-:R-:W-:Y:S01]  /*30b90*/  STL.64 [R1+0x4288], R14 ;  /* 0x0042880e01007387 */ /* 0x010fe20000100a00 */
[----:B---3--:R0:W-:Y:S03]  /*30ba0*/  STL.64 [R1+0x4280], R12 ;  /* 0x0042800c01007387 */ /* 0x0081e60000100a00 */
[----:B0-----:R-:W2:Y:S01]  /*30bb0*/  LDL.LU.64 R12, [R1+0x1080] ;  /* 0x00108000010c7983 */ /* 0x001ea20000300a00 */
[----:B------:R-:W2:Y:S02]  /*30bc0*/  LDL.LU.64 R14, [R1+0x1088] ;  /* 0x00108800010e7983 */ /* 0x000ea40000300a00 */
[----:B------:R-:W3:Y:S02]  /*30bd0*/  LDL.LU.64 R8, [R1+0x1010] ;  /* 0x0010100001087983 */ /* 0x000ee40000300a00 */
[----:B------:R-:W4:Y:S02]  /*30be0*/  LDL.LU.64 R10, [R1+0x1018] ;  /* 0x00101800010a7983 */ /* 0x000f240000300a00 */
[----:B----4-:R-:W-:Y:S01]  /*30bf0*/  STL.64 [R1+0x4200], R10 ;  /* 0x0042000a01007387 */ /* 0x010fe20000100a00 */
[----:B---3--:R0:W-:Y:S03]  /*30c00*/  STL.64 [R1+0x41f8], R8 ;  /* 0x0041f80801007387 */ /* 0x0081e60000100a00 */
[----:B0-----:R-:W3:Y:S01]  /*30c10*/  LDL.LU.64 R8, [R1+0x1020] ;  /* 0x0010200001087983 */ /* 0x001ee20000300a00 */
[----:B------:R-:W4:Y:S03]  /*30c20*/  LDL.LU.64 R10, [R1+0x1028] ;  /* 0x00102800010a7983 */ /* 0x000f260000300a00 */
[----:B----4-:R-:W-:Y:S01]  /*30c30*/  STL.64 [R1+0x4218], R10 ;  /* 0x0042180a01007387 */ /* 0x010fe20000100a00 */
[----:B---3--:R0:W-:Y:S03]  /*30c40*/  STL.64 [R1+0x4210], R8 ;  /* 0x0042100801007387 */ /* 0x0081e60000100a00 */
[----:B0-----:R-:W3:Y:S01]  /*30c50*/  LDL.LU.64 R8, [R1+0x1030] ;  /* 0x0010300001087983 */ /* 0x001ee20000300a00 */
[----:B------:R-:W4:Y:S01]  /*30c60*/  LDL.LU.64 R10, [R1+0x1038] ;  /* 0x00103800010a7983 */ /* 0x000f220000300a00 */
[----:B--2---:R-:W-:Y:S02]  /*30c70*/  HMMA.16816.F32.BF16 R12, R4, R16, R12 ;  /* 0x00000010040c723c */ /* 0x004fe4000004180c */
[----:B----4-:R-:W-:Y:S01]  /*30c80*/  STL.64 [R1+0x4230], R10 ;  /* 0x0042300a01007387 */ /* 0x010fe20000100a00 */
[----:B---3--:R0:W-:Y:S03]  /*30c90*/  STL.64 [R1+0x4228], R8 ;  /* 0x0042280801007387 */ /* 0x0081e60000100a00 */
[----:B0-----:R-:W2:Y:S01]  /*30ca0*/  LDL.LU.64 R8, [R1+0x1040] ;  /* 0x0010400001087983 */ /* 0x001ea20000300a00 */
[----:B------:R-:W3:Y:S02]  /*30cb0*/  LDL.LU.64 R10, [R1+0x1048] ;  /* 0x00104800010a7983 */ /* 0x000ee40000300a00 */
[----:B------:R-:W-:-:S02]  /*30cc0*/  IMAD.MOV.U32 R0, RZ, RZ, R16 ;  /* 0x000000ffff007224 */ /* 0x000fc400078e0010 */
[----:B------:R-:W-:Y:S01]  /*30cd0*/  IMAD.MOV.U32 R29, RZ, RZ, R17 ;  /* 0x000000ffff1d7224 */ /* 0x000fe200078e0011 */
[----:B---3--:R-:W-:Y:S01]  /*30ce0*/  STL.64 [R1+0x4248], R10 ;  /* 0x0042480a01007387 */ /* 0x008fe20000100a00 */
[----:B--2---:R0:W-:Y:S03]  /*30cf0*/  STL.64 [R1+0x4240], R8 ;  /* 0x0042400801007387 */ /* 0x0041e60000100a00 */
[----:B0-----:R-:W2:Y:S01]  /*30d00*/  LDL.LU.64 R8, [R1+0x1050] ;  /* 0x0010500001087983 */ /* 0x001ea20000300a00 */
[----:B------:R-:W2:Y:S02]  /*30d10*/  LDL.LU.64 R10, [R1+0x1058] ;  /* 0x00105800010a7983 */ /* 0x000ea40000300a00 */
[----:B------:R-:W3:Y:S02]  /*30d20*/  LDL.LU.64 R20, [R1+0x1000] ;  /* 0x0010000001147983 */ /* 0x000ee40000300a00 */
[----:B------:R-:W3:Y:S01]  /*30d30*/  LDL.LU.64 R22, [R1+0x1008] ;  /* 0x0010080001167983 */ /* 0x000ee20000300a00 */
[----:B------:R-:W-:Y:S01]  /*30d40*/  STL [R1+0x41d8], R27 ;  /* 0x0041d81b01007387 */ /* 0x000fe20000100800 */
[----:B------:R0:W-:Y:S03]  /*30d50*/  STL.64 [R1+0x41d0], R24 ;  /* 0x0041d01801007387 */ /* 0x0001e60000100a00 */
[----:B0-----:R-:W4:Y:S01]  /*30d60*/  LDL R24, [R1+0x60] ;  /* 0x0000600001187983 */ /* 0x001f220000100800 */
[----:B------:R-:W-:Y:S02]  /*30d70*/  STL.64 [R1+0x1080], R12 ;  /* 0x0010800c01007387 */ /* 0x000fe40000100a00 */
[----:B------:R0:W-:Y:S02]  /*30d80*/  STL.64 [R1+0x1088], R14 ;  /* 0x0010880e01007387 */ /* 0x0001e40000100a00 */
[----:B0-----:R-:W2:Y:S01]  /*30d90*/  LDL.LU.64 R14, [R1+0x4288] ;  /* 0x00428800010e7983 */ /* 0x001ea20000300a00 */
[----:B------:R-:W2:Y:S02]  /*30da0*/  LDL.LU.64 R12, [R1+0x4280] ;  /* 0x00428000010c7983 */ /* 0x000ea40000300a00 */
[----:B------:R-:W2:Y:S02]  /*30db0*/  LDL.LU.64 R16, [R1+0x4278] ;  /* 0x0042780001107983 */ /* 0x000ea40000300a00 */
[C---:B--2---:R-:W-:Y:S01]  /*30dc0*/  HMMA.16816.F32.BF16 R16, R4.reuse, R16, R12 ;  /* 0x000000100410723c */ /* 0x044fe2000004180c */
[----:B------:R-:W2:Y:S01]  /*30dd0*/  LDL.LU.64 R14, [R1+0x4270] ;  /* 0x00427000010e7983 */ /* 0x000ea20000300a00 */
[----:B------:R-:W2:Y:S11]  /*30de0*/  LDL.LU.64 R12, [R1+0x4268] ;  /* 0x00426800010c7983 */ /* 0x000eb60000300a00 */
[----:B------:R-:W-:Y:S10]  /*30df0*/  @!UPT UIADD3 URZ, URZ, URZ, URZ ;  /* 0x0000003f3f3ff290 */ /* 0x000ff4000fffe03f */
[----:B------:R0:W-:Y:S01]  /*30e00*/  STL.64 [R1+0x1070], R16 ;  /* 0x0010701001007387 */ /* 0x0001e20000100a00 */
[----:B------:R-:W-:Y:S03]  /*30e10*/  STL.64 [R1+0x1078], R18 ;  /* 0x0010781201007387 */ /* 0x000fe60000100a00 */
[----:B0-----:R-:W2:Y:S01]  /*30e20*/  LDL.LU.64 R16, [R1+0x4260] ;  /* 0x0042600001107983 */ /* 0x001ea20000300a00 */
[----:B------:R-:W-:Y:S01]  /*30e30*/  IMAD.MOV.U32 R25, RZ, RZ, R28 ;  /* 0x000000ffff197224 */ /* 0x000fe200078e001c */
[C---:B--2---:R-:W-:Y:S01]  /*30e40*/  HMMA.16816.F32.BF16 R12, R4.reuse, R16, R12 ;  /* 0x00000010040c723c */ /* 0x044fe2000004180c */
[----:B------:R-:W-:Y:S11]  /*30e50*/  IMAD.MOV.U32 R28, RZ, RZ, R16 ;  /* 0x000000ffff1c7224 */ /* 0x000ff600078e0010 */
[----:B------:R-:W-:Y:S11]  /*30e60*/  @!UPT UIADD3 URZ, URZ, URZ, URZ ;  /* 0x0000003f3f3ff290 */ /* 0x000ff6000fffe03f */
[----:B------:R0:W-:Y:S01]  /*30e70*/  STL.64 [R1+0x1060], R12 ;  /* 0x0010600c01007387 */ /* 0x0001e20000100a00 */
[----:B------:R1:W-:Y:S03]  /*30e80*/  STL.64 [R1+0x1068], R14 ;  /* 0x0010680e01007387 */ /* 0x0003e60000100a00 */
[----:B0-----:R-:W2:Y:S01]  /*30e90*/  LDL.LU.64 R12, [R1+0x4258] ;  /* 0x00425800010c7983 */ /* 0x001ea20000300a00 */
[----:B-1----:R-:W-:Y:S02]  /*30ea0*/  IMAD.MOV.U32 R15, RZ, RZ, R17 ;  /* 0x000000ffff0f7224 */ /* 0x002fe400078e0011 */
[----:B------:R-:W2:Y:S02]  /*30eb0*/  LDL.LU.64 R16, [R1+0x4250] ;  /* 0x0042500001107983 */ /* 0x000ea40000300a00 */
[C---:B--2---:R-:W-:Y:S01]  /*30ec0*/  HMMA.16816.F32.BF16 R16, R4.reuse, R16, R8 ;  /* 0x000000100410723c */ /* 0x044fe20000041808 */
[----:B------:R-:W2:Y:S01]  /*30ed0*/  LDL.LU.64 R10, [R1+0x4248] ;  /* 0x00424800010a7983 */ /* 0x000ea20000300a00 */
[----:B------:R-:W2:Y:S11]  /*30ee0*/  LDL.LU.64 R8, [R1+0x4240] ;  /* 0x0042400001087983 */ /* 0x000eb60000300a00 */
[----:B------:R-:W-:Y:S10]  /*30ef0*/  @!UPT UIADD3 URZ, URZ, URZ, URZ ;  /* 0x0000003f3f3ff290 */ /* 0x000ff4000fffe03f */
[----:B------:R0:W-:Y:S01]  /*30f00*/  STL.64 [R1+0x1050], R16 ;  /* 0x0010501001007387 */ /* 0x0001e20000100a00 */
[----:B------:R-:W-:Y:S03]  /*30f10*/  STL.64 [R1+0x1058], R18 ;  /* 0x0010581201007387 */ /* 0x000fe60000100a00 */
[----:B0-----:R-:W2:Y:S02]  /*30f20*/  LDL.LU.64 R16, [R1+0x4238] ;  /* 0x0042380001107983 */ /* 0x001ea40000300a00 */
[C---:B--2---:R-:W-:Y:S01]  /*30f30*/  HMMA.16816.F32.BF16 R8, R4.reuse, R16, R8 ;  /* 0x000000100408723c */ /* 0x044fe20000041808 */
[----:B------:R-:W-:Y:S02]  /*30f40*/  IMAD.MOV.U32 R3, RZ, RZ, R16 ;  /* 0x000000ffff037224 */ /* 0x000fe400078e0010 */
[----:B------:R-:W-:Y:S11]  /*30f50*/  IMAD.MOV.U32 R14, RZ, RZ, R17 ;  /* 0x000000ffff0e7224 */ /* 0x000ff600078e0011 */
[----:B------:R-:W-:Y:S09]  /*30f60*/  @!UPT UIADD3 URZ, URZ, URZ, URZ ;  /* 0x0000003f3f3ff290 */ /* 0x000ff2000fffe03f */
[----:B------:R-:W-:Y:S01]  /*30f70*/  STL.64 [R1+0x1040], R8 ;  /* 0x0010400801007387 */ /* 0x000fe20000100a00 */
[----:B------:R0:W-:Y:S03]  /*30f80*/  STL.64 [R1+0x1048], R10 ;  /* 0x0010480a01007387 */ /* 0x0001e60000100a00 */
        /* <DEDUP_REMOVED lines=8> */
[----:B------:R2:W-:Y:S03]  /*31010*/  STL.64 [R1+0x1038], R18 ;  /* 0x0010381201007387 */ /* 0x0005e60000100a00 */
[----:B0-----:R-:W2:Y:S02]  /*31020*/  LDL.LU.64 R16, [R1+0x4208] ;  /* 0x0042080001107983 */ /* 0x001ea40000300a00 */
[C---:B--2---:R-:W-:Y:S02]  /*31030*/  HMMA.16816.F32.BF16 R16, R4.reuse, R16, R8 ;  /* 0x000000100410723c */ /* 0x044fe40000041808 */
[----:B------:R-:W4:Y:S01]  /*31040*/  LDL.LU.64 R10, [R1+0x4200] ;  /* 0x00420000010a7983 */ /* 0x000f220000300a00 */
[----:B------:R-:W4:Y:S11]  /*31050*/  LDL.LU.64 R8, [R1+0x41f8] ;  /* 0x0041f80001087983 */ /* 0x000f360000300a00 */
[----:B------:R-:W-:Y:S09]  /*31060*/  @!UPT UIADD3 URZ, URZ, URZ, URZ ;  /* 0x0000003f3f3ff290 */ /* 0x000ff2000fffe03f */
[----:B------:R0:W-:Y:S01]  /*31070*/  STL.64 [R1+0x1020], R16 ;  /* 0x0010201001007387 */ /* 0x0001e20000100a00 */
[----:B------:R1:W-:Y:S03]  /*31080*/  STL.64 [R1+0x1028], R18 ;  /* 0x0010281201007387 */ /* 0x0003e60000100a00 */
[----:B0-----:R-:W3:Y:S01]  /*31090*/  LDL.LU.64 R16, [R1+0x41f0] ;  /* 0x0041f00001107983 */ /* 0x001ee20000300a00 */
[C---:B----4-:R-:W-:Y:S03]  /*310a0*/  HMMA.16816.F32.BF16 R24, R4.reuse, R24, R8 ;  /* 0x000000180418723c */ /* 0x050fe60000041808 */
[----:B------:R-:W2:Y:S05]  /*310b0*/  LDL.LU.64 R10, [R1+0x41e8] ;  /* 0x0041e800010a7983 */ /* 0x000eaa0000300a00 */
[----:B---3--:R-:W-:Y:S01]  /*310c0*/  HMMA.16816.F32.BF16 R20, R4, R16, R20 ;  /* 0x000000100414723c */ /* 0x008fe20000041814 */
[----:B------:R-:W3:Y:S11]  /*310d0*/  LDL.LU.64 R16, [R1+0xff0] ;  /* 0x000ff00001107983 */ /* 0x000ef60000300a00 */
[----:B------:R-:W-:Y:S03]  /*310e0*/  @!UPT UIADD3 URZ, URZ, URZ, URZ ;  /* 0x0000003f3f3ff290 */ /* 0x000fe6000fffe03f */
[----:B------:R-:W-:Y:S02]  /*310f0*/  STL.64 [R1+0x1010], R24 ;  /* 0x0010101801007387 */ /* 0x000fe40000100a00 */
[----:B------:R-:W-:Y:S02]  /*31100*/  STL.64 [R1+0x1018], R26 ;  /* 0x0010181a01007387 */ /* 0x000fe40000100a00 */
[----:B-1----:R-:W3:Y:S04]  /*31110*/  LDL.LU.64 R18, [R1+0xff8] ;  /* 0x000ff80001127983 */ /* 0x002ee80000300a00 */
[----:B------:R0:W-:Y:S01]  /*31120*/  STL.64 [R1+0x1000], R20 ;  /* 0x0010001401007387 */ /* 0x0001e20000100a00 */
[----:B------:R1:W-:Y:S03]  /*31130*/  STL.64 [R1+0x1008], R22 ;  /* 0x0010081601007387 */ /* 0x0003e60000100a00 */
[----:B0-----:R-:W4:Y:S01]  /*31140*/  LDL.LU.64 R20, [R1+0x840] ;  /* 0x0008400001147983 */ /* 0x001f220000300a00 */
[----:B-1----:R-:W2:Y:S03]  /*31150*/  LDL.LU.64 R22, [R1+0x848] ;  /* 0x0008480001167983 */ /* 0x002ea60000300a00 */
[----:B--2---:R-:W-:Y:S01]  /*31160*/  STL.64 [R1+0x4198], R22 ;  /* 0x0041981601007387 */ /* 0x004fe20000100a00 */
[----:B----4-:R0:W-:Y:S02]  /*31170*/  STL.64 [R1+0x4190], R20 ;  /* 0x0041901401007387 */ /* 0x0101e40000100a00 */
[----:B------:R-:W2:Y:S02]  /*31180*/  LDL.LU.64 R24, [R1+0xfe0] ;  /* 0x000fe00001187983 */ /* 0x000ea40000300a00 */
[----:B------:R-:W2:Y:S02]  /*31190*/  LDL.LU.64 R26, [R1+0xfe8] ;  /* 0x000fe800011a7983 */ /* 0x000ea40000300a00 */
[----:B0-----:R-:W-:-:S02]  /*311a0*/  IMAD.MOV.U32 R20, RZ, RZ, R11 ;  /* 0x000000ffff147224 */ /* 0x001fc400078e000b */
[----:B------:R-:W-:-:S05]  /*311b0*/  IMAD.MOV.U32 R21, RZ, RZ, R10 ;  /* 0x000000ffff157224 */ /* 0x000fca00078e000a */
[----:B------:R0:W-:Y:S04]  /*311c0*/  STL.64 [R1+0x41a8], R20 ;  /* 0x0041a81401007387 */ /* 0x0001e80000100a00 */
[----:B0-----:R-:W4:Y:S01]  /*311d0*/  LDL.LU.64 R20, [R1+0xa30] ;  /* 0x000a300001147983 */ /* 0x001f220000300a00 */
[----:B------:R-:W2:Y:S03]  /*311e0*/  LDL.LU.64 R22, [R1+0xa38] ;  /* 0x000a380001167983 */ /* 0x000ea60000300a00 */
[----:B--2---:R-:W-:Y:S01]  /*311f0*/  STL.64 [R1+0x41c8], R22 ;  /* 0x0041c81601007387 */ /* 0x004fe20000100a00 */
[----:B----4-:R0:W-:Y:S03]  /*31200*/  STL.64 [R1+0x41c0], R20 ;  /* 0x0041c01401007387 */ /* 0x0101e60000100a00 */
[----:B0-----:R-:W2:Y:S01]  /*31210*/  LDL.LU.64 R20, [R1+0xfd0] ;  /* 0x000fd00001147983 */ /* 0x001ea20000300a00 */
[----:B------:R-:W2:Y:S02]  /*31220*/  LDL.LU.64 R22, [R1+0xfd8] ;  /* 0x000fd80001167983 */ /* 0x000ea40000300a00 */
[----:B------:R-:W4:Y:S02]  /*31230*/  LDL.LU.64 R8, [R1+0x830] ;  /* 0x0008300001087983 */ /* 0x000f240000300a00 */
[----:B------:R-:W2:Y:S01]  /*31240*/  LDL.LU.64 R10, [R1+0x838] ;  /* 0x00083800010a7983 */ /* 0x000ea20000300a00 */
[C---:B---3--:R-:W-:Y:S01]  /*31250*/  HMMA.16816.F32.BF16 R16, R4.reuse, R12, R16 ;  /* 0x0000000c0410723c */ /* 0x048fe20000041810 */
[----:B--2---:R-:W-:Y:S01]  /*31260*/  STL.64 [R1+0x4180], R10 ;  /* 0x0041800a01007387 */ /* 0x004fe20000100a00 */
[----:B----4-:R0:W-:Y:S03]  /*31270*/  STL.64 [R1+0x4178], R8 ;  /* 0x0041780801007387 */ /* 0x0101e60000100a00 */
[----:B0-----:R-:W2:Y:S04]  /*31280*/  LDL.64 R8, [R1+0x1d0] ;  /* 0x0001d00001087983 */ /* 0x001ea80000100a00 */
[----:B--2---:R0:W-:Y:S04]  /*31290*/  STL.64 [R1+0x41a0], R8 ;  /* 0x0041a00801007387 */ /* 0x0041e80000100a00 */
[----:B0-----:R-:W2:Y:S01]  /*312a0*/  LDL.LU.64 R8, [R1+0xa20] ;  /* 0x000a200001087983 */ /* 0x001ea20000300a00 */
[----:B------:R-:W2:Y:S09]  /*312b0*/  LDL.LU.64 R10, [R1+0xa28] ;  /* 0x000a2800010a7983 */ /* 0x000eb20000300a00 */
[----:B------:R0:W-:Y:S02]  /*312c0*/  STL.64 [R1+0xa50], R16 ;  /* 0x000a501001007387 */ /* 0x0001e40000100a00 */
[----:B------:R-:W-:Y:S01]  /*312d0*/  STL.64 [R1+0xa58], R18 ;  /* 0x000a581201007387 */ /* 0x000fe20000100a00 */
[----:B0-----:R-:W3:Y:S01]  /*312e0*/  LDL.LU.64 R16, [R1+0x41e0] ;  /* 0x0041e00001107983 */ /* 0x001ee20000300a00 */
[----:B------:R0:W-:Y:S02]  /*312f0*/  STL.64 [R1+0x4020], R12 ;  /* 0x0040200c01007387 */ /* 0x0001e40000100a00 */
[----:B------:R-:W-:Y:S01]  /*31300*/  STL.64 [R1+0x4108], R14 ;  /* 0x0041080e01007387 */ /* 0x000fe20000100a00 */
[----:B0-----:R-:W4:Y:S01]  /*31310*/  LDL.64 R12, [R1+0x1c0] ;  /* 0x0001c000010c7983 */ /* 0x001f220000100a00 */
[C---:B---3--:R-:W-:Y:S11]  /*31320*/  HMMA.16816.F32.BF16 R24, R4.reuse, R16, R24 ;  /* 0x000000100418723c */ /* 0x048ff60000041818 */
[----:B------:R-:W-:Y:S11]  /*31330*/  @!UPT UIADD3 URZ, URZ, URZ, URZ ;  /* 0x0000003f3f3ff290 */ /* 0x000ff6000fffe03f */
[----:B------:R-:W-:Y:S01]  /*31340*/  @!UPT UIADD3 URZ, URZ, URZ, URZ ;  /* 0x0000003f3f3ff290 */ /* 0x000fe2000fffe03f */
[----:B------:R-:W-:Y:S01]  /*31350*/  STL.64 [R1+0xa40], R24 ;  /* 0x000a401801007387 */ /* 0x000fe20000100a00 */
[----:B------:R0:W-:Y:S03]  /*31360*/  STL.64 [R1+0xa48], R26 ;  /* 0x000a481a01007387 */ /* 0x0001e60000100a00 */
[----:B0-----:R-:W3:Y:S01]  /*31370*/  LDL.LU R27, [R1+0x41d8] ;  /* 0x0041d800011b7983 */ /* 0x001ee20000300800 */
[----:B------:R-:W2:Y:S02]  /*31380*/  LDL.LU.64 R24, [R1+0x41d0] ;  /* 0x0041d00001187983 */ /* 0x000ea40000300a00 */
[----:B--2---:R-:W-:Y:S01]  /*31390*/  HMMA.16816.F32.BF16 R4, R4, R24, R20 ;  /* 0x000000180404723c */ /* 0x004fe20000041814 */
[----:B------:R-:W2:Y:S01]  /*313a0*/  LDL.LU.64 R22, [R1+0x41c8] ;  /* 0x0041c80001167983 */ /* 0x000ea20000300a00 */
[----:B------:R-:W2:Y:S11]  /*313b0*/  LDL.LU.64 R20, [R1+0x41c0] ;  /* 0x0041c00001147983 */ /* 0x000eb60000300a00 */
[----:B------:R-:W-:Y:S10]  /*313c0*/  @!UPT UIADD3 URZ, URZ, URZ, URZ ;  /* 0x0000003f3f3ff290 */ /* 0x000ff4000fffe03f */
[----:B------:R-:W-:Y:S01]  /*313d0*/  STL.64 [R1+0x650], R4 ;  /* 0x0006500401007387 */ /* 0x000fe20000100a00 */
[----:B------:R0:W-:Y:S03]  /*313e0*/  STL.64 [R1+0x658], R6 ;  /* 0x0006580601007387 */ /* 0x0001e60000100a00 */
[----:B0-----:R-:W2:Y:S01]  /*313f0*/  LDL.LU.64 R6, [R1+0x41b8] ;  /* 0x0041b80001067983 */ /* 0x001ea20000300a00 */
[----:B------:R-:W2:Y:S02]  /*31400*/  LDL.LU.64 R4, [R1+0x41b0] ;  /* 0x0041b00001047983 */ /* 0x000ea40000300a00 */
[----:B---3--:R-:W-:Y:S02]  /*31410*/  STL [R1+0x4158], R27 ;  /* 0x0041581b01007387 */ /* 0x008fe40000100800 */
[----:B------:R0:W-:Y:S02]  /*31420*/  STL.64 [R1+0x4150], R24 ;  /* 0x0041501801007387 */ /* 0x0001e40000100a00 */
[----:B0-----:R-:W2:Y:S04]  /*31430*/  LDL R24, [R1+0x1f0] ;  /* 0x0001f00001187983 */ /* 0x001ea80000100800 */
[----:B------:R-:W2:Y:S02]  /*31440*/  LDL R25, [R1+0x1f4] ;  /* 0x0001f40001197983 */ /* 0x000ea40000100800 */
[C---:B--2---:R-:W-:Y:S02]  /*31450*/  HMMA.16816.F32.BF16 R24, R4.reuse, R24, R20 ;  /* 0x000000180418723c */ /* 0x044fe40000041814 */
[----:B------:R-:W2:Y:S11]  /*31460*/  LDL.LU.64 R20, [R1+0x41a8] ;  /* 0x0041a80001147983 */ /* 0x000eb60000300a00 */
[----:B------:R-:W-:Y:S10]  /*31470*/  @!UPT UIADD3 URZ, URZ, URZ, URZ ;  /* 0x0000003f3f3ff290 */ /* 0x000ff4000fffe03f */
[----:B------:R0:W-:Y:S01]  /*31480*/  STL.64 [R1+0xa30], R24 ;  /* 0x000a301801007387 */ /* 0x0001e20000100a00 */
[----:B------:R-:W-:Y:S03]  /*31490*/  STL.64 [R1+0xa38], R26 ;  /* 0x000a381a01007387 */ /* 0x000fe60000100a00 */
[----:B0-----:R-:W3:Y:S01]  /*314a0*/  LDL.64 R24, [R1+0x1b0] ;  /* 0x0001b00001187983 */ /* 0x001ee20000100a00 */
[C---:B--2---:R-:W-:Y:S03]  /*314b0*/  HMMA.16816.F32.BF16 R20, R4.reuse, R20, R8 ;  /* 0x000000140414723c */ /* 0x044fe60000041808 */
[----:B------:R-:W2:Y:S11]  /*314c0*/  LDL.LU.64 R8, [R1+0x41a0] ;  /* 0x0041a00001087983 */ /* 0x000eb60000300a00 */
[----:B------:R-:W-:Y:S09]  /*314d0*/  @!UPT UIADD3 URZ, URZ, URZ, URZ ;  /* 0x0000003f3f3ff290 */ /* 0x000ff2000fffe03f */
[----:B------:R-:W-:Y:S01]  /*314e0*/  STL.64 [R1+0xa20], R20 ;  /* 0x000a201401007387 */ /* 0x000fe20000100a00 */
[----:B------:R0:W-:Y:S03]  /*314f0*/  STL.64 [R1+0xa28], R22 ;  /* 0x000a281601007387 */ /* 0x0001e60000100a00 */
[----:B0-----:R-:W3:Y:S01]  /*31500*/  LDL.LU.64 R22, [R1+0x4198] ;  /* 0x0041980001167983 */ /* 0x001ee20000300a00 */
[----:B------:R-:W3:Y:S02]  /*31510*/  LDL.LU.64 R20, [R1+0x4190] ;  /* 0x0041900001147983 */ /* 0x000ee40000300a00 */
[----:B--2---:R-:W-:Y:S01]  /*31520*/  IMAD.MOV.U32 R18, RZ, RZ, R9 ;  /* 0x000000ffff127224 */ /* 0x004fe200078e0009 */
[C---:B---3--:R-:W-:Y:S11]  /*31530*/  HMMA.16816.F32.BF16 R20, R4.reuse, R8, R20 ;  /* 0x000000080414723c */ /* 0x048ff60000041814 */
[----:B------:R-:W-:Y:S11]  /*31540*/  @!UPT UIADD3 URZ, URZ, URZ, URZ ;  /* 0x0000003f3f3ff290 */ /* 0x000ff6000fffe03f */
[----:B------:R-:W-:Y:S01]  /*31550*/  @!UPT UIADD3 URZ, URZ, URZ, URZ ;  /* 0x0000003f3f3ff290 */ /* 0x000fe2000fffe03f */
[----:B------:R0:W-:Y:S01]  /*31560*/  STL.64 [R1+0x840], R20 ;  /* 0x0008401401007387 */ /* 0x0001e20000100a00 */
[----:B------:R1:W-:Y:S03]  /*31570*/  STL.64 [R1+0x848], R22 ;  /* 0x0008481601007387 */ /* 0x0003e60000100a00 */
[----:B0-----:R-:W2:Y:S01]  /*31580*/  LDL.LU.64 R20, [R1+0x4188] ;  /* 0x0041880001147983 */ /* 0x001ea20000300a00 */
[----:B-1----:R-:W-:Y:S02]  /*31590*/  IMAD.MOV.U32 R22, RZ, RZ, R8 ;  /* 0x000000ffff167224 */ /* 0x002fe400078e0008 */
[----:B------:R-:W4:Y:S02]  /*315a0*/  LDL.LU.64 R10, [R1+0x4180] ;  /* 0x00418000010a7983 */ /* 0x000f240000300a00 */
[----:B------:R-:W4:Y:S01]  /*315b0*/  LDL.LU.64 R8, [R1+0x4178] ;  /* 0x0041780001087983 */ /* 0x000f220000300a00 */
[----:B------:R-:W-:Y:S01]  /*315c0*/  STL [R1+0x3fb8], R18 ;  /* 0x003fb81201007387 */ /* 0x000fe20000100800 */
[----:B------:R-:W-:Y:S01]  /*315d0*/  STL [R1+0x3f80], R22 ;  /* 0x003f801601007387 */ /* 0x000fe20000100800 */
[----:B----4-:R-:W-:Y:S11]  /*315e0*/  HMMA.16816.F32.BF16 R8, R4, R12, R8 ;  /* 0x0000000c0408723c */ /* 0x010ff60000041808 */
[----:B------:R-:W-:Y:S11]  /*315f0*/  @!UPT UIADD3 URZ, URZ, URZ, URZ ;  /* 0x0000003f3f3ff290 */ /* 0x000ff6000fffe03f */
[----:B------:R-:W-:Y:S01]  /*31600*/  @!UPT UIADD3 URZ, URZ, URZ, URZ ;  /* 0x0000003f3f3ff290 */ /* 0x000fe2000fffe03f */
[----:B------:R0:W-:Y:S01]  /*31610*/  STL.64 [R1+0x830], R8 ;  /* 0x0008300801007387 */ /* 0x0001e20000100a00 */
[----:B------:R-:W-:Y:S03]  /*31620*/  STL.64 [R1+0x838], R10 ;  /* 0x0008380a01007387 */ /* 0x000fe60000100a00 */
[----:B0-----:R-:W3:Y:S01]  /*31630*/  LDL.LU.64 R8, [R1+0x4170] ;  /* 0x0041700001087983 */ /* 0x001ee20000300a00 */
[----:B------:R-:W-:-:S05]  /*31640*/  IMAD.MOV.U32 R19, RZ, RZ, R13 ;  /* 0x000000ffff137224 */ /* 0x000fca00078e000d */
[----:B------:R-:W-:Y:S01]  /*31650*/  STL [R1+0x4118], R19 ;  /* 0x0041181301007387 */ /* 0x000fe20000100800 */
[----:B------:R3:W-:Y:S02]  /*31660*/  STL.64 [R1+0x4110], R16 ;  /* 0x0041101001007387 */ /* 0x0007e40000100a00 */
[----:B---3--:R-:W-:Y:S02]  /*31670*/  IMAD.MOV.U32 R16, RZ, RZ, R9 ;  /* 0x000000ffff107224 */ /* 0x008fe400078e0009 */
[----:B------:R-:W-:Y:S02]  /*31680*/  IMAD.MOV.U32 R17, RZ, RZ, R8 ;  /* 0x000000ffff117224 */ /* 0x000fe400078e0008 */
[----:B------:R-:W3:Y:S01]  /*31690*/  LDL.LU.64 R8, [R1+0x810] ;  /* 0x0008100001087983 */ /* 0x000ee20000300a00 */
[----:B------:R-:W4:Y:S03]  /*316a0*/  LDL.LU.64 R10, [R1+0x818] ;  /* 0x00081800010a7983 */ /* 0x000f260000300a00 */
[----:B----4-:R-:W-:Y:S01]  /*316b0*/  STL.64 [R1+0x4168], R10 ;  /* 0x0041680a01007387 */ /* 0x010fe20000100a00 */
[----:B---3--:R0:W-:Y:S03]  /*316c0*/  STL.64 [R1+0x4160], R8 ;  /* 0x0041600801007387 */ /* 0x0081e60000100a00 */
[----:B0-----:R-:W3:Y:S01]  /*316d0*/  LDL.LU.64 R8, [R1+0x820] ;  /* 0x0008200001087983 */ /* 0x001ee20000300a00 */
[----:B------:R-:W3:Y:S02]  /*316e0*/  LDL.LU.64 R10, [R1+0x828] ;  /* 0x00082800010a7983 */ /* 0x000ee40000300a00 */
[----:B------:R0:W-:Y:S02]  /*316f0*/  STL.64 [R1+0x4130], R16 ;  /* 0x0041301001007387 */ /* 0x0001e40000100a00 */
[----:B0-----:R-:W4:Y:S01]  /*31700*/  LDL.64 R16, [R1+0x190] ;  /* 0x0001900001107983 */ /* 0x001f220000100a00 */
[----:B------:R-:W-:-:S03]  /*31710*/  IMAD.MOV.U32 R23, RZ, RZ, R12 ;  /* 0x000000ffff177224 */ /* 0x000fc600078e000c */
[----:B----4-:R0:W-:Y:S04]  /*31720*/  STL.64 [R1+0x4148], R16 ;  /* 0x0041481001007387 */ /* 0x0101e80000100a00 */
[----:B0-----:R-:W4:Y:S01]  /*31730*/  LDL.64 R16, [R1+0x1a0] ;  /* 0x0001a00001107983 */ /* 0x001f220000100a00 */
[----:B------:R-:W2:Y:S02]  /*31740*/  LDL.LU.64 R12, [R1+0x7e0] ;  /* 0x0007e000010c7983 */ /* 0x000ea40000300a00 */
[----:B------:R-:W2:Y:S01]  /*31750*/  LDL.LU.64 R14, [R1+0x7e8] ;  /* 0x0007e800010e7983 */ /* 0x000ea20000300a00 */
[----:B---3--:R-:W-:Y:S01]  /*31760*/  HMMA.16816.F32.BF16 R8, R4, R24, R8 ;  /* 0x000000180408723c */ /* 0x008fe20000041808 */
[----:B--2---:R-:W-:Y:S01]  /*31770*/  STL.64 [R1+0x4128], R14 ;  /* 0x0041280e01007387 */ /* 0x004fe20000100a00 */
[----:B------:R0:W-:Y:S03]  /*31780*/  STL.64 [R1+0x4120], R12 ;  /* 0x0041200c01007387 */ /* 0x0001e60000100a00 */
        /* <DEDUP_REMOVED lines=8> */
[----:B------:R-:W-:Y:S05]  /*31810*/  STL [R1+0x3fbc], R23 ;  /* 0x003fbc1701007387 */ /* 0x000fea0000100800 */
[----:B------:R-:W-:Y:S01]  /*31820*/  STL.64 [R1+0x820], R8 ;  /* 0x0008200801007387 */ /* 0x000fe20000100a00 */
[----:B------:R0:W-:Y:S04]  /*31830*/  STL.64 [R1+0x828], R10 ;  /* 0x0008280a01007387 */ /* 0x0001e80000100a00 */
[----:B0-----:R-:W4:Y:S01]  /*31840*/  LDL.LU.64 R10, [R1+0x4168] ;  /* 0x00416800010a7983 */ /* 0x001f220000300a00 */
[----:B------:R-:W4:Y:S02]  /*31850*/  LDL.LU.64 R8, [R1+0x4160] ;  /* 0x0041600001087983 */ /* 0x000f240000300a00 */
[----:B------:R-:W3:Y:S02]  /*31860*/  LDL.LU R27, [R1+0x4158] ;  /* 0x00415800011b7983 */ /* 0x000ee40000300800 */
[----:B------:R-:W2:Y:S01]  /*31870*/  LDL.LU.64 R24, [R1+0x4150] ;  /* 0x0041500001187983 */ /* 0x000ea20000300a00 */
[----:B------:R-:W-:Y:S01]  /*31880*/  STL [R1+0x3fe8], R26 ;  /* 0x003fe81a01007387 */ /* 0x000fe20000100800 */
[C---:B----4-:R-:W-:Y:S03]  /*31890*/  HMMA.16816.F32.BF16 R8, R4.reuse, R16, R8 ;  /* 0x000000100408723c */ /* 0x050fe60000041808 */
[----:B--2---:R-:W-:Y:S11]  /*318a0*/  STL.64 [R1+0x3fe0], R24 ;  /* 0x003fe01801007387 */ /* 0x004ff60000100a00 */
[----:B------:R-:W-:Y:S09]  /*318b0*/  @!UPT UIADD3 URZ, URZ, URZ, URZ ;  /* 0x0000003f3f3ff290 */ /* 0x000ff2000fffe03f */
[----:B------:R-:W-:Y:S01]  /*318c0*/  STL.64 [R1+0x810], R8 ;  /* 0x0008100801007387 */ /* 0x000fe20000100a00 */
[----:B------:R0:W-:Y:S02]  /*318d0*/  STL.64 [R1+0x818], R10 ;  /* 0x0008180a01007387 */ /* 0x0001e40000100a00 */
[----:B0-----:R-:W-:Y:S02]  /*318e0*/  IMAD.MOV.U32 R10, RZ, RZ, R16 ;  /* 0x000000ffff0a7224 */ /* 0x001fe400078e0010 */
[----:B------:R-:W-:Y:S02]  /*318f0*/  IMAD.MOV.U32 R11, RZ, RZ, R17 ;  /* 0x000000ffff0b7224 */ /* 0x000fe400078e0011 */
[----:B------:R-:W2:Y:S02]  /*31900*/  LDL.LU.64 R16, [R1+0x4148] ;  /* 0x0041480001107983 */ /* 0x000ea40000300a00 */
[----:B--2---:R-:W-:Y:S01]  /*31910*/  HMMA.16816.F32.BF16 R12, R4, R16, R12 ;  /* 0x00000010040c723c */ /* 0x004fe2000004180c */
[----:B------:R-:W-:-:S02]  /*31920*/  IMAD.MOV.U32 R8, RZ, RZ, R16 ;  /* 0x000000ffff087224 */ /* 0x000fc400078e0010 */
[----:B------:R-:W-:Y:S11]  /*31930*/  IMAD.MOV.U32 R9, RZ, RZ, R17 ;  /* 0x000000ffff097224 */ /* 0x000ff600078e0011 */
[----:B------:R-:W-:Y:S09]  /*31940*/  @!UPT UIADD3 URZ, URZ, URZ, URZ ;  /* 0x0000003f3f3ff290 */ /* 0x000ff2000fffe03f */
[----:B------:R-:W-:Y:S01]  /*31950*/  STL.64 [R1+0x800], R12 ;  /* 0x0008000c01007387 */ /* 0x000fe20000100a00 */
[----:B------:R0:W-:Y:S03]  /*31960*/  STL.64 [R1+0x808], R14 ;  /* 0x0008080e01007387 */ /* 0x0001e60000100a00 */
[----:B0-----:R-:W2:Y:S01]  /*31970*/  LDL.LU.64 R14, [R1+0x4140] ;  /* 0x00414000010e7983 */ /* 0x001ea20000300a00 */
[----:B------:R-:W2:Y:S02]  /*31980*/  LDL.LU.64 R12, [R1+0x4138] ;  /* 0x00413800010c7983 */ /* 0x000ea40000300a00 */
[----:B------:R-:W2:Y:S02]  /*31990*/  LDL.LU.64 R16, [R1+0x4130] ;  /* 0x0041300001107983 */ /* 0x000ea40000300a00 */
[----:B------:R-:W-:Y:S01]  /*319a0*/  STL.64 [R1+0x3fa0], R10 ;  /* 0x003fa00a01007387 */ /* 0x000fe20000100a00 */
[----:B------:R0:W-:Y:S04]  /*319b0*/  STL.64 [R1+0x3f98], R8 ;  /* 0x003f980801007387 */ /* 0x0001e80000100a00 */
[----:B0-----:R-:W4:Y:S01]  /*319c0*/  LDL.64 R8, [R1+0x170] ;  /* 0x0001700001087983 */ /* 0x001f220000100a00 */
[C---:B--2---:R-:W-:Y:S03]  /*319d0*/  HMMA.16816.F32.BF16 R16, R4.reuse, R16, R12 ;  /* 0x000000100410723c */ /* 0x044fe6000004180c */
[----:B------:R-:W4:Y:S01]  /*319e0*/  LDL.LU.64 R14, [R1+0x4128] ;  /* 0x00412800010e7983 */ /* 0x000f220000300a00 */
[----:B------:R-:W4:Y:S11]  /*319f0*/  LDL.LU.64 R12, [R1+0x4120] ;  /* 0x00412000010c7983 */ /* 0x000f360000300a00 */
[----:B------:R-:W-:Y:S08]  /*31a00*/  @!UPT UIADD3 URZ, URZ, URZ, URZ ;  /* 0x0000003f3f3ff290 */ /* 0x000ff0000fffe03f */
[----:B------:R-:W-:Y:S01]  /*31a10*/  STL.64 [R1+0x7f0], R16 ;  /* 0x0007f01001007387 */ /* 0x000fe20000100a00 */
[----:B------:R0:W-:Y:S03]  /*31a20*/  STL.64 [R1+0x7f8], R18 ;  /* 0x0007f81201007387 */ /* 0x0001e60000100a00 */
[----:B0-----:R-:W2:Y:S01]  /*31a30*/  LDL.LU R19, [R1+0x4118] ;  /* 0x0041180001137983 */ /* 0x001ea20000300800 */
[----:B------:R-:W2:Y:S01]  /*31a40*/  LDL.LU.64 R16, [R1+0x4110] ;  /* 0x0041100001107983 */ /* 0x000ea20000300a00 */
[----:B----4-:R-:W-:Y:S11]  /*31a50*/  HMMA.16816.F32.BF16 R12, R4, R8, R12 ;  /* 0x00000008040c723c */ /* 0x010ff6000004180c */
[----:B------:R-:W-:Y:S11]  /*31a60*/  @!UPT UIADD3 URZ, URZ, URZ, URZ ;  /* 0x0000003f3f3ff290 */ /* 0x000ff6000fffe03f */
[----:B------:R-:W-:Y:S01]  /*31a70*/  @!UPT UIADD3 URZ, URZ, URZ, URZ ;  /* 0x0000003f3f3ff290 */ /* 0x000fe2000fffe03f */
[----:B------:R-:W-:Y:S01]  /*31a80*/  STL.64 [R1+0x7e0], R12 ;  /* 0x0007e00c01007387 */ /* 0x000fe20000100a00 */
[----:B------:R0:W-:Y:S03]  /*31a90*/  STL.64 [R1+0x7e8], R14 ;  /* 0x0007e80e01007387 */ /* 0x0001e60000100a00 */
[----:B0-----:R-:W4:Y:S01]  /*31aa0*/  LDL.LU.64 R14, [R1+0x4108] ;  /* 0x00410800010e7983 */ /* 0x001f220000300a00 */
[----:B------:R-:W2:Y:S02]  /*31ab0*/  LDL R12, [R1+0x110] ;  /* 0x00011000010c7983 */ /* 0x000ea40000100800 */
[----:B------:R-:W2:Y:S02]  /*31ac0*/  LDL R13, [R1+0x114] ;  /* 0x00011400010d7983 */ /* 0x000ea40000100800 */
[----:B--2---:R0:W-:Y:S04]  /*31ad0*/  STL.64 [R1+0x4098], R12 ;  /* 0x0040980c01007387 */ /* 0x0041e80000100a00 */
[----:B0-----:R-:W2:Y:S04]  /*31ae0*/  LDL R12, [R1+0x130] ;  /* 0x00013000010c7983 */ /* 0x001ea80000100800 */
[----:B------:R-:W2:Y:S04]  /*31af0*/  LDL R13, [R1+0x134] ;  /* 0x00013400010d7983 */ /* 0x000ea80000100800 */
[----:B--2---:R0:W-:Y:S02]  /*31b00*/  STL.64 [R1+0x40b0], R12 ;  /* 0x0040b00c01007387 */ /* 0x0041e40000100a00 */
[----:B0-----:R-:W-:-:S02]  /*31b10*/  IMAD.MOV.U32 R12, RZ, RZ, R21 ;  /* 0x000000ffff0c7224 */ /* 0x001fc400078e0015 */
[----:B------:R-:W-:-:S05]  /*31b20*/  IMAD.MOV.U32 R13, RZ, RZ, R20 ;  /* 0x000000ffff0d7224 */ /* 0x000fca00078e0014 */
[----:B------:R-:W-:Y:S01]  /*31b30*/  STL.64 [R1+0x40c0], R12 ;  /* 0x0040c00c01007387 */ /* 0x000fe20000100a00 */
[----:B------:R-:W2:Y:S02]  /*31b40*/  LDL.64 R24, [R1+0x70] ;  /* 0x0000700001187983 */ /* 0x000ea40000100a00 */
[----:B------:R-:W-:Y:S01]  /*31b50*/  IMAD.MOV.U32 R23, RZ, RZ, R8 ;  /* 0x000000ffff177224 */ /* 0x000fe200078e0008 */
[----:B--2---:R-:W-:Y:S04]  /*31b60*/  STL.64 [R1+0x3ff8], R24 ;  /* 0x003ff81801007387 */ /* 0x004fe80000100a00 */
[----:B------:R-:W-:Y:S02]  /*31b70*/  STL.64 [R1+0x3fd8], R22 ;  /* 0x003fd81601007387 */ /* 0x000fe40000100a00 */
[----:B------:R-:W2:Y:S02]  /*31b80*/  LDL.64 R20, [R1+0xc0] ;  /* 0x0000c00001147983 */ /* 0x000ea40000100a00 */
[----:B------:R-:W-:Y:S01]  /*31b90*/  IMAD.MOV.U32 R18, RZ, RZ, R9 ;  /* 0x000000ffff127224 */ /* 0x000fe200078e0009 */
[----:B--2---:R-:W-:Y:S01]  /*31ba0*/  STL.64 [R1+0x4048], R20 ;  /* 0x0040481401007387 */ /* 0x004fe20000100a00 */
[----:B------:R-:W2:Y:S03]  /*31bb0*/  LDL.64 R8, [R1+0x50] ;  /* 0x0000500001087983 */ /* 0x000ea60000100a00 */
[----:B--2---:R0:W-:Y:S04]  /*31bc0*/  STL.64 [R1+0x3fd0], R8 ;  /* 0x003fd00801007387 */ /* 0x0041e80000100a00 */
[----:B0-----:R-:W2:Y:S04]  /*31bd0*/  LDL.64 R8, [R1+0x60] ;  /* 0x0000600001087983 */ /* 0x001ea80000100a00 */
[----:B--2---:R-:W-:Y:S01]  /*31be0*/  STL.64 [R1+0x3ff0], R8 ;  /* 0x003ff00801007387 */ /* 0x004fe20000100a00 */
[----:B------:R-:W-:Y:S02]  /*31bf0*/  STL.64 [R1+0x3fc8], R18 ;  /* 0x003fc81201007387 */ /* 0x000fe40000100a00 */
[----:B------:R0:W-:Y:S02]  /*31c00*/  STL.64 [R1+0x3fc0], R16 ;  /* 0x003fc01001007387 */ /* 0x0001e40000100a00 */
[----:B0-----:R-:W2:Y:S04]  /*31c10*/  LDL.64 R16, [R1+0x80] ;  /* 0x0000800001107983 */ /* 0x001ea80000100a00 */
[----:B--2---:R0:W-:Y:S02]  /*31c20*/  STL.64 [R1+0x4000], R16 ;  /* 0x0040001001007387 */ /* 0x0041e40000100a00 */
[----:B0-----:R-:W-:-:S02]  /*31c30*/  IMAD.MOV.U32 R16, RZ, RZ, R3 ;  /* 0x000000ffff107224 */ /* 0x001fc400078e0003 */
[----:B----4-:R-:W-:Y:S01]  /*31c40*/  IMAD.MOV.U32 R17, RZ, RZ, R14 ;  /* 0x000000ffff117224 */ /* 0x010fe200078e000e */
[----:B------:R-:W2:Y:S01]  /*31c50*/  LDL.LU R3, [R1+0x4100] ;  /* 0x0041000001037983 */ /* 0x000ea20000300800 */
[----:B------:R-:W4:Y:S02]  /*31c60*/  LDL.LU R14, [R1+0x40fc] ;  /* 0x0040fc00010e7983 */ /* 0x000f240000300800 */
[----:B------:R-:W2:Y:S02]  /*31c70*/  LDL R12, [R1+0x150] ;  /* 0x00015000010c7983 */ /* 0x000ea40000100800 */
[----:B------:R-:W2:Y:S02]  /*31c80*/  LDL R13, [R1+0x154] ;  /* 0x00015400010d7983 */ /* 0x000ea40000100800 */
[----:B------:R-:W-:Y:S02]  /*31c90*/  IMAD.MOV.U32 R20, RZ, RZ, R0 ;  /* 0x000000ffff147224 */ /* 0x000fe400078e0000 */
[----:B------:R-:W-:Y:S01]  /*31ca0*/  IMAD.MOV.U32 R21, RZ, RZ, R29 ;  /* 0x000000ffff157224 */ /* 0x000fe200078e001d */
[----:B--2---:R0:W-:Y:S01]  /*31cb0*/  STL.64 [R1+0x40d8], R12 ;  /* 0x0040d80c01007387 */ /* 0x0041e20000100a00 */
[----:B------:R-:W2:Y:S02]  /*31cc0*/  LDL.LU R0, [R1+0x40f8] ;  /* 0x0040f80001007983 */ /* 0x000ea40000300800 */
[----:B------:R-:W2:Y:S01]  /*31cd0*/  LDL.LU R29, [R1+0x40f4] ;  /* 0x0040f400011d7983 */ /* 0x000ea20000300800 */
[----:B0-----:R-:W2:Y:S04]  /*31ce0*/  LDL R12, [R1+0x160] ;  /* 0x00016000010c7983 */ /* 0x001ea80000100800 */
[----:B------:R-:W2:Y:S01]  /*31cf0*/  LDL R13, [R1+0x164] ;  /* 0x00016400010d7983 */ /* 0x000ea20000100800 */
[----:B------:R0:W-:Y:S02]  /*31d00*/  STL.64 [R1+0x4060], R20 ;  /* 0x0040601401007387 */ /* 0x0001e40000100a00 */
[----:B0-----:R-:W-:-:S02]  /*31d10*/  IMAD.MOV.U32 R20, RZ, RZ, R2 ;  /* 0x000000ffff147224 */ /* 0x001fc400078e0002 */
[----:B---3--:R-:W-:Y:S01]  /*31d20*/  IMAD.MOV.U32 R21, RZ, RZ, R27 ;  /* 0x000000ffff157224 */ /* 0x008fe200078e001b */
[----:B------:R-:W3:Y:S01]  /*31d30*/  LDL.LU R2, [R1+0x40f0] ;  /* 0x0040f00001027983 */ /* 0x000ee20000300800 */
[----:B------:R-:W2:Y:S02]  /*31d40*/  LDL.LU.64 R24, [R1+0x780] ;  /* 0x0007800001187983 */ /* 0x000ea40000300a00 */
[----:B------:R-:W2:Y:S02]  /*31d50*/  LDL.LU.64 R26, [R1+0x788] ;  /* 0x00078800011a7983 */ /* 0x000ea40000300a00 */
[----:B--2---:R-:W-:Y:S01]  /*31d60*/  STL.64 [R1+0x40a8], R26 ;  /* 0x0040a81a01007387 */ /* 0x004fe20000100a00 */
[----:B------:R-:W-:Y:S02]  /*31d70*/  STL.64 [R1+0x40a0], R24 ;  /* 0x0040a01801007387 */ /* 0x000fe40000100a00 */
[----:B------:R0:W-:Y:S02]  /*31d80*/  STL.64 [R1+0x4078], R20 ;  /* 0x0040781401007387 */ /* 0x0001e40000100a00 */
[----:B0-----:R-:W2:Y:S01]  /*31d90*/  LDL R20, [R1+0x120] ;  /* 0x0001200001147983 */ /* 0x001ea20000100800 */
[----:B------:R-:W-:-:S05]  /*31da0*/  IMAD.MOV.U32 R21, RZ, RZ, R29 ;  /* 0x000000ffff157224 */ /* 0x000fca00078e001d */
[----:B--2---:R0:W-:Y:S04]  /*31db0*/  STL.64 [R1+0x40b8], R20 ;  /* 0x0040b81401007387 */ /* 0x0041e80000100a00 */
[----:B0-----:R-:W2:Y:S01]  /*31dc0*/  LDL.LU.64 R20, [R1+0x7b0] ;  /* 0x0007b00001147983 */ /* 0x001ea20000300a00 */
[----:B------:R-:W2:Y:S03]  /*31dd0*/  LDL.LU.64 R22, [R1+0x7b8] ;  /* 0x0007b80001167983 */ /* 0x000ea60000300a00 */
[----:B--2---:R-:W-:Y:S01]  /*31de0*/  STL.64 [R1+0x40d0], R22 ;  /* 0x0040d01601007387 */ /* 0x004fe20000100a00 */
[----:B------:R0:W-:Y:S03]  /*31df0*/  STL.64 [R1+0x40c8], R20 ;  /* 0x0040c81401007387 */ /* 0x0001e60000100a00 */
[----:B0-----:R-:W2:Y:S01]  /*31e00*/  LDL.LU.64 R20, [R1+0x7c0] ;  /* 0x0007c00001147983 */ /* 0x001ea20000300a00 */
[----:B------:R-:W2:Y:S03]  /*31e10*/  LDL.LU.64 R22, [R1+0x7c8] ;  /* 0x0007c80001167983 */ /* 0x000ea60000300a00 */
[----:B--2---:R-:W-:Y:S01]  /*31e20*/  STL.64 [R1+0x40e8], R22 ;  /* 0x0040e81601007387 */ /* 0x004fe20000100a00 */
[----:B------:R0:W-:Y:S03]  /*31e30*/  STL.64 [R1+0x40e0], R20 ;  /* 0x0040e01401007387 */ /* 0x0001e60000100a00 */
[----:B0-----:R-:W2:Y:S01]  /*31e40*/  LDL.LU.64 R20, [R1+0x7d0] ;  /* 0x0007d00001147983 */ /* 0x001ea20000300a00 */
[----:B------:R-:W2:Y:S02]  /*31e50*/  LDL.LU.64 R22, [R1+0x7d8] ;  /* 0x0007d80001167983 */ /* 0x000ea40000300a00 */
[----:B------:R-:W2:Y:S02]  /*31e60*/  LDL.LU.64 R24, [R1+0x7a0] ;  /* 0x0007a00001187983 */ /* 0x000ea40000300a00 */
[----:B------:R-:W2:Y:S01]  /*31e70*/  LDL.LU.64 R26, [R1+0x7a8] ;  /* 0x0007a800011a7983 */ /* 0x000ea20000300a00 */
[----:B------:R0:W-:Y:S04]  /*31e80*/  STL.64 [R1+0x4018], R16 ;  /* 0x0040181001007387 */ /* 0x0001e80000100a00 */
[----:B0-----:R-:W2:Y:S01]  /*31e90*/  LDL.64 R16, [R1+0xa0] ;  /* 0x0000a00001107983 */ /* 0x001ea20000100a00 */
[----:B----4-:R-:W-:-:S02]  /*31ea0*/  IMAD.MOV.U32 R8, RZ, RZ, R14 ;  /* 0x000000ffff087224 */ /* 0x010fc400078e000e */
[----:B------:R-:W-:Y:S01]  /*31eb0*/  IMAD.MOV.U32 R9, RZ, RZ, R3 ;  /* 0x000000ffff097224 */ /* 0x000fe200078e0003 */
[----:B--2---:R0:W-:Y:S02]  /*31ec0*/  STL.64 [R1+0x4028], R16 ;  /* 0x0040281001007387 */ /* 0x0041e40000100a00 */
[----:B0-----:R-:W-:Y:S02]  /*31ed0*/  IMAD.MOV.U32 R17, RZ, RZ, R15 ;  /* 0x000000ffff117224 */ /* 0x001fe400078e000f */
[C---:B------:R-:W-:Y:S01]  /*31ee0*/  HMMA.16816.F32.BF16 R12, R4.reuse, R12, R20 ;  /* 0x0000000c040c723c */ /* 0x040fe20000041814 */
[----:B------:R-:W-:Y:S01]  /*31ef0*/  IMAD.MOV.U32 R16, RZ, RZ, R28 ;  /* 0x000000ffff107224 */ /* 0x000fe200078e001c */
[----:B------:R-:W-:Y:S04]  /*31f00*/  STL.64 [R1+0x4080], R8 ;  /* 0x0040800801007387 */ /* 0x000fe80000100a00 */
[----:B------:R0:W-:Y:S04]  /*31f10*/  STL.64 [R1+0x4040], R16 ;  /* 0x0040401001007387 */ /* 0x0001e80000100a00 */
[----:B0-----:R-:W2:Y:S01]  /*31f20*/  LDL.LU.64 R16, [R1+0x790] ;  /* 0x0007900001107983 */ /* 0x001ea20000300a00 */
[----:B------:R-:W2:Y:S02]  /*31f30*/  LDL.LU.64 R18, [R1+0x798] ;  /* 0x0007980001127983 */ /* 0x000ea40000300a00 */
[----:B------:R-:W4:Y:S02]  /*31f40*/  LDL.LU.64 R22, [R1+0x40e8] ;  /* 0x0040e80001167983 */ /* 0x000f240000300a00 */
[----:B------:R-:W4:Y:S08]  /*31f50*/  LDL.LU.64 R20, [R1+0x40e0] ;  /* 0x0040e00001147983 */ /* 0x000f300000300a00 */
[----:B------:R0:W-:Y:S01]  /*31f60*/  STL.64 [R1+0x7d0], R12 ;  /* 0x0007d00c01007387 */ /* 0x0001e20000100a00 */
[----:B------:R4:W-:Y:S03]  /*31f70*/  STL.64 [R1+0x7d8], R14 ;  /* 0x0007d80e01007387 */ /* 0x0009e60000100a00 */
[----:B0-----:R-:W4:Y:S02]  /*31f80*/  LDL.LU.64 R12, [R1+0x40d8] ;  /* 0x0040d800010c7983 */ /* 0x001f240000300a00 */
[C---:B----4-:R-:W-:Y:S02]  /*31f90*/  HMMA.16816.F32.BF16 R12, R4.reuse, R12, R20 ;  /* 0x0000000c040c723c */ /* 0x050fe40000041814 */
[----:B------:R-:W4:Y:S01]  /*31fa0*/  LDL.LU.64 R22, [R1+0x40d0] ;  /* 0x0040d00001167983 */ /* 0x000f220000300a00 */
[----:B------:R-:W4:Y:S11]  /*31fb0*/  LDL.LU.64 R20, [R1+0x40c8] ;  /* 0x0040c80001147983 */ /* 0x000f360000300a00 */
[----:B------:R-:W-:Y:S09]  /*31fc0*/  @!UPT UIADD3 URZ, URZ, URZ, URZ ;  /* 0x0000003f3f3ff290 */ /* 0x000ff2000fffe03f */
[----:B------:R0:W-:Y:S01]  /*31fd0*/  STL.64 [R1+0x7c0], R12 ;  /* 0x0007c00c01007387 */ /* 0x0001e20000100a00 */
[----:B------:R4:W-:Y:S03]  /*31fe0*/  STL.64 [R1+0x7c8], R14 ;  /* 0x0007c80e01007387 */ /* 0x0009e60000100a00 */
[----:B0-----:R-:W4:Y:S02]  /*31ff0*/  LDL.LU.64 R12, [R1+0x40c0] ;  /* 0x0040c000010c7983 */ /* 0x001f240000300a00 */
[C---:B----4-:R-:W-:Y:S02]  /*32000*/  HMMA.16816.F32.BF16 R12, R4.reuse, R12, R20 ;  /* 0x0000000c040c723c */ /* 0x050fe40000041814 */
[----:B------:R-:W2:Y:S11]  /*32010*/  LDL.LU.64 R20, [R1+0x40b8] ;  /* 0x0040b80001147983 */ /* 0x000eb60000300a00 */
[----:B------:R-:W-:Y:S10]  /*32020*/  @!UPT UIADD3 URZ, URZ, URZ, URZ ;  /* 0x0000003f3f3ff290 */ /* 0x000ff4000fffe03f */
[----:B------:R0:W-:Y:S01]  /*32030*/  STL.64 [R1+0x7b0], R12 ;  /* 0x0007b00c01007387 */ /* 0x0001e20000100a00 */
[----:B------:R1:W-:Y:S03]  /*32040*/  STL.64 [R1+0x7b8], R14 ;  /* 0x0007b80e01007387 */ /* 0x0003e60000100a00 */
[----:B0-----:R-:W1:Y:S01]  /*32050*/  LDL.LU.64 R12, [R1+0x40b0] ;  /* 0x0040b000010c7983 */ /* 0x001e620000300a00 */
[C---:B--2---:R-:W-:Y:S08]  /*32060*/  HMMA.16816.F32.BF16 R16, R4.reuse, R20, R16 ;  /* 0x000000140410723c */ /* 0x044ff00000041810 */
[C---:B-1----:R-:W-:Y:S01]  /*32070*/  HMMA.16816.F32.BF16 R12, R4.reuse, R12, R24 ;  /* 0x0000000c040c723c */ /* 0x042fe20000041818 */
[----:B------:R-:W2:Y:S01]  /*32080*/  LDL.LU.64 R26, [R1+0x40a8] ;  /* 0x0040a800011a7983 */ /* 0x000ea20000300a00 */
[----:B------:R-:W2:Y:S11]  /*32090*/  LDL.LU.64 R24, [R1+0x40a0] ;  /* 0x0040a00001187983 */ /* 0x000eb60000300a00 */
[----:B------:R-:W-:Y:S10]  /*320a0*/  @!UPT UIADD3 URZ, URZ, URZ, URZ ;  /* 0x0000003f3f3ff290 */ /* 0x000ff4000fffe03f */
[----:B------:R0:W-:Y:S01]  /*320b0*/  STL.64 [R1+0x7a0], R12 ;  /* 0x0007a00c01007387 */ /* 0x0001e20000100a00 */
[----:B------:R2:W-:Y:S03]  /*320c0*/  STL.64 [R1+0x7a8], R14 ;  /* 0x0007a80e01007387 */ /* 0x0005e60000100a00 */
[----:B0-----:R-:W2:Y:S01]  /*320d0*/  LDL.LU.64 R12, [R1+0x4098] ;  /* 0x00409800010c7983 */ /* 0x001ea20000300a00 */
[----:B------:R-:W4:Y:S02]  /*320e0*/  LDL.LU.64 R20, [R1+0x760] ;  /* 0x0007600001147983 */ /* 0x000f240000300a00 */
[----:B------:R-:W-:Y:S02]  /*320f0*/  STL.64 [R1+0x790], R16 ;  /* 0x0007901001007387 */ /* 0x000fe40000100a00 */
[----:B------:R-:W-:Y:S01]  /*32100*/  STL.64 [R1+0x798], R18 ;  /* 0x0007981201007387 */ /* 0x000fe20000100a00 */
[----:B------:R-:W3:Y:S01]  /*32110*/  LDL.LU.64 R22, [R1+0x768] ;  /* 0x0007680001167983 */ /* 0x000ee20000300a00 */
[----:B--2---:R-:W-:Y:S11]  /*32120*/  HMMA.16816.F32.BF16 R12, R4, R12, R24 ;  /* 0x0000000c040c723c */ /* 0x004ff60000041818 */
[----:B------:R-:W-:Y:S11]  /*32130*/  @!UPT UIADD3 URZ, URZ, URZ, URZ ;  /* 0x0000003f3f3ff290 */ /* 0x000ff6000fffe03f */
[----:B------:R-:W-:Y:S01]  /*32140*/  @!UPT UIADD3 URZ, URZ, URZ, URZ ;  /* 0x0000003f3f3ff290 */ /* 0x000fe2000fffe03f */
[----:B------:R-:W-:Y:S01]  /*32150*/  STL.64 [R1+0x780], R12 ;  /* 0x0007800c01007387 */ /* 0x000fe20000100a00 */
[----:B------:R-:W-:Y:S02]  /*32160*/  STL.64 [R1+0x788], R14 ;  /* 0x0007880e01007387 */ /* 0x000fe40000100a00 */
[----:B---3--:R-:W-:Y:S02]  /*32170*/  STL.64 [R1+0x4090], R22 ;  /* 0x0040901601007387 */ /* 0x008fe40000100a00 */
[----:B----4-:R0:W-:Y:S02]  /*32180*/  STL.64 [R1+0x4088], R20 ;  /* 0x0040881401007387 */ /* 0x0101e40000100a00 */
        /* <DEDUP_REMOVED lines=11> */
[----:B------:R-:W3:Y:S02]  /*32240*/  LDL.LU.64 R18, [R1+0x758] ;  /* 0x0007580001127983 */ /* 0x000ee40000300a00 */
[----:B------:R-:W4:Y:S02]  /*32250*/  LDL.LU.64 R12, [R1+0x710] ;  /* 0x00071000010c7983 */ /* 0x000f240000300a00 */
[----:B------:R-:W3:Y:S02]  /*32260*/  LDL.LU.64 R14, [R1+0x718] ;  /* 0x00071800010e7983 */ /* 0x000ee40000300a00 */
[----:B------:R-:W-:-:S02]  /*32270*/  IMAD.MOV.U32 R8, RZ, RZ, R2 ;  /* 0x000000ffff087224 */ /* 0x000fc400078e0002 */
[----:B------:R-:W-:-:S07]  /*32280*/  IMAD.MOV.U32 R9, RZ, RZ, R0 ;  /* 0x000000ffff097224 */ /* 0x000fce00078e0000 */
[C---:B--2---:R-:W-:Y:S01]  /*32290*/  HMMA.16816.F32.BF16 R8, R4.reuse, R8, R20 ;  /* 0x000000080408723c */ /* 0x044fe20000041814 */
[----:B---3--:R-:W-:Y:S01]  /*322a0*/  STL.64 [R1+0x4038], R14 ;  /* 0x0040380e01007387 */ /* 0x008fe20000100a00 */
[----:B----4-:R0:W-:Y:S03]  /*322b0*/  STL.64 [R1+0x4030], R12 ;  /* 0x0040300c01007387 */ /* 0x0101e60000100a00 */
[----:B0-----:R-:W2:Y:S01]  /*322c0*/  LDL.LU.64 R12, [R1+0x720] ;  /* 0x00072000010c7983 */ /* 0x001ea20000300a00 */
[----:B------:R-:W2:Y:S02]  /*322d0*/  LDL.LU.64 R14, [R1+0x728] ;  /* 0x00072800010e7983 */ /* 0x000ea40000300a00 */
[----:B------:R-:W3:Y:S02]  /*322e0*/  LDL.LU.64 R24, [R1+0x6f0] ;  /* 0x0006f00001187983 */ /* 0x000ee40000300a00 */
[----:B------:R-:W4:Y:S02]  /*322f0*/  LDL.LU.64 R26, [R1+0x6f8] ;  /* 0x0006f800011a7983 */ /* 0x000f240000300a00 */
[----:B----4-:R-:W-:Y:S01]  /*32300*/  STL.64 [R1+0x4010], R26 ;  /* 0x0040101a01007387 */ /* 0x010fe20000100a00 */
[----:B---3--:R0:W-:Y:S03]  /*32310*/  STL.64 [R1+0x4008], R24 ;  /* 0x0040081801007387 */ /* 0x0081e60000100a00 */
[----:B0-----:R-:W3:Y:S01]  /*32320*/  LDL.LU.64 R24, [R1+0x700] ;  /* 0x0007000001187983 */ /* 0x001ee20000300a00 */
[----:B------:R-:W3:Y:S02]  /*32330*/  LDL.LU.64 R26, [R1+0x708] ;  /* 0x00070800011a7983 */ /* 0x000ee40000300a00 */
[----:B------:R-:W4:Y:S02]  /*32340*/  LDL.LU.64 R22, [R1+0x4090] ;  /* 0x0040900001167983 */ /* 0x000f240000300a00 */
[----:B------:R-:W4:Y:S02]  /*32350*/  LDL.LU.64 R20, [R1+0x4088] ;  /* 0x0040880001147983 */ /* 0x000f240000300a00 */
[----:B------:R0:W-:Y:S01]  /*32360*/  STL.64 [R1+0x770], R8 ;  /* 0x0007700801007387 */ /* 0x0001e20000100a00 */
[----:B------:R4:W-:Y:S03]  /*32370*/  STL.64 [R1+0x778], R10 ;  /* 0x0007780a01007387 */ /* 0x0009e60000100a00 */
[----:B0-----:R-:W4:Y:S02]  /*32380*/  LDL.LU.64 R8, [R1+0x4080] ;  /* 0x0040800001087983 */ /* 0x001f240000300a00 */
[C---:B----4-:R-:W-:Y:S02]  /*32390*/  HMMA.16816.F32.BF16 R8, R4.reuse, R8, R20 ;  /* 0x000000080408723c */ /* 0x050fe40000041814 */
[----:B------:R-:W4:Y:S11]  /*323a0*/  LDL.LU.64 R20, [R1+0x4078] ;  /* 0x0040780001147983 */ /* 0x000f360000300a00 */
[----:B------:R-:W-:Y:S10]  /*323b0*/  @!UPT UIADD3 URZ, URZ, URZ, URZ ;  /* 0x0000003f3f3ff290 */ /* 0x000ff4000fffe03f */
[----:B------:R0:W-:Y:S01]  /*323c0*/  STL.64 [R1+0x760], R8 ;  /* 0x0007600801007387 */ /* 0x0001e20000100a00 */
[----:B------:R1:W-:Y:S03]  /*323d0*/  STL.64 [R1+0x768], R10 ;  /* 0x0007680a01007387 */ /* 0x0003e60000100a00 */
[----:B0-----:R-:W2:Y:S01]  /*323e0*/  LDL.LU.64 R8, [R1+0x6e0] ;  /* 0x0006e00001087983 */ /* 0x001ea20000300a00 */
[----:B-1----:R-:W2:Y:S01]  /*323f0*/  LDL.LU.64 R10, [R1+0x6e8] ;  /* 0x0006e800010a7983 */ /* 0x002ea20000300a00 */
        /* <DEDUP_REMOVED lines=12> */
[----:B------:R-:W-:Y:S03]  /*324c0*/  STL.64 [R1+0x748], R22 ;  /* 0x0007481601007387 */ /* 0x000fe60000100a00 */
[----:B0-----:R-:W4:Y:S02]  /*324d0*/  LDL.LU.64 R20, [R1+0x4048] ;  /* 0x0040480001147983 */ /* 0x001f240000300a00 */
[C---:B----4-:R-:W-:Y:S11]  /*324e0*/  HMMA.16816.F32.BF16 R16, R4.reuse, R20, R16 ;  /* 0x000000140410723c */ /* 0x050ff60000041810 */
[----:B------:R-:W-:Y:S11]  /*324f0*/  @!UPT UIADD3 URZ, URZ, URZ, URZ ;  /* 0x0000003f3f3ff290 */ /* 0x000ff6000fffe03f */
[----:B------:R-:W-:Y:S01]  /*32500*/  @!UPT UIADD3 URZ, URZ, URZ, URZ ;  /* 0x0000003f3f3ff290 */ /* 0x000fe2000fffe03f */
[----:B------:R0:W-:Y:S01]  /*32510*/  STL.64 [R1+0x730], R16 ;  /* 0x0007301001007387 */ /* 0x0001e20000100a00 */
[----:B------:R2:W-:Y:S03]  /*32520*/  STL.64 [R1+0x738], R18 ;  /* 0x0007381201007387 */ /* 0x0005e60000100a00 */
[----:B0-----:R-:W2:Y:S01]  /*32530*/  LDL.LU.64 R16, [R1+0x4040] ;  /* 0x0040400001107983 */ /* 0x001ea20000300a00 */
[----:B------:R-:W-:Y:S02]  /*32540*/  IMAD.MOV.U32 R2, RZ, RZ, R20 ;  /* 0x000000ffff027224 */ /* 0x000fe400078e0014 */
[----:B------:R-:W-:Y:S02]  /*32550*/  IMAD.MOV.U32 R0, RZ, RZ, R21 ;  /* 0x000000ffff007224 */ /* 0x000fe400078e0015 */
[----:B------:R-:W4:Y:S01]  /*32560*/  LDL.LU.64 R20, [R1+0x6d0] ;  /* 0x0006d00001147983 */ /* 0x000f220000300a00 */
[----:B------:R-:W4:Y:S01]  /*32570*/  LDL.LU.64 R22, [R1+0x6d8] ;  /* 0x0006d80001167983 */ /* 0x000f220000300a00 */
[C---:B--2---:R-:W-:Y:S02]  /*32580*/  HMMA.16816.F32.BF16 R16, R4.reuse, R16, R12 ;  /* 0x000000100410723c */ /* 0x044fe4000004180c */
[----:B------:R-:W2:Y:S01]  /*32590*/  LDL.LU.64 R14, [R1+0x4038] ;  /* 0x00403800010e7983 */ /* 0x000ea20000300a00 */
[----:B------:R-:W2:Y:S11]  /*325a0*/  LDL.LU.64 R12, [R1+0x4030] ;  /* 0x00403000010c7983 */ /* 0x000eb60000300a00 */
[----:B------:R-:W-:Y:S09]  /*325b0*/  @!UPT UIADD3 URZ, URZ, URZ, URZ ;  /* 0x0000003f3f3ff290 */ /* 0x000ff2000fffe03f */
[----:B------:R0:W-:Y:S01]  /*325c0*/  STL.64 [R1+0x720], R16 ;  /* 0x0007201001007387 */ /* 0x0001e20000100a00 */
[----:B------:R-:W-:Y:S03]  /*325d0*/  STL.64 [R1+0x728], R18 ;  /* 0x0007281201007387 */ /* 0x000fe60000100a00 */
[----:B0-----:R-:W2:Y:S02]  /*325e0*/  LDL.LU.64 R16, [R1+0x4028] ;  /* 0x0040280001107983 */ /* 0x001ea40000300a00 */
[C---:B--2---:R-:W-:Y:S11]  /*325f0*/  HMMA.16816.F32.BF16 R12, R4.reuse, R16, R12 ;  /* 0x00000010040c723c */ /* 0x044ff6000004180c */
[----:B------:R-:W-:Y:S11]  /*32600*/  @!UPT UIADD3 URZ, URZ, URZ, URZ ;  /* 0x0000003f3f3ff290 */ /* 0x000ff6000fffe03f */
[----:B------:R-:W-:Y:S01]  /*32610*/  @!UPT UIADD3 URZ, URZ, URZ, URZ ;  /* 0x0000003f3f3ff290 */ /* 0x000fe2000fffe03f */
[----:B------:R0:W-:Y:S01]  /*32620*/  STL.64 [R1+0x710], R12 ;  /* 0x0007100c01007387 */ /* 0x0001e20000100a00 */
[----:B------:R1:W-:Y:S03]  /*32630*/  STL.64 [R1+0x718], R14 ;  /* 0x0007180e01007387 */ /* 0x0003e60000100a00 */
[----:B0-----:R-:W2:Y:S01]  /*32640*/  LDL.LU.64 R12, [R1+0x4020] ;  /* 0x00402000010c7983 */ /* 0x001ea20000300a00 */
[----:B-1----:R-:W-:Y:S02]  /*32650*/  IMAD.MOV.U32 R15, RZ, RZ, R16 ;  /* 0x000000ffff0f7224 */ /* 0x002fe400078e0010 */
[----:B------:R-:W-:Y:S02]  /*32660*/  IMAD.MOV.U32 R14, RZ, RZ, R17 ;  /* 0x000000ffff0e7224 */ /* 0x000fe400078e0011 */
[----:B------:R-:W3:Y:S02]  /*32670*/  LDL.LU.64 R16, [R1+0x4018] ;  /* 0x0040180001107983 */ /* 0x000ee40000300a00 */
[C---:B---3--:R-:W-:Y:S02]  /*32680*/  HMMA.16816.F32.BF16 R16, R4.reuse, R16, R24 ;  /* 0x000000100410723c */ /* 0x048fe40000041818 */
[----:B------:R-:W3:Y:S01]  /*32690*/  LDL.LU.64 R26, [R1+0x4010] ;  /* 0x00401000011a7983 */ /* 0x000ee20000300a00 */
[----:B------:R-:W3:Y:S11]  /*326a0*/  LDL.LU.64 R24, [R1+0x4008] ;  /* 0x0040080001187983 */ /* 0x000ef60000300a00 */
[----:B------:R-:W-:Y:S09]  /*326b0*/  @!UPT UIADD3 URZ, URZ, URZ, URZ ;  /* 0x0000003f3f3ff290 */ /* 0x000ff2000fffe03f */
[----:B------:R0:W-:Y:S01]  /*326c0*/  STL.64 [R1+0x700], R16 ;  /* 0x0007001001007387 */ /* 0x0001e20000100a00 */
[----:B------:R-:W-:Y:S03]  /*326d0*/  STL.64 [R1+0x708], R18 ;  /* 0x0007081201007387 */ /* 0x000fe60000100a00 */
[----:B0-----:R-:W3:Y:S02]  /*326e0*/  LDL.LU.64 R16, [R1+0x4000] ;  /* 0x0040000001107983 */ /* 0x001ee40000300a00 */
[C---:B---3--:R-:W-:Y:S11]  /*326f0*/  HMMA.16816.F32.BF16 R24, R4.reuse, R16, R24 ;  /* 0x000000100418723c */ /* 0x048ff60000041818 */
[----:B------:R-:W-:Y:S11]  /*32700*/  @!UPT UIADD3 URZ, URZ, URZ, URZ ;  /* 0x0000003f3f3ff290 */ /* 0x000ff6000fffe03f */
[----:B------:R-:W-:Y:S01]  /*32710*/  @!UPT UIADD3 URZ, URZ, URZ, URZ ;  /* 0x0000003f3f3ff290 */ /* 0x000fe2000fffe03f */
[----:B------:R0:W-:Y:S01]  /*32720*/  STL.64 [R1+0x6f0], R24 ;  /* 0x0006f01801007387 */ /* 0x0001e20000100a00 */
[----:B------:R1:W-:Y:S03]  /*32730*/  STL.64 [R1+0x6f8], R26 ;  /* 0x0006f81a01007387 */ /* 0x0003e60000100a00 */
[----:B0-----:R-:W3:Y:S01]  /*32740*/  LDL.LU.64 R24, [R1+0x3ff8] ;  /* 0x003ff80001187983 */ /* 0x001ee20000300a00 */
[----:B------:R-:W-:Y:S02]  /*32750*/  IMAD.MOV.U32 R29, RZ, RZ, R17 ;  /* 0x000000ffff1d7224 */ /* 0x000fe400078e0011 */
[----:B------:R-:W2:Y:S02]  /*32760*/  LDL.LU.64 R16, [R1+0x6b0] ;  /* 0x0006b00001107983 */ /* 0x000ea40000300a00 */
[----:B------:R-:W2:Y:S01]  /*32770*/  LDL.LU.64 R18, [R1+0x6b8] ;  /* 0x0006b80001127983 */ /* 0x000ea20000300a00 */
[C---:B---3--:R-:W-:Y:S01]  /*32780*/  HMMA.16816.F32.BF16 R8, R4.reuse, R24, R8 ;  /* 0x000000180408723c */ /* 0x048fe20000041808 */
[----:B-1----:R-:W-:Y:S11]  /*32790*/  IMAD.MOV.U32 R27, RZ, RZ, R25 ;  /* 0x000000ffff1b7224 */ /* 0x002ff600078e0019 */
[----:B------:R-:W-:Y:S11]  /*327a0*/  @!UPT UIADD3 URZ, URZ, URZ, URZ ;  /* 0x0000003f3f3ff290 */ /* 0x000ff6000fffe03f */
[----:B------:R0:W-:Y:S01]  /*327b0*/  STL.64 [R1+0x6e0], R8 ;  /* 0x0006e00801007387 */ /* 0x0001e20000100a00 */
[----:B------:R-:W-:Y:S03]  /*327c0*/  STL.64 [R1+0x6e8], R10 ;  /* 0x0006e80a01007387 */ /* 0x000fe60000100a00 */
[----:B0-----:R-:W4:Y:S01]  /*327d0*/  LDL.LU.64 R8, [R1+0x3ff0] ;  /* 0x003ff00001087983 */ /* 0x001f220000300a00 */
[----:B------:R-:W3:Y:S02]  /*327e0*/  LDL.LU R26, [R1+0x3fe8] ;  /* 0x003fe800011a7983 */ /* 0x000ee40000300800 */
[----:B------:R-:W2:Y:S01]  /*327f0*/  LDL.LU.64 R24, [R1+0x3fe0] ;  /* 0x003fe00001187983 */ /* 0x000ea20000300a00 */
[C---:B----4-:R-:W-:Y:S01]  /*32800*/  HMMA.16816.F32.BF16 R20, R4.reuse, R8, R20 ;  /* 0x000000080414723c */ /* 0x050fe20000041814 */
[----:B---3--:R-:W-:Y:S01]  /*32810*/  STL.64 [R1+0x3fb0], R26 ;  /* 0x003fb01a01007387 */ /* 0x008fe20000100a00 */
[----:B--2---:R0:W-:Y:S03]  /*32820*/  STL.64 [R1+0x3fa8], R24 ;  /* 0x003fa81801007387 */ /* 0x0041e60000100a00 */
[----:B0-----:R-:W2:Y:S01]  /*32830*/  LDL.LU.64 R24, [R1+0x6c0] ;  /* 0x0006c00001187983 */ /* 0x001ea20000300a00 */
[----:B------:R-:W2:Y:S11]  /*32840*/  LDL.LU.64 R26, [R1+0x6c8] ;  /* 0x0006c800011a7983 */ /* 0x000eb60000300a00 */
[----:B------:R-:W-:Y:S06]  /*32850*/  @!UPT UIADD3 URZ, URZ, URZ, URZ ;  /* 0x0000003f3f3ff290 */ /* 0x000fec000fffe03f */
[----:B------:R0:W-:Y:S01]  /*32860*/  STL.64 [R1+0x6d0], R20 ;  /* 0x0006d01401007387 */ /* 0x0001e20000100a00 */
[----:B------:R1:W-:Y:S02]  /*32870*/  STL.64 [R1+0x6d8], R22 ;  /* 0x0006d81601007387 */ /* 0x0003e40000100a00 */
[----:B0-----:R-:W-:Y:S01]  /*32880*/  IMAD.MOV.U32 R21, RZ, RZ, R8 ;  /* 0x000000ffff157224 */ /* 0x001fe200078e0008 */
[----:B-1----:R-:W3:Y:S01]  /*32890*/  LDL.LU.64 R22, [R1+0x3fd8] ;  /* 0x003fd80001167983 */ /* 0x002ee20000300a00 */
[----:B------:R-:W-:Y:S02]  /*328a0*/  IMAD.MOV.U32 R20, RZ, RZ, R9 ;  /* 0x000000ffff147224 */ /* 0x000fe400078e0009 */
[----:B------:R-:W2:Y:S01]  /*328b0*/  LDL.LU.64 R8, [R1+0x3fd0] ;  /* 0x003fd00001087983 */ /* 0x000ea20000300a00 */
[C---:B------:R-:W-:Y:S02]  /*328c0*/  HMMA.16816.F32.BF16 R16, R4.reuse, R12, R16 ;  /* 0x0000000c0410723c */ /* 0x040fe40000041810 */
[----:B------:R-:W-:Y:S06]  /*328d0*/  STL.64 [R1+0x3ed8], R20 ;  /* 0x003ed81401007387 */ /* 0x000fec0000100a00 */
[----:B--2---:R-:W-:Y:S01]  /*328e0*/  HMMA.16816.F32.BF16 R24, R4, R8, R24 ;  /* 0x000000080418723c */ /* 0x004fe20000041818 */
[----:B------:R-:W-:-:S02]  /*328f0*/  IMAD.MOV.U32 R3, RZ, RZ, R8 ;  /* 0x000000ffff037224 */ /* 0x000fc400078e0008 */
[----:B------:R-:W-:Y:S11]  /*32900*/  IMAD.MOV.U32 R28, RZ, RZ, R9 ;  /* 0x000000ffff1c7224 */ /* 0x000ff600078e0009 */
[----:B------:R-:W-:Y:S09]  /*32910*/  @!UPT UIADD3 URZ, URZ, URZ, URZ ;  /* 0x0000003f3f3ff290 */ /* 0x000ff2000fffe03f */
[----:B------:R0:W-:Y:S01]  /*32920*/  STL.64 [R1+0x6c0], R24 ;  /* 0x0006c01801007387 */ /* 0x0001e20000100a00 */
[----:B------:R1:W-:Y:S03]  /*32930*/  STL.64 [R1+0x6c8], R26 ;  /* 0x0006c81a01007387 */ /* 0x0003e60000100a00 */
[----:B0-----:R-:W2:Y:S01]  /*32940*/  LDL.LU.64 R24, [R1+0x6a0] ;  /* 0x0006a00001187983 */ /* 0x001ea20000300a00 */
[----:B-1----:R-:W2:Y:S02]  /*32950*/  LDL.LU.64 R26, [R1+0x6a8] ;  /* 0x0006a800011a7983 */ /* 0x002ea40000300a00 */
[----:B------:R-:W4:Y:S02]  /*32960*/  LDL.LU.64 R8, [R1+0x690] ;  /* 0x0006900001087983 */ /* 0x000f240000300a00 */
[----:B------:R-:W4:Y:S01]  /*32970*/  LDL.LU.64 R10, [R1+0x698] ;  /* 0x00069800010a7983 */ /* 0x000f220000300a00 */
[----:B------:R-:W-:Y:S01]  /*32980*/  STL.64 [R1+0x6b0], R16 ;  /* 0x0006b01001007387 */ /* 0x000fe20000100a00 */
[----:B------:R0:W-:Y:S03]  /*32990*/  STL.64 [R1+0x6b8], R18 ;  /* 0x0006b81201007387 */ /* 0x0001e60000100a00 */
[----:B0-----:R-:W2:Y:S01]  /*329a0*/  LDL.LU.64 R18, [R1+0x3fc8] ;  /* 0x003fc80001127983 */ /* 0x001ea20000300a00 */
[----:B------:R-:W2:Y:S02]  /*329b0*/  LDL.LU.64 R16, [R1+0x3fc0] ;  /* 0x003fc00001107983 */ /* 0x000ea40000300a00 */
[----:B------:R0:W-:Y:S02]  /*329c0*/  STL.64 [R1+0x3dc0], R12 ;  /* 0x003dc00c01007387 */ /* 0x0001e40000100a00 */
[----:B------:R-:W-:Y:S01]  /*329d0*/  STL.64 [R1+0x3e48], R14 ;  /* 0x003e480e01007387 */ /* 0x000fe20000100a00 */
[----:B0-----:R-:W2:Y:S04]  /*329e0*/  LDL.64 R12, [R1+0x140] ;  /* 0x00014000010c7983 */ /* 0x001ea80000100a00 */
[----:B--2---:R0:W-:Y:S04]  /*329f0*/  STL.64 [R1+0x3ec0], R12 ;  /* 0x003ec00c01007387 */ /* 0x0041e80000100a00 */
[----:B0-----:R-:W2:Y:S01]  /*32a00*/  LDL.64 R12, [R1+0x150] ;  /* 0x00015000010c7983 */ /* 0x001ea20000100a00 */
[----:B------:R-:W-:Y:S03]  /*32a10*/  HMMA.16816.F32.BF16 R24, R4, R16, R24 ;  /* 0x000000100418723c */ /* 0x000fe60000041818 */
[----:B--2---:R0:W-:Y:S04]  /*32a20*/  STL.64 [R1+0x3ed0], R12 ;  /* 0x003ed00c01007387 */ /* 0x0041e80000100a00 */
[----:B0-----:R-:W2:Y:S04]  /*32a30*/  LDL.64 R12, [R1+0x160] ;  /* 0x00016000010c7983 */ /* 0x001ea80000100a00 */
[----:B--2---:R3:W-:Y:S02]  /*32a40*/  STL.64 [R1+0x3ee0], R12 ;  /* 0x003ee00c01007387 */ /* 0x0047e40000100a00 */
[----:B---3--:R-:W-:-:S02]  /*32a50*/  IMAD.MOV.U32 R12, RZ, RZ, R23 ;  /* 0x000000ffff0c7224 */ /* 0x008fc400078e0017 */
[----:B------:R-:W-:Y:S01]  /*32a60*/  IMAD.MOV.U32 R13, RZ, RZ, R18 ;  /* 0x000000ffff0d7224 */ /* 0x000fe200078e0012 */
[----:B------:R-:W2:Y:S01]  /*32a70*/  LDL.LU R23, [R1+0x3fbc] ;  /* 0x003fbc0001177983 */ /* 0x000ea20000300800 */
[----:B------:R-:W3:Y:S03]  /*32a80*/  LDL.LU R18, [R1+0x3fb8] ;  /* 0x003fb80001127983 */ /* 0x000ee60000300800 */
[----:B------:R0:W-:Y:S04]  /*32a90*/  STL.64 [R1+0x3ef8], R12 ;  /* 0x003ef80c01007387 */ /* 0x0001e80000100a00 */
[----:B0-----:R-:W2:Y:S01]  /*32aa0*/  LDL.64 R12, [R1+0x1f0] ;  /* 0x0001f000010c7983 */ /* 0x001ea20000100a00 */
[----:B------:R-:W-:Y:S02]  /*32ab0*/  STL.64 [R1+0x6a0], R24 ;  /* 0x0006a01801007387 */ /* 0x000fe40000100a00 */
[----:B------:R0:W-:Y:S02]  /*32ac0*/  STL.64 [R1+0x6a8], R26 ;  /* 0x0006a81a01007387 */ /* 0x0001e40000100a00 */
[----:B0-----:R-:W2:Y:S01]  /*32ad0*/  LDL.LU.64 R26, [R1+0x3fb0] ;  /* 0x003fb000011a7983 */ /* 0x001ea20000300a00 */
[----:B------:R-:W4:Y:S02]  /*32ae0*/  LDL.LU.64 R24, [R1+0x3fa8] ;  /* 0x003fa80001187983 */ /* 0x000f240000300a00 */
[----:B----4-:R-:W-:Y:S01]  /*32af0*/  HMMA.16816.F32.BF16 R4, R4, R24, R8 ;  /* 0x000000180404723c */ /* 0x010fe20000041808 */
[----:B------:R-:W4:Y:S01]  /*32b00*/  LDL.LU.64 R10, [R1+0x3fa0] ;  /* 0x003fa000010a7983 */ /* 0x000f220000300a00 */
[----:B------:R-:W2:Y:S11]  /*32b10*/  LDL.LU.64 R8, [R1+0x3f98] ;  /* 0x003f980001087983 */ /* 0x000eb60000300a00 */
[----:B------:R-:W-:Y:S10]  /*32b20*/  @!UPT UIADD3 URZ, URZ, URZ, URZ ;  /* 0x0000003f3f3ff290 */ /* 0x000ff4000fffe03f */
[----:B------:R0:W-:Y:S01]  /*32b30*/  STL.64 [R1+0x690], R4 ;  /* 0x0006900401007387 */ /* 0x0001e20000100a00 */
[----:B------:R-:W-:Y:S03]  /*32b40*/  STL.64 [R1+0x698], R6 ;  /* 0x0006980601007387 */ /* 0x000fe60000100a00 */
[----:B0-----:R-:W2:Y:S04]  /*32b50*/  LDL.LU.64 R4, [R1+0x180] ;  /* 0x0001800001047983 */ /* 0x001ea80000300a00 */
[----:B--2---:R0:W-:Y:S02]  /*32b60*/  STL.64 [R1+0x3f00], R4 ;  /* 0x003f000401007387 */ /* 0x0041e40000100a00 */
[----:B0-----:R-:W-:-:S02]  /*32b70*/  IMAD.MOV.U32 R4, RZ, RZ, R8 ;  /* 0x000000ffff047224 */ /* 0x001fc400078e0008 */
[----:B------:R-:W-:Y:S01]  /*32b80*/  IMAD.MOV.U32 R5, RZ, RZ, R9 ;  /* 0x000000ffff057224 */ /* 0x000fe200078e0009 */
[----:B------:R-:W2:Y:S01]  /*32b90*/  LDL.LU R8, [R1+0x3f90] ;  /* 0x003f900001087983 */ /* 0x000ea20000300800 */
[----:B------:R-:W2:Y:S03]  /*32ba0*/  LDL.LU R9, [R1+0x3f8c] ;  /* 0x003f8c0001097983 */ /* 0x000ea60000300800 */
[----:B------:R4:W-:Y:S02]  /*32bb0*/  STL.64 [R1+0x3f18], R4 ;  /* 0x003f180401007387 */ /* 0x0009e40000100a00 */
[----:B----4-:R-:W-:Y:S02]  /*32bc0*/  IMAD.MOV.U32 R4, RZ, RZ, R10 ;  /* 0x000000ffff047224 */ /* 0x010fe400078e000a */
[----:B------:R-:W-:Y:S01]  /*32bd0*/  IMAD.MOV.U32 R5, RZ, RZ, R11 ;  /* 0x000000ffff057224 */ /* 0x000fe200078e000b */
[----:B------:R-:W2:Y:S01]  /*32be0*/  LDL.LU R10, [R1+0x3f88] ;  /* 0x003f8800010a7983 */ /* 0x000ea20000300800 */
[----:B------:R-:W2:Y:S03]  /*32bf0*/  LDL.LU R11, [R1+0x3f84] ;  /* 0x003f8400010b7983 */ /* 0x000ea60000300800 */
[----:B------:R0:W-:Y:S02]  /*32c00*/  STL.64 [R1+0x3f30], R4 ;  /* 0x003f300401007387 */ /* 0x0001e40000100a00 */
[----:B0-----:R-:W-:-:S02]  /*32c10*/  IMAD.MOV.U32 R4, RZ, RZ, R22 ;  /* 0x000000ffff047224 */ /* 0x001fc400078e0016 */
[----:B------:R-:W-:Y:S01]  /*32c20*/  IMAD.MOV.U32 R5, RZ, RZ, R26 ;  /* 0x000000ffff057224 */ /* 0x000fe200078e001a */
[----:B------:R-:W4:Y:S04]  /*32c30*/  LDL.LU R22, [R1+0x3f80] ;  /* 0x003f800001167983 */ /* 0x000f280000300800 */
[----:B------:R0:W-:Y:S02]  /*32c40*/  STL.64 [R1+0x3f48], R4 ;  /* 0x003f480401007387 */ /* 0x0001e40000100a00 */
[----:B0-----:R-:W-:Y:S02]  /*32c50*/  IMAD.MOV.U32 R4, RZ, RZ, R23 ;  /* 0x000000ffff047224 */ /* 0x001fe400078e0017 */
[----:B------:R-:W-:-:S05]  /*32c60*/  IMAD.MOV.U32 R5, RZ, RZ, R19 ;  /* 0x000000ffff057224 */ /* 0x000fca00078e0013 */
[----:B------:R0:W-:Y:S04]  /*32c70*/  STL.64 [R1+0x3f60], R4 ;  /* 0x003f600401007387 */ /* 0x0001e80000100a00 */
[----:B0-----:R-:W2:Y:S01]  /*32c80*/  LDL.LU.64 R4, [R1+0x640] ;  /* 0x0006400001047983 */ /* 0x001ea20000300a00 */
[----:B------:R-:W2:Y:S02]  /*32c90*/  LDL.LU.64 R6, [R1+0x648] ;  /* 0x0006480001067983 */ /* 0x000ea40000300a00 */
[----:B------:R-:W-:Y:S02]  /*32ca0*/  IMAD.MOV.U32 R26, RZ, RZ, R12 ;  /* 0x000000ffff1a7224 */ /* 0x000fe400078e000c */
[----:B------:R-:W-:Y:S01]  /*32cb0*/  IMAD.MOV.U32 R19, RZ, RZ, R13 ;  /* 0x000000ffff137224 */ /* 0x000fe200078e000d */
[----:B--2---:R-:W-:Y:S11]  /*32cc0*/  HMMA.16816.F32.BF16 R4, R8, R12, R4 ;  /* 0x0000000c0804723c */ /* 0x004ff60000041804 */
[----:B------:R-:W-:Y:S11]  /*32cd0*/  @!UPT UIADD3 URZ, URZ, URZ, URZ ;  /* 0x0000003f3f3ff290 */ /* 0x000ff6000fffe03f */
[----:B------:R-:W-:Y:S01]  /*32ce0*/  @!UPT UIADD3 URZ, URZ, URZ, URZ ;  /* 0x0000003f3f3ff290 */ /* 0x000fe2000fffe03f */
[----:B------:R4:W-:Y:S01]  /*32cf0*/  STL.64 [R1+0x640], R4 ;  /* 0x0006400401007387 */ /* 0x0009e20000100a00 */
[----:B------:R-:W-:Y:S02]  /*32d00*/  STL.64 [R1+0x648], R6 ;  /* 0x0006480601007387 */ /* 0x000fe40000100a00 */
[----:B----4-:R-:W-:Y:S02]  /*32d10*/  IMAD.MOV.U32 R4, RZ, RZ, R22 ;  /* 0x000000ffff047224 */ /* 0x010fe400078e0016 */
[----:B---3--:R-:W-:-:S05]  /*32d20*/  IMAD.MOV.U32 R5, RZ, RZ, R18 ;  /* 0x000000ffff057224 */ /* 0x008fca00078e0012 */
[----:B------:R0:W-:Y:S04]  /*32d30*/  STL.64 [R1+0x3f78], R4 ;  /* 0x003f780401007387 */ /* 0x0001e80000100a00 */
        /* <DEDUP_REMOVED lines=24> */
[----:B------:R-:W-:Y:S02]  /*32ec0*/  STL [R1+0x3ef0], R19 ;  /* 0x003ef01301007387 */ /* 0x000fe40000100800 */
[----:B------:R0:W-:Y:S02]  /*32ed0*/  STL.64 [R1+0x3ee8], R16 ;  /* 0x003ee81001007387 */ /* 0x0001e40000100a00 */
[----:B0-----:R-:W4:Y:S01]  /*32ee0*/  LDL.LU.64 R16, [R1+0x5c0] ;  /* 0x0005c00001107983 */ /* 0x001f220000300a00 */
[----:B------:R-:W4:Y:S02]  /*32ef0*/  LDL.LU.64 R18, [R1+0x5c8] ;  /* 0x0005c80001127983 */ /* 0x000f240000300a00 */
[----:B------:R-:W2:Y:S02]  /*32f00*/  LDL.LU.64 R20, [R1+0x5b0] ;  /* 0x0005b00001147983 */ /* 0x000ea40000300a00 */
[----:B------:R-:W2:Y:S01]  /*32f10*/  LDL.LU.64 R22, [R1+0x5b8] ;  /* 0x0005b80001167983 */ /* 0x000ea20000300a00 */
[----:B------:R-:W-:Y:S01]  /*32f20*/  STL [R1+0x3db8], R26 ;  /* 0x003db81a01007387 */ /* 0x000fe20000100800 */
[----:B------:R0:W-:Y:S02]  /*32f30*/  STL.64 [R1+0x3db0], R24 ;  /* 0x003db01801007387 */ /* 0x0001e40000100a00 */
[----:B------:R2:W-:Y:S01]  /*32f40*/  STL [R1+0x3ec8], R27 ;  /* 0x003ec81b01007387 */ /* 0x0005e20000100800 */
[----:B0-----:R-:W2:Y:S04]  /*32f50*/  LDL R24, [R1+0x1e0] ;  /* 0x0001e00001187983 */ /* 0x001ea80000100800 */
[----:B------:R-:W2:Y:S02]  /*32f60*/  LDL R25, [R1+0x1e4] ;  /* 0x0001e40001197983 */ /* 0x000ea40000100800 */
[C---:B--2---:R-:W-:Y:S02]  /*32f70*/  HMMA.16816.F32.BF16 R24, R8.reuse, R24, R4 ;  /* 0x000000180818723c */ /* 0x044fe40000041804 */
[----:B------:R-:W3:Y:S11]  /*32f80*/  LDL.LU.64 R4, [R1+0x3f78] ;  /* 0x003f780001047983 */ /* 0x000ef60000300a00 */
[----:B------:R-:W-:Y:S10]  /*32f90*/  @!UPT UIADD3 URZ, URZ, URZ, URZ ;  /* 0x0000003f3f3ff290 */ /* 0x000ff4000fffe03f */
[----:B------:R0:W-:Y:S01]  /*32fa0*/  STL.64 [R1+0x630], R24 ;  /* 0x0006301801007387 */ /* 0x0001e20000100a00 */
[----:B------:R1:W-:Y:S03]  /*32fb0*/  STL.64 [R1+0x638], R26 ;  /* 0x0006381a01007387 */ /* 0x0003e60000100a00 */
[----:B0-----:R-:W2:Y:S01]  /*32fc0*/  LDL.LU.64 R24, [R1+0x5a0] ;  /* 0x0005a00001187983 */ /* 0x001ea20000300a00 */
[----:B-1----:R-:W2:Y:S01]  /*32fd0*/  LDL.LU.64 R26, [R1+0x5a8] ;  /* 0x0005a800011a7983 */ /* 0x002ea20000300a00 */
[C---:B---3--:R-:W-:Y:S02]  /*32fe0*/  HMMA.16816.F32.BF16 R4, R8.reuse, R4, R12 ;  /* 0x000000040804723c */ /* 0x048fe4000004180c */
[----:B------:R-:W3:Y:S01]  /*32ff0*/  LDL.LU.64 R14, [R1+0x3f70] ;  /* 0x003f7000010e7983 */ /* 0x000ee20000300a00 */
[----:B------:R-:W3:Y:S11]  /*33000*/  LDL.LU.64 R12, [R1+0x3f68] ;  /* 0x003f6800010c7983 */ /* 0x000ef60000300a00 */
[----:B------:R-:W-:Y:S09]  /*33010*/  @!UPT UIADD3 URZ, URZ, URZ, URZ ;  /* 0x0000003f3f3ff290 */ /* 0x000ff2000fffe03f */
[----:B------:R0:W-:Y:S01]  /*33020*/  STL.64 [R1+0x620], R4 ;  /* 0x0006200401007387 */ /* 0x0001e20000100a00 */
[----:B------:R3:W-:Y:S03]  /*33030*/  STL.64 [R1+0x628], R6 ;  /* 0x0006280601007387 */ /* 0x0007e60000100a00 */
[----:B0-----:R-:W3:Y:S02]  /*33040*/  LDL.LU.64 R4, [R1+0x3f60] ;  /* 0x003f600001047983 */ /* 0x001ee40000300a00 */
        /* <DEDUP_REMOVED lines=32> */
[----:B------:R-:W-:Y:S03]  /*33250*/  STL.64 [R1+0x5d8], R14 ;  /* 0x0005d80e01007387 */ /* 0x000fe60000100a00 */
[----:B0-----:R-:W4:Y:S01]  /*33260*/  LDL.LU.64 R12, [R1+0x3ef8] ;  /* 0x003ef800010c7983 */ /* 0x001f220000300a00 */
[----:B------:R-:W-:Y:S02]  /*33270*/  STL [R1+0x3d3c], R4 ;  /* 0x003d3c0401007387 */ /* 0x000fe40000100800 */
[----:B------:R0:W-:Y:S02]  /*33280*/  STL [R1+0x3d38], R5 ;  /* 0x003d380501007387 */ /* 0x0001e40000100800 */
[----:B0-----:R-:W3:Y:S01]  /*33290*/  LDL.LU.64 R4, [R1+0x590] ;  /* 0x0005900001047983 */ /* 0x001ee20000300a00 */
[----:B------:R-:W3:Y:S01]  /*332a0*/  LDL.LU.64 R6, [R1+0x598] ;  /* 0x0005980001067983 */ /* 0x000ee20000300a00 */
[C---:B----4-:R-:W-:Y:S02]  /*332b0*/  HMMA.16816.F32.BF16 R12, R8.reuse, R12, R16 ;  /* 0x0000000c080c723c */ /* 0x050fe40000041810 */
[----:B------:R-:W4:Y:S01]  /*332c0*/  LDL.LU R19, [R1+0x3ef0] ;  /* 0x003ef00001137983 */ /* 0x000f220000300800 */
[----:B------:R-:W2:Y:S11]  /*332d0*/  LDL.LU.64 R16, [R1+0x3ee8] ;  /* 0x003ee80001107983 */ /* 0x000eb60000300a00 */
[----:B------:R-:W-:Y:S09]  /*332e0*/  @!UPT UIADD3 URZ, URZ, URZ, URZ ;  /* 0x0000003f3f3ff290 */ /* 0x000ff2000fffe03f */
[----:B------:R0:W-:Y:S01]  /*332f0*/  STL.64 [R1+0x5c0], R12 ;  /* 0x0005c00c01007387 */ /* 0x0001e20000100a00 */
[----:B------:R-:W-:Y:S03]  /*33300*/  STL.64 [R1+0x5c8], R14 ;  /* 0x0005c80e01007387 */ /* 0x000fe60000100a00 */
[----:B0-----:R-:W2:Y:S02]  /*33310*/  LDL.LU.64 R12, [R1+0x3ee0] ;  /* 0x003ee000010c7983 */ /* 0x001ea40000300a00 */
        /* <DEDUP_REMOVED lines=8> */
[----:B------:R-:W-:Y:S01]  /*333a0*/  STL [R1+0x3d2c], R18 ;  /* 0x003d2c1201007387 */ /* 0x000fe20000100800 */
[----:B------:R-:W-:Y:S01]  /*333b0*/  STL [R1+0x3d28], R22 ;  /* 0x003d281601007387 */ /* 0x000fe20000100800 */
[C---:B--2---:R-:W-:Y:S01]  /*333c0*/  HMMA.16816.F32.BF16 R24, R8.reuse, R12, R24 ;  /* 0x0000000c0818723c */ /* 0x044fe20000041818 */
[----:B------:R-:W-:Y:S11]  /*333d0*/  IMAD.MOV.U32 R23, RZ, RZ, R13 ;  /* 0x000000ffff177224 */ /* 0x000ff600078e000d */
[----:B------:R-:W-:Y:S11]  /*333e0*/  @!UPT UIADD3 URZ, URZ, URZ, URZ ;  /* 0x0000003f3f3ff290 */ /* 0x000ff6000fffe03f */
[----:B------:R-:W-:Y:S01]  /*333f0*/  STL.64 [R1+0x1380], R24 ;  /* 0x0013801801007387 */ /* 0x000fe20000100a00 */
[----:B------:R0:W-:Y:S03]  /*33400*/  STL.64 [R1+0x1388], R26 ;  /* 0x0013881a01007387 */ /* 0x0001e60000100a00 */
[----:B0-----:R-:W2:Y:S01]  /*33410*/  LDL.LU R27, [R1+0x3ec8] ;  /* 0x003ec800011b7983 */ /* 0x001ea20000300800 */
[----:B------:R-:W3:Y:S02]  /*33420*/  LDL.LU.64 R12, [R1+0x3ec0] ;  /* 0x003ec000010c7983 */ /* 0x000ee40000300a00 */
[----:B------:R-:W2:Y:S02]  /*33430*/  LDL.64 R24, [R1+0xb0] ;  /* 0x0000b00001187983 */ /* 0x000ea40000100a00 */
[----:B--2---:R0:W-:Y:S04]  /*33440*/  STL.64 [R1+0x3e50], R24 ;  /* 0x003e501801007387 */ /* 0x0041e80000100a00 */
[----:B0-----:R-:W2:Y:S01]  /*33450*/  LDL.64 R24, [R1+0xd0] ;  /* 0x0000d00001187983 */ /* 0x001ea20000100a00 */
[----:B---3--:R-:W-:Y:S03]  /*33460*/  HMMA.16816.F32.BF16 R4, R8, R12, R4 ;  /* 0x0000000c0804723c */ /* 0x008fe60000041804 */
[----:B--2---:R-:W-:Y:S11]  /*33470*/  STL.64 [R1+0x3e60], R24 ;  /* 0x003e601801007387 */ /* 0x004ff60000100a00 */
[----:B------:R-:W-:Y:S09]  /*33480*/  @!UPT UIADD3 URZ, URZ, URZ, URZ ;  /* 0x0000003f3f3ff290 */ /* 0x000ff2000fffe03f */
[----:B------:R0:W-:Y:S02]  /*33490*/  STL.64 [R1+0x1370], R4 ;  /* 0x0013700401007387 */ /* 0x0001e40000100a00 */
[----:B------:R1:W-:Y:S01]  /*334a0*/  STL.64 [R1+0x1378], R6 ;  /* 0x0013780601007387 */ /* 0x0003e20000100a00 */
[----:B0-----:R-:W2:Y:S01]  /*334b0*/  LDL.LU.64 R4, [R1+0x580] ;  /* 0x0005800001047983 */ /* 0x001ea20000300a00 */
[----:B-1----:R-:W2:Y:S02]  /*334c0*/  LDL.LU.64 R6, [R1+0x588] ;  /* 0x0005880001067983 */ /* 0x002ea40000300a00 */
[----:B------:R-:W3:Y:S02]  /*334d0*/  LDL R24, [R1+0xe0] ;  /* 0x0000e00001187983 */ /* 0x000ee40000100800 */
[----:B------:R-:W3:Y:S02]  /*334e0*/  LDL R25, [R1+0xe4] ;  /* 0x0000e40001197983 */ /* 0x000ee40000100800 */
[----:B------:R-:W-:-:S02]  /*334f0*/  IMAD.MOV.U32 R18, RZ, RZ, R12 ;  /* 0x000000ffff127224 */ /* 0x000fc400078e000c */
[----:B------:R-:W-:Y:S01]  /*33500*/  IMAD.MOV.U32 R22, RZ, RZ, R13 ;  /* 0x000000ffff167224 */ /* 0x000fe200078e000d */
[----:B---3--:R0:W-:Y:S01]  /*33510*/  STL.64 [R1+0x3e78], R24 ;  /* 0x003e781801007387 */ /* 0x0081e20000100a00 */
[----:B------:R-:W3:Y:S03]  /*33520*/  LDL.64 R12, [R1+0x110] ;  /* 0x00011000010c7983 */ /* 0x000ee60000100a00 */
[----:B0-----:R-:W2:Y:S04]  /*33530*/  LDL R24, [R1+0xf0] ;  /* 0x0000f00001187983 */ /* 0x001ea80000100800 */
[----:B------:R-:W2:Y:S04]  /*33540*/  LDL R25, [R1+0xf4] ;  /* 0x0000f40001197983 */ /* 0x000ea80000100800 */
[----:B---3--:R0:W-:Y:S04]  /*33550*/  STL.64 [R1+0x3ea8], R12 ;  /* 0x003ea80c01007387 */ /* 0x0081e80000100a00 */
[----:B0-----:R-:W3:Y:S01]  /*33560*/  LDL.LU.64 R12, [R1+0x570] ;  /* 0x00057000010c7983 */ /* 0x001ee20000300a00 */
[----:B------:R-:W2:Y:S03]  /*33570*/  LDL.LU.64 R14, [R1+0x578] ;  /* 0x00057800010e7983 */ /* 0x000ea60000300a00 */
[----:B--2---:R-:W-:Y:S01]  /*33580*/  STL.64 [R1+0x3eb8], R14 ;  /* 0x003eb80e01007387 */ /* 0x004fe20000100a00 */
[----:B---3--:R0:W-:Y:S03]  /*33590*/  STL.64 [R1+0x3eb0], R12 ;  /* 0x003eb00c01007387 */ /* 0x0081e60000100a00 */
[----:B0-----:R-:W2:Y:S01]  /*335a0*/  LDL.64 R12, [R1+0x130] ;  /* 0x00013000010c7983 */ /* 0x001ea20000100a00 */
[----:B------:R-:W-:Y:S02]  /*335b0*/  STL.64 [R1+0x3e90], R24 ;  /* 0x003e901801007387 */ /* 0x000fe40000100a00 */
[----:B------:R-:W-:Y:S02]  /*335c0*/  STL.64 [R1+0x3e58], R22 ;  /* 0x003e581601007387 */ /* 0x000fe40000100a00 */
[----:B------:R-:W-:Y:S01]  /*335d0*/  STL [R1+0x3d40], R18 ;  /* 0x003d401201007387 */ /* 0x000fe20000100800 */
[C---:B--2---:R-:W-:Y:S11]  /*335e0*/  HMMA.16816.F32.BF16 R4, R8.reuse, R12, R4 ;  /* 0x0000000c0804723c */ /* 0x044ff60000041804 */
[----:B------:R-:W-:Y:S11]  /*335f0*/  @!UPT UIADD3 URZ, URZ, URZ, URZ ;  /* 0x0000003f3f3ff290 */ /* 0x000ff6000fffe03f */
[----:B------:R-:W-:Y:S01]  /*33600*/  @!UPT UIADD3 URZ, URZ, URZ, URZ ;  /* 0x0000003f3f3ff290 */ /* 0x000fe2000fffe03f */
[----:B------:R0:W-:Y:S01]  /*33610*/  STL.64 [R1+0x1360], R4 ;  /* 0x0013600401007387 */ /* 0x0001e20000100a00 */
[----:B------:R-:W-:Y:S02]  /*33620*/  STL.64 [R1+0x1368], R6 ;  /* 0x0013680601007387 */ /* 0x000fe40000100a00 */
[----:B------:R-:W2:Y:S02]  /*33630*/  LDL.LU.64 R14, [R1+0x3eb8] ;  /* 0x003eb800010e7983 */ /* 0x000ea40000300a00 */
[----:B0-----:R-:W-:Y:S02]  /*33640*/  IMAD.MOV.U32 R5, RZ, RZ, R13 ;  /* 0x000000ffff057224 */ /* 0x001fe400078e000d */
[----:B------:R-:W-:Y:S02]  /*33650*/  IMAD.MOV.U32 R4, RZ, RZ, R12 ;  /* 0x000000ffff047224 */ /* 0x000fe400078e000c */
[----:B------:R-:W2:Y:S01]  /*33660*/  LDL.LU.64 R12, [R1+0x3eb0] ;  /* 0x003eb000010c7983 */ /* 0x000ea20000300a00 */
[----:B------:R-:W3:Y:S02]  /*33670*/  LDL R24, [R1+0x100] ;  /* 0x0001000001187983 */ /* 0x000ee40000100800 */
[----:B------:R-:W3:Y:S02]  /*33680*/  LDL R25, [R1+0x104] ;  /* 0x0001040001197983 */ /* 0x000ee40000100800 */
[----:B------:R-:W-:Y:S01]  /*33690*/  STL [R1+0x3d48], R5 ;  /* 0x003d480501007387 */ /* 0x000fe20000100800 */
[----:B------:R0:W-:Y:S04]  /*336a0*/  STL [R1+0x3d44], R4 ;  /* 0x003d440401007387 */ /* 0x0001e80000100800 */
[----:B0-----:R-:W2:Y:S02]  /*336b0*/  LDL.64 R4, [R1+0x120] ;  /* 0x0001200001047983 */ /* 0x001ea40000100a00 */
[----:B--2---:R-:W-:Y:S01]  /*336c0*/  HMMA.16816.F32.BF16 R12, R8, R4, R12 ;  /* 0x00000004080c723c */ /* 0x004fe2000004180c */
[----:B------:R-:W-:Y:S11]  /*336d0*/  IMAD.MOV.U32 R18, RZ, RZ, R5 ;  /* 0x000000ffff127224 */ /* 0x000ff600078e0005 */
[----:B------:R-:W-:Y:S11]  /*336e0*/  @!UPT UIADD3 URZ, URZ, URZ, URZ ;  /* 0x0000003f3f3ff290 */ /* 0x000ff6000fffe03f */
[----:B------:R0:W-:Y:S01]  /*336f0*/  STL.64 [R1+0x1350], R12 ;  /* 0x0013500c01007387 */ /* 0x0001e20000100a00 */
[----:B------:R-:W-:Y:S03]  /*33700*/  STL.64 [R1+0x1358], R14 ;  /* 0x0013580e01007387 */ /* 0x000fe60000100a00 */
[----:B0-----:R-:W2:Y:S01]  /*33710*/  LDL.LU.64 R12, [R1+0x3ea8] ;  /* 0x003ea800010c7983 */ /* 0x001ea20000300a00 */
[----:B------:R-:W2:Y:S02]  /*33720*/  LDL.LU.64 R4, [R1+0x560] ;  /* 0x0005600001047983 */ /* 0x000ea40000300a00 */
[----:B------:R-:W2:Y:S02]  /*33730*/  LDL.LU.64 R6, [R1+0x568] ;  /* 0x0005680001067983 */ /* 0x000ea40000300a00 */
[----:B----4-:R-:W-:Y:S01]  /*33740*/  STL.64 [R1+0x3dd0], R18 ;  /* 0x003dd01201007387 */ /* 0x010fe20000100a00 */
[----:B------:R0:W-:Y:S02]  /*33750*/  STL.64 [R1+0x3dc8], R16 ;  /* 0x003dc81001007387 */ /* 0x0001e40000100a00 */
[----:B0-----:R-:W-:-:S02]  /*33760*/  IMAD.MOV.U32 R16, RZ, RZ, R21 ;  /* 0x000000ffff107224 */ /* 0x001fc400078e0015 */
[----:B------:R-:W-:Y:S02]  /*33770*/  IMAD.MOV.U32 R17, RZ, RZ, R20 ;  /* 0x000000ffff117224 */ /* 0x000fe400078e0014 */
[----:B------:R-:W4:Y:S01]  /*33780*/  LDL.LU.64 R20, [R1+0x520] ;  /* 0x0005200001147983 */ /* 0x000f220000300a00 */
[----:B------:R-:W2:Y:S03]  /*33790*/  LDL.LU.64 R22, [R1+0x528] ;  /* 0x0005280001167983 */ /* 0x000ea60000300a00 */
[----:B--2---:R-:W-:Y:S01]  /*337a0*/  STL.64 [R1+0x3e70], R22 ;  /* 0x003e701601007387 */ /* 0x004fe20000100a00 */
[----:B----4-:R0:W-:Y:S03]  /*337b0*/  STL.64 [R1+0x3e68], R20 ;  /* 0x003e681401007387 */ /* 0x0101e60000100a00 */
[----:B0-----:R-:W2:Y:S01]  /*337c0*/  LDL.LU.64 R20, [R1+0x530] ;  /* 0x0005300001147983 */ /* 0x001ea20000300a00 */
[----:B------:R-:W4:Y:S03]  /*337d0*/  LDL.LU.64 R22, [R1+0x538] ;  /* 0x0005380001167983 */ /* 0x000f260000300a00 */
[----:B----4-:R-:W-:Y:S01]  /*337e0*/  STL.64 [R1+0x3e88], R22 ;  /* 0x003e881601007387 */ /* 0x010fe20000100a00 */
[----:B--2---:R0:W-:Y:S03]  /*337f0*/  STL.64 [R1+0x3e80], R20 ;  /* 0x003e801401007387 */ /* 0x0041e60000100a00 */
[----:B0-----:R-:W2:Y:S01]  /*33800*/  LDL.LU.64 R20, [R1+0x540] ;  /* 0x0005400001147983 */ /* 0x001ea20000300a00 */
[----:B------:R-:W4:Y:S03]  /*33810*/  LDL.LU.64 R22, [R1+0x548] ;  /* 0x0005480001167983 */ /* 0x000f260000300a00 */
[----:B----4-:R-:W-:Y:S01]  /*33820*/  STL.64 [R1+0x3ea0], R22 ;  /* 0x003ea01601007387 */ /* 0x010fe20000100a00 */
[----:B--2---:R0:W-:Y:S03]  /*33830*/  STL.64 [R1+0x3e98], R20 ;  /* 0x003e981401007387 */ /* 0x0041e60000100a00 */
[----:B0-----:R-:W3:Y:S01]  /*33840*/  LDL.LU.64 R20, [R1+0x550] ;  /* 0x0005500001147983 */ /* 0x001ee20000300a00 */
[----:B------:R-:W3:Y:S02]  /*33850*/  LDL.LU.64 R22, [R1+0x558] ;  /* 0x0005580001167983 */ /* 0x000ee40000300a00 */
[----:B------:R0:W-:Y:S02]  /*33860*/  STL.64 [R1+0x3de8], R16 ;  /* 0x003de81001007387 */ /* 0x0001e40000100a00 */
[----:B0-----:R-:W-:Y:S07]  /*33870*/  HMMA.16816.F32.BF16 R16, R8, R12, R4 ;  /* 0x0000000c0810723c */ /* 0x001fee0000041804 */
[----:B------:R-:W-:-:S02]  /*33880*/  IMAD.MOV.U32 R5, RZ, RZ, R12 ;  /* 0x000000ffff057224 */ /* 0x000fc400078e000c */
[----:B------:R-:W-:Y:S11]  /*33890*/  IMAD.MOV.U32 R4, RZ, RZ, R13 ;  /* 0x000000ffff047224 */ /* 0x000ff600078e000d */
[----:B------:R-:W-:Y:S03]  /*338a0*/  @!UPT UIADD3 URZ, URZ, URZ, URZ ;  /* 0x0000003f3f3ff290 */ /* 0x000fe6000fffe03f */
[----:B------:R0:W-:Y:S01]  /*338b0*/  STL.64 [R1+0x1340], R16 ;  /* 0x0013401001007387 */ /* 0x0001e20000100a00 */
[----:B------:R-:W-:Y:S02]  /*338c0*/  STL.64 [R1+0x1348], R18 ;  /* 0x0013481201007387 */ /* 0x000fe40000100a00 */
[----:B------:R-:W2:Y:S02]  /*338d0*/  LDL.LU.64 R12, [R1+0x510] ;  /* 0x00051000010c7983 */ /* 0x000ea40000300a00 */
[----:B------:R-:W2:Y:S01]  /*338e0*/  LDL.LU.64 R14, [R1+0x518] ;  /* 0x00051800010e7983 */ /* 0x000ea20000300a00 */
[----:B0-----:R-:W4:Y:S01]  /*338f0*/  LDL R16, [R1+0x70] ;  /* 0x0000700001107983 */ /* 0x001f220000100800 */
[----:B------:R-:W-:Y:S02]  /*33900*/  IMAD.MOV.U32 R17, RZ, RZ, R27 ;  /* 0x000000ffff117224 */ /* 0x000fe400078e001b */
[C---:B---3--:R-:W-:Y:S03]  /*33910*/  HMMA.16816.F32.BF16 R24, R8.reuse, R24, R20 ;  /* 0x000000180818723c */ /* 0x048fe60000041814 */
[----:B----4-:R0:W-:Y:S04]  /*33920*/  STL.64 [R1+0x3e08], R16 ;  /* 0x003e081001007387 */ /* 0x0101e80000100a00 */
[----:B0-----:R-:W3:Y:S01]  /*33930*/  LDL.LU.64 R16, [R1+0x500] ;  /* 0x0005000001107983 */ /* 0x001ee20000300a00 */
[----:B------:R-:W3:Y:S02]  /*33940*/  LDL.LU.64 R18, [R1+0x508] ;  /* 0x0005080001127983 */ /* 0x000ee40000300a00 */
[----:B------:R-:W-:Y:S02]  /*33950*/  STL.64 [R1+0x3d80], R4 ;  /* 0x003d800401007387 */ /* 0x000fe40000100a00 */
[----:B------:R-:W4:Y:S01]  /*33960*/  LDL.LU.64 R22, [R1+0x3ea0] ;  /* 0x003ea00001167983 */ /* 0x000f220000300a00 */
[----:B------:R-:W4:Y:S10]  /*33970*/  LDL.LU.64 R20, [R1+0x3e98] ;  /* 0x003e980001147983 */ /* 0x000f340000300a00 */
[----:B------:R0:W-:Y:S02]  /*33980*/  STL.64 [R1+0x1330], R24 ;  /* 0x0013301801007387 */ /* 0x0001e40000100a00 */
[----:B------:R4:W-:Y:S01]  /*33990*/  STL.64 [R1+0x1338], R26 ;  /* 0x0013381a01007387 */ /* 0x0009e20000100a00 */
        /* <DEDUP_REMOVED lines=14> */
[----:B0-----:R-:W4:Y:S01]  /*33a80*/  LDL.LU.64 R24, [R1+0x3e60] ;  /* 0x003e600001187983 */ /* 0x001f220000300a00 */
[----:B------:R-:W-:Y:S02]  /*33a90*/  IMAD.MOV.U32 R4, RZ, RZ, R2 ;  /* 0x000000ffff047224 */ /* 0x000fe400078e0002 */
[----:B------:R-:W-:Y:S01]  /*33aa0*/  IMAD.MOV.U32 R5, RZ, RZ, R0 ;  /* 0x000000ffff057224 */ /* 0x000fe200078e0000 */
[C---:B----4-:R-:W-:Y:S01]  /*33ab0*/  HMMA.16816.F32.BF16 R20, R8.reuse, R24, R20 ;  /* 0x000000180814723c */ /* 0x050fe20000041814 */
[----:B------:R-:W-:Y:S02]  /*33ac0*/  IMAD.MOV.U32 R2, RZ, RZ, R24 ;  /* 0x000000ffff027224 */ /* 0x000fe400078e0018 */
[----:B------:R-:W-:Y:S11]  /*33ad0*/  IMAD.MOV.U32 R0, RZ, RZ, R25 ;  /* 0x000000ffff007224 */ /* 0x000ff600078e0019 */
[----:B------:R-:W-:Y:S09]  /*33ae0*/  @!UPT UIADD3 URZ, URZ, URZ, URZ ;  /* 0x0000003f3f3ff290 */ /* 0x000ff2000fffe03f */
[----:B------:R-:W-:Y:S01]  /*33af0*/  STL.64 [R1+0x1300], R20 ;  /* 0x0013001401007387 */ /* 0x000fe20000100a00 */
[----:B------:R0:W-:Y:S03]  /*33b00*/  STL.64 [R1+0x1308], R22 ;  /* 0x0013081601007387 */ /* 0x0001e60000100a00 */
[----:B0-----:R-:W4:Y:S01]  /*33b10*/  LDL.LU.64 R22, [R1+0x3e58] ;  /* 0x003e580001167983 */ /* 0x001f220000300a00 */
[----:B------:R-:W3:Y:S01]  /*33b20*/  LDL.LU.64 R24, [R1+0x3e50] ;  /* 0x003e500001187983 */ /* 0x000ee20000300a00 */
[C---:B--2---:R-:W-:Y:S01]  /*33b30*/  HMMA.16816.F32.BF16 R4, R8.reuse, R4, R12 ;  /* 0x000000040804723c */ /* 0x044fe2000004180c */
[----:B------:R-:W2:Y:S11]  /*33b40*/  LDL.LU.64 R14, [R1+0x3e48] ;  /* 0x003e4800010e7983 */ /* 0x000eb60000300a00 */
[----:B------:R-:W-:Y:S11]  /*33b50*/  @!UPT UIADD3 URZ, URZ, URZ, URZ ;  /* 0x0000003f3f3ff290 */ /* 0x000ff6000fffe03f */
[----:B------:R-:W-:Y:S01]  /*33b60*/  STL.64 [R1+0x12f0], R4 ;  /* 0x0012f00401007387 */ /* 0x000fe20000100a00 */
[----:B------:R3:W-:Y:S02]  /*33b70*/  STL.64 [R1+0x12f8], R6 ;  /* 0x0012f80601007387 */ /* 0x0007e40000100a00 */
[----:B---3--:R-:W-:Y:S11]  /*33b80*/  HMMA.16816.F32.BF16 R4, R8, R24, R16 ;  /* 0x000000180804723c */ /* 0x008ff60000041810 */
[----:B------:R-:W-:Y:S11]  /*33b90*/  @!UPT UIADD3 URZ, URZ, URZ, URZ ;  /* 0x0000003f3f3ff290 */ /* 0x000ff6000fffe03f */
[----:B------:R-:W-:Y:S01]  /*33ba0*/  @!UPT UIADD3 URZ, URZ, URZ, URZ ;  /* 0x0000003f3f3ff290 */ /* 0x000fe2000fffe03f */
[----:B------:R-:W-:Y:S01]  /*33bb0*/  STL.64 [R1+0x12e0], R4 ;  /* 0x0012e00401007387 */ /* 0x000fe20000100a00 */
[----:B------:R-:W-:Y:S02]  /*33bc0*/  STL.64 [R1+0x12e8], R6 ;  /* 0x0012e80601007387 */ /* 0x000fe40000100a00 */
[----:B------:R-:W3:Y:S02]  /*33bd0*/  LDL.LU.64 R16, [R1+0x4d0] ;  /* 0x0004d00001107983 */ /* 0x000ee40000300a00 */
[----:B------:R-:W2:Y:S02]  /*33be0*/  LDL.LU.64 R18, [R1+0x4d8] ;  /* 0x0004d80001127983 */ /* 0x000ea40000300a00 */
[----:B--2---:R-:W-:Y:S01]  /*33bf0*/  STL.64 [R1+0x3e18], R18 ;  /* 0x003e181201007387 */ /* 0x004fe20000100a00 */
[----:B---3--:R0:W-:Y:S03]  /*33c00*/  STL.64 [R1+0x3e10], R16 ;  /* 0x003e101001007387 */ /* 0x0081e60000100a00 */
[----:B0-----:R-:W2:Y:S04]  /*33c10*/  LDL.64 R16, [R1+0x90] ;  /* 0x0000900001107983 */ /* 0x001ea80000100a00 */
[----:B--2---:R0:W-:Y:S01]  /*33c20*/  STL.64 [R1+0x3e30], R16 ;  /* 0x003e301001007387 */ /* 0x0041e20000100a00 */
[----:B------:R-:W2:Y:S02]  /*33c30*/  LDL.LU.64 R12, [R1+0x4a0] ;  /* 0x0004a000010c7983 */ /* 0x000ea40000300a00 */
[----:B0-----:R-:W-:-:S02]  /*33c40*/  IMAD.MOV.U32 R16, RZ, RZ, R15 ;  /* 0x000000ffff107224 */ /* 0x001fc400078e000f */
[----:B------:R-:W-:Y:S02]  /*33c50*/  IMAD.MOV.U32 R17, RZ, RZ, R14 ;  /* 0x000000ffff117224 */ /* 0x000fe400078e000e */
[----:B------:R-:W3:Y:S04]  /*33c60*/  LDL.LU.64 R14, [R1+0x4a8] ;  /* 0x0004a800010e7983 */ /* 0x000ee80000300a00 */
[----:B---3--:R-:W-:Y:S01]  /*33c70*/  STL.64 [R1+0x3de0], R14 ;  /* 0x003de00e01007387 */ /* 0x008fe20000100a00 */
[----:B--2---:R0:W-:Y:S03]  /*33c80*/  STL.64 [R1+0x3dd8], R12 ;  /* 0x003dd80c01007387 */ /* 0x0041e60000100a00 */
[----:B0-----:R-:W2:Y:S01]  /*33c90*/  LDL.LU.64 R12, [R1+0x4b0] ;  /* 0x0004b000010c7983 */ /* 0x001ea20000300a00 */
[----:B------:R-:W3:Y:S03]  /*33ca0*/  LDL.LU.64 R14, [R1+0x4b8] ;  /* 0x0004b800010e7983 */ /* 0x000ee60000300a00 */
        /* <DEDUP_REMOVED lines=11> */
[----:B------:R-:W2:Y:S02]  /*33d60*/  LDL.LU.64 R14, [R1+0x4f8] ;  /* 0x0004f800010e7983 */ /* 0x000ea40000300a00 */
[----:B------:R-:W-:-:S02]  /*33d70*/  IMAD.MOV.U32 R20, RZ, RZ, R24 ;  /* 0x000000ffff147224 */ /* 0x000fc400078e0018 */
[----:B------:R-:W-:Y:S02]  /*33d80*/  IMAD.MOV.U32 R21, RZ, RZ, R25 ;  /* 0x000000ffff157224 */ /* 0x000fe400078e0019 */
[----:B------:R-:W3:Y:S01]  /*33d90*/  LDL.LU.64 R24, [R1+0x490] ;  /* 0x0004900001187983 */ /* 0x000ee20000300a00 */
[----:B------:R-:W3:Y:S02]  /*33da0*/  LDL.LU.64 R26, [R1+0x498] ;  /* 0x00049800011a7983 */ /* 0x000ee40000300a00 */
[----:B------:R-:W3:Y:S02]  /*33db0*/  LDL.LU.64 R4, [R1+0x480] ;  /* 0x0004800001047983 */ /* 0x000ee40000300a00 */
[----:B------:R-:W3:Y:S01]  /*33dc0*/  LDL.LU.64 R6, [R1+0x488] ;  /* 0x0004880001067983 */ /* 0x000ee20000300a00 */
[----:B------:R0:W-:Y:S01]  /*33dd0*/  STL.64 [R1+0x3c78], R20 ;  /* 0x003c781401007387 */ /* 0x0001e20000100a00 */
[----:B----4-:R-:W-:Y:S03]  /*33de0*/  STL.64 [R1+0x3d30], R22 ;  /* 0x003d301601007387 */ /* 0x010fe60000100a00 */
[----:B0-----:R-:W4:Y:S01]  /*33df0*/  LDL R20, [R1+0x80] ;  /* 0x0000800001147983 */ /* 0x001f220000100800 */
[C---:B--2---:R-:W-:Y:S03]  /*33e00*/  HMMA.16816.F32.BF16 R16, R8.reuse, R16, R12 ;  /* 0x000000100810723c */ /* 0x044fe6000004180c */
[----:B------:R-:W2:Y:S01]  /*33e10*/  LDL.LU.64 R14, [R1+0x3e40] ;  /* 0x003e4000010e7983 */ /* 0x000ea20000300a00 */
[----:B------:R-:W2:Y:S11]  /*33e20*/  LDL.LU.64 R12, [R1+0x3e38] ;  /* 0x003e3800010c7983 */ /* 0x000eb60000300a00 */
[----:B------:R-:W-:Y:S08]  /*33e30*/  @!UPT UIADD3 URZ, URZ, URZ, URZ ;  /* 0x0000003f3f3ff290 */ /* 0x000ff0000fffe03f */
[----:B------:R0:W-:Y:S01]  /*33e40*/  STL.64 [R1+0x12d0], R16 ;  /* 0x0012d01001007387 */ /* 0x0001e20000100a00 */
[----:B------:R-:W-:Y:S03]  /*33e50*/  STL.64 [R1+0x12d8], R18 ;  /* 0x0012d81201007387 */ /* 0x000fe60000100a00 */
[----:B0-----:R-:W2:Y:S01]  /*33e60*/  LDL.LU.64 R16, [R1+0x3e30] ;  /* 0x003e300001107983 */ /* 0x001ea20000300a00 */
[----:B------:R-:W-:Y:S01]  /*33e70*/  IMAD.MOV.U32 R21, RZ, RZ, R29 ;  /* 0x000000ffff157224 */ /* 0x000fe200078e001d */
[C---:B--2---:R-:W-:Y:S01]  /*33e80*/  HMMA.16816.F32.BF16 R12, R8.reuse, R16, R12 ;  /* 0x00000010080c723c */ /* 0x044fe2000004180c */
[----:B------:R-:W-:Y:S11]  /*33e90*/  IMAD.MOV.U32 R29, RZ, RZ, R17 ;  /* 0x000000ffff1d7224 */ /* 0x000ff600078e0011 */
[----:B------:R-:W-:Y:S11]  /*33ea0*/  @!UPT UIADD3 URZ, URZ, URZ, URZ ;  /* 0x0000003f3f3ff290 */ /* 0x000ff6000fffe03f */
[----:B------:R-:W-:Y:S01]  /*33eb0*/  STL.64 [R1+0x12c0], R12 ;  /* 0x0012c00c01007387 */ /* 0x000fe20000100a00 */
[----:B------:R0:W-:Y:S03]  /*33ec0*/  STL.64 [R1+0x12c8], R14 ;  /* 0x0012c80e01007387 */ /* 0x0001e60000100a00 */
[----:B0-----:R-:W2:Y:S01]  /*33ed0*/  LDL.LU.64 R14, [R1+0x3e28] ;  /* 0x003e2800010e7983 */ /* 0x001ea20000300a00 */
[----:B------:R-:W2:Y:S02]  /*33ee0*/  LDL.LU.64 R12, [R1+0x3e20] ;  /* 0x003e2000010c7983 */ /* 0x000ea40000300a00 */
[----:B------:R-:W4:Y:S02]  /*33ef0*/  LDL.LU.64 R18, [R1+0x3e18] ;  /* 0x003e180001127983 */ /* 0x000f240000300a00 */
[----:B------:R-:W4:Y:S02]  /*33f00*/  LDL.LU.64 R16, [R1+0x3e10] ;  /* 0x003e100001107983 */ /* 0x000f240000300a00 */
[C---:B----4-:R-:W-:Y:S01]  /*33f10*/  HMMA.16816.F32.BF16 R20, R8.reuse, R20, R16 ;  /* 0x000000140814723c */ /* 0x050fe20000041810 */
[----:B------:R-:W2:Y:S11]  /*33f20*/  LDL.LU.64 R16, [R1+0x3e08] ;  /* 0x003e080001107983 */ /* 0x000eb60000300a00 */
[----:B------:R-:W-:Y:S11]  /*33f30*/  @!UPT UIADD3 URZ, URZ, URZ, URZ ;  /* 0x0000003f3f3ff290 */ /* 0x000ff6000fffe03f */
[----:B------:R0:W-:Y:S01]  /*33f40*/  STL.64 [R1+0x12b0], R20 ;  /* 0x0012b01401007387 */ /* 0x0001e20000100a00 */
[----:B------:R-:W-:Y:S03]  /*33f50*/  STL.64 [R1+0x12b8], R22 ;  /* 0x0012b81601007387 */ /* 0x000fe60000100a00 */
[----:B0-----:R-:W4:Y:S01]  /*33f60*/  LDL.64 R20, [R1+0x1b0] ;  /* 0x0001b00001147983 */ /* 0x001f220000100a00 */
[----:B--2---:R-:W-:Y:S03]  /*33f70*/  HMMA.16816.F32.BF16 R16, R8, R16, R12 ;  /* 0x000000100810723c */ /* 0x004fe6000004180c */
[----:B----4-:R0:W-:Y:S02]  /*33f80*/  STL.64 [R1+0x3d50], R20 ;  /* 0x003d501401007387 */ /* 0x0101e40000100a00 */
[----:B0-----:R-:W-:-:S02]  /*33f90*/  IMAD.MOV.U32 R20, RZ, RZ, R3 ;  /* 0x000000ffff147224 */ /* 0x001fc400078e0003 */
[----:B------:R-:W-:Y:S01]  /*33fa0*/  IMAD.MOV.U32 R21, RZ, RZ, R28 ;  /* 0x000000ffff157224 */ /* 0x000fe200078e001c */
[----:B------:R-:W2:Y:S01]  /*33fb0*/  LDL.LU R3, [R1+0x3e04] ;  /* 0x003e040001037983 */ /* 0x000ea20000300800 */
[----:B------:R-:W4:Y:S02]  /*33fc0*/  LDL.LU R28, [R1+0x3e00] ;  /* 0x003e0000011c7983 */ /* 0x000f240000300800 */
[----:B------:R-:W2:Y:S02]  /*33fd0*/  LDL.LU.64 R14, [R1+0x3df8] ;  /* 0x003df800010e7983 */ /* 0x000ea40000300a00 */
[----:B------:R-:W2:Y:S10]  /*33fe0*/  LDL.LU.64 R12, [R1+0x3df0] ;  /* 0x003df000010c7983 */ /* 0x000eb40000300a00 */
[----:B------:R0:W-:Y:S01]  /*33ff0*/  STL.64 [R1+0x12a0], R16 ;  /* 0x0012a01001007387 */ /* 0x0001e20000100a00 */
[----:B------:R2:W-:Y:S03]  /*34000*/  STL.64 [R1+0x12a8], R18 ;  /* 0x0012a81201007387 */ /* 0x0005e60000100a00 */
[----:B0-----:R-:W2:Y:S02]  /*34010*/  LDL.LU.64 R16, [R1+0x3de8] ;  /* 0x003de80001107983 */ /* 0x001ea40000300a00 */
[C---:B--2---:R-:W-:Y:S02]  /*34020*/  HMMA.16816.F32.BF16 R16, R8.reuse, R16, R12 ;  /* 0x000000100810723c */ /* 0x044fe4000004180c */
[----:B------:R-:W2:Y:S01]  /*34030*/  LDL.LU.64 R14, [R1+0x3de0] ;  /* 0x003de000010e7983 */ /* 0x000ea20000300a00 */
[----:B------:R-:W2:Y:S11]  /*34040*/  LDL.LU.64 R12, [R1+0x3dd8] ;  /* 0x003dd800010c7983 */ /* 0x000eb60000300a00 */
[----:B------:R-:W-:Y:S09]  /*34050*/  @!UPT UIADD3 URZ, URZ, URZ, URZ ;  /* 0x0000003f3f3ff290 */ /* 0x000ff2000fffe03f */
[----:B------:R-:W-:Y:S01]  /*34060*/  STL.64 [R1+0x1290], R16 ;  /* 0x0012901001007387 */ /* 0x000fe20000100a00 */
[----:B------:R0:W-:Y:S03]  /*34070*/  STL.64 [R1+0x1298], R18 ;  /* 0x0012981201007387 */ /* 0x0001e60000100a00 */
[----:B0-----:R-:W3:Y:S01]  /*34080*/  LDL.LU.64 R18, [R1+0x3dd0] ;  /* 0x003dd00001127983 */ /* 0x001ee20000300a00 */
[----:B------:R-:W3:Y:S01]  /*34090*/  LDL.LU.64 R16, [R1+0x3dc8] ;  /* 0x003dc80001107983 */ /* 0x000ee20000300a00 */
[C---:B--2---:R-:W-:Y:S02]  /*340a0*/  HMMA.16816.F32.BF16 R20, R8.reuse, R20, R12 ;  /* 0x000000140814723c */ /* 0x044fe4000004180c */
[----:B------:R-:W2:Y:S06]  /*340b0*/  LDL.LU.64 R12, [R1+0x3dc0] ;  /* 0x003dc000010c7983 */ /* 0x000eac0000300a00 */
[C---:B---3--:R-:W-:Y:S11]  /*340c0*/  HMMA.16816.F32.BF16 R4, R8.reuse, R16, R4 ;  /* 0x000000100804723c */ /* 0x048ff60000041804 */
[----:B------:R-:W-:Y:S04]  /*340d0*/  @!UPT UIADD3 URZ, URZ, URZ, URZ ;  /* 0x0000003f3f3ff290 */ /* 0x000fe8000fffe03f */
[----:B------:R0:W-:Y:S01]  /*340e0*/  STL.64 [R1+0x1280], R20 ;  /* 0x0012801401007387 */ /* 0x0001e20000100a00 */
[----:B------:R1:W-:Y:S03]  /*340f0*/  STL.64 [R1+0x1288], R22 ;  /* 0x0012881601007387 */ /* 0x0003e60000100a00 */
[----:B0-----:R-:W3:Y:S01]  /*34100*/  LDL.LU.64 R20, [R1+0x470] ;  /* 0x0004700001147983 */ /* 0x001ee20000300a00 */
[----:B-1----:R-:W3:Y:S01]  /*34110*/  LDL.LU.64 R22, [R1+0x478] ;  /* 0x0004780001167983 */ /* 0x002ee20000300a00 */
[C---:B--2---:R-:W-:Y:S02]  /*34120*/  HMMA.16816.F32.BF16 R12, R8.reuse, R12, R24 ;  /* 0x0000000c080c723c */ /* 0x044fe40000041818 */
[----:B------:R-:W2:Y:S01]  /*34130*/  LDL.LU R26, [R1+0x3db8] ;  /* 0x003db800011a7983 */ /* 0x000ea20000300800 */
[----:B------:R-:W3:Y:S11]  /*34140*/  LDL.LU.64 R24, [R1+0x3db0] ;  /* 0x003db00001187983 */ /* 0x000ef60000300a00 */
[----:B------:R-:W-:Y:S09]  /*34150*/  @!UPT UIADD3 URZ, URZ, URZ, URZ ;  /* 0x0000003f3f3ff290 */ /* 0x000ff2000fffe03f */
[----:B------:R-:W-:Y:S01]  /*34160*/  STL.64 [R1+0x1270], R12 ;  /* 0x0012700c01007387 */ /* 0x000fe20000100a00 */
[----:B------:R0:W-:Y:S03]  /*34170*/  STL.64 [R1+0x1278], R14 ;  /* 0x0012780e01007387 */ /* 0x0001e60000100a00 */
[----:B0-----:R-:W2:Y:S01]  /*34180*/  LDL.LU.64 R14, [R1+0x3da8] ;  /* 0x003da800010e7983 */ /* 0x001ea20000300a00 */
[----:B------:R-:W2:Y:S02]  /*34190*/  LDL.LU.64 R12, [R1+0x3da0] ;  /* 0x003da000010c7983 */ /* 0x000ea40000300a00 */
[----:B------:R0:W-:Y:S02]  /*341a0*/  STL.64 [R1+0x1260], R4 ;  /* 0x0012600401007387 */ /* 0x0001e40000100a00 */
[----:B------:R1:W-:Y:S01]  /*341b0*/  STL.64 [R1+0x1268], R6 ;  /* 0x0012680601007387 */ /* 0x0003e20000100a00 */
[----:B0-----:R-:W2:Y:S01]  /*341c0*/  LDL.LU.64 R4, [R1+0x410] ;  /* 0x0004100001047983 */ /* 0x001ea20000300a00 */
[----:B-1----:R-:W2:Y:S03]  /*341d0*/  LDL.LU.64 R6, [R1+0x418] ;  /* 0x0004180001067983 */ /* 0x002ea60000300a00 */
[----:B--2---:R-:W-:Y:S01]  /*341e0*/  STL.64 [R1+0x3d90], R6 ;  /* 0x003d900601007387 */ /* 0x004fe20000100a00 */
[----:B------:R-:W-:Y:S02]  /*341f0*/  STL.64 [R1+0x3d88], R4 ;  /* 0x003d880401007387 */ /* 0x000fe40000100a00 */
[----:B------:R-:W-:Y:S02]  /*34200*/  STL [R1+0x3d60], R18 ;  /* 0x003d601201007387 */ /* 0x000fe40000100800 */
[----:B------:R0:W-:Y:S02]  /*34210*/  STL.64 [R1+0x3d58], R16 ;  /* 0x003d581001007387 */ /* 0x0001e40000100a00 */
[----:B0-----:R-:W2:Y:S01]  /*34220*/  LDL.64 R16, [R1+0x1d0] ;  /* 0x0001d00001107983 */ /* 0x001ea20000100a00 */
[----:B---3--:R-:W-:Y:S03]  /*34230*/  HMMA.16816.F32.BF16 R8, R8, R24, R20 ;  /* 0x000000180808723c */ /* 0x008fe60000041814 */
[----:B--2---:R0:W-:Y:S04]  /*34240*/  STL.64 [R1+0x3d78], R16 ;  /* 0x003d781001007387 */ /* 0x0041e80000100a00 */
[----:B0-----:R-:W2:Y:S01]  /*34250*/  LDL.64 R16, [R1+0x1e0] ;  /* 0x0001e00001107983 */ /* 0x001ea20000100a00 */
[----:B------:R-:W-:-:S02]  /*34260*/  IMAD.MOV.U32 R5, RZ, RZ, R19 ;  /* 0x000000ffff057224 */ /* 0x000fc400078e0013 */
[----:B------:R-:W-:Y:S01]  /*34270*/  IMAD.MOV.U32 R4, RZ, RZ, R26 ;  /* 0x000000ffff047224 */ /* 0x000fe200078e001a */
[----:B--2---:R0:W-:Y:S04]  /*34280*/  STL.64 [R1+0x3d98], R16 ;  /* 0x003d981001007387 */ /* 0x0041e80000100a00 */
[----:B0-----:R-:W2:Y:S01]  /*34290*/  LDL.LU.64 R16, [R1+0x420] ;  /* 0x0004200001107983 */ /* 0x001ea20000300a00 */
[----:B------:R-:W2:Y:S02]  /*342a0*/  LDL.LU.64 R18, [R1+0x428] ;  /* 0x0004280001127983 */ /* 0x000ea40000300a00 */
[----:B------:R-:W3:Y:S05]  /*342b0*/  LDL.LU R24, [R1] ;  /* 0x0000000001187983 */ /* 0x000eea0000300800 */
[----:B------:R-:W-:Y:S01]  /*342c0*/  STL.64 [R1+0x1230], R8 ;  /* 0x0012300801007387 */ /* 0x000fe20000100a00 */
[----:B------:R-:W-:Y:S01]  /*342d0*/  STL.64 [R1+0x1238], R10 ;  /* 0x0012380a01007387 */ /* 0x000fe20000100a00 */
[----:B------:R-:W3:Y:S02]  /*342e0*/  LDL.LU R25, [R1+0x4] ;  /* 0x0000040001197983 */ /* 0x000ee40000300800 */
[----:B------:R-:W3:Y:S02]  /*342f0*/  LDL.LU.64 R20, [R1+0x3f0] ;  /* 0x0003f00001147983 */ /* 0x000ee40000300a00 */
[----:B------:R-:W3:Y:S02]  /*34300*/  LDL.LU.64 R22, [R1+0x3f8] ;  /* 0x0003f80001167983 */ /* 0x000ee40000300a00 */
[----:B----4-:R-:W-:-:S02]  /*34310*/  IMAD.MOV.U32 R26, RZ, RZ, R28 ;  /* 0x000000ffff1a7224 */ /* 0x010fc400078e001c */
[----:B------:R-:W-:Y:S01]  /*34320*/  IMAD.MOV.U32 R27, RZ, RZ, R3 ;  /* 0x000000ffff1b7224 */ /* 0x000fe200078e0003 */
[C---:B--2---:R-:W-:Y:S01]  /*34330*/  HMMA.16816.F32.BF16 R4, R12.reuse, R4, R16 ;  /* 0x000000040c04723c */ /* 0x044fe20000041810 */
[----:B---3--:R-:W-:Y:S01]  /*34340*/  STL.64 [R1+0x3d70], R22 ;  /* 0x003d701601007387 */ /* 0x008fe20000100a00 */
[----:B------:R0:W-:Y:S03]  /*34350*/  STL.64 [R1+0x3d68], R20 ;  /* 0x003d681401007387 */ /* 0x0001e60000100a00 */
[----:B0-----:R-:W2:Y:S01]  /*34360*/  LDL.LU.64 R20, [R1+0x400] ;  /* 0x0004000001147983 */ /* 0x001ea20000300a00 */
[----:B------:R-:W2:Y:S02]  /*34370*/  LDL.LU.64 R22, [R1+0x408] ;  /* 0x0004080001167983 */ /* 0x000ea40000300a00 */
[----:B------:R-:W-:Y:S02]  /*34380*/  STL.64 [R1+0x3ba0], R26 ;  /* 0x003ba01a01007387 */ /* 0x000fe40000100a00 */
[----:B------:R0:W-:Y:S02]  /*34390*/  STL.64 [R1+0x3b98], R24 ;  /* 0x003b981801007387 */ /* 0x0001e40000100a00 */
[----:B0-----:R-:W3:Y:S01]  /*343a0*/  LDL.64 R24, [R1+0x1c0] ;  /* 0x0001c00001187983 */ /* 0x001ee20000100a00 */
[----:B------:R-:W4:Y:S02]  /*343b0*/  LDL.LU.64 R8, [R1+0x100] ;  /* 0x0001000001087983 */ /* 0x000f240000300a00 */
[----:B------:R-:W2:Y:S08]  /*343c0*/  LDL.LU.64 R16, [R1+0x3d98] ;  /* 0x003d980001107983 */ /* 0x000eb00000300a00 */
[----:B------:R-:W-:Y:S01]  /*343d0*/  STL.64 [R1+0x1410], R4 ;  /* 0x0014100401007387 */ /* 0x000fe20000100a00 */
[----:B------:R0:W-:Y:S04]  /*343e0*/  STL.64 [R1+0x1418], R6 ;  /* 0x0014180601007387 */ /* 0x0001e80000100a00 */
[----:B0-----:R-:W2:Y:S01]  /*343f0*/  LDL.LU.64 R6, [R1+0x3d90] ;  /* 0x003d900001067983 */ /* 0x001ea20000300a00 */
[----:B------:R-:W2:Y:S02]  /*34400*/  LDL.LU.64 R4, [R1+0x3d88] ;  /* 0x003d880001047983 */ /* 0x000ea40000300a00 */
        /* <DEDUP_REMOVED lines=8> */
[----:B------:R-:W2:Y:S01]  /*34490*/  LDL.LU.64 R16, [R1+0x3d78] ;  /* 0x003d780001107983 */ /* 0x000ea20000300a00 */
[----:B------:R-:W-:Y:S01]  /*344a0*/  STL [R1+0x3c04], R7 ;  /* 0x003c040701007387 */ /* 0x000fe20000100800 */
[C---:B--2---:R-:W-:Y:S11]  /*344b0*/  HMMA.16816.F32.BF16 R20, R12.reuse, R16, R20 ;  /* 0x000000100c14723c */ /* 0x044ff60000041814 */
[----:B------:R-:W-:Y:S11]  /*344c0*/  @!UPT UIADD3 URZ, URZ, URZ, URZ ;  /* 0x0000003f3f3ff290 */ /* 0x000ff6000fffe03f */
[----:B------:R-:W-:Y:S01]  /*344d0*/  @!UPT UIADD3 URZ, URZ, URZ, URZ ;  /* 0x0000003f3f3ff290 */ /* 0x000fe2000fffe03f */
[----:B------:R-:W-:Y:S01]  /*344e0*/  STL.64 [R1+0x13f0], R20 ;  /* 0x0013f01401007387 */ /* 0x000fe20000100a00 */
[----:B------:R0:W-:Y:S03]  /*344f0*/  STL.64 [R1+0x13f8], R22 ;  /* 0x0013f81601007387 */ /* 0x0001e60000100a00 */
[----:B0-----:R-:W3:Y:S01]  /*34500*/  LDL.LU.64 R22, [R1+0x3d70] ;  /* 0x003d700001167983 */ /* 0x001ee20000300a00 */
[----:B------:R-:W3:Y:S02]  /*34510*/  LDL.LU.64 R20, [R1+0x3d68] ;  /* 0x003d680001147983 */ /* 0x000ee40000300a00 */
[----:B------:R-:W-:Y:S02]  /*34520*/  IMAD.MOV.U32 R11, RZ, RZ, R16 ;  /* 0x000000ffff0b7224 */ /* 0x000fe400078e0010 */
[----:B------:R-:W-:Y:S01]  /*34530*/  IMAD.MOV.U32 R10, RZ, RZ, R17 ;  /* 0x000000ffff0a7224 */ /* 0x000fe200078e0011 */
[----:B------:R-:W2:Y:S01]  /*34540*/  LDL.LU R18, [R1+0x3d60] ;  /* 0x003d600001127983 */ /* 0x000ea20000300800 */
[----:B------:R-:W2:Y:S03]  /*34550*/  LDL.LU.64 R16, [R1+0x3d58] ;  /* 0x003d580001107983 */ /* 0x000ea60000300a00 */
[----:B------:R-:W-:Y:S01]  /*34560*/  STL.64 [R1+0x3c88], R10 ;  /* 0x003c880a01007387 */ /* 0x000fe20000100a00 */
[----:B----4-:R0:W-:Y:S03]  /*34570*/  STL.64 [R1+0x3c80], R8 ;  /* 0x003c800801007387 */ /* 0x0101e60000100a00 */
[----:B0-----:R-:W4:Y:S01]  /*34580*/  LDL.LU.64 R8, [R1+0x3e0] ;  /* 0x0003e00001087983 */ /* 0x001f220000300a00 */
[----:B------:R-:W4:Y:S01]  /*34590*/  LDL.LU.64 R10, [R1+0x3e8] ;  /* 0x0003e800010a7983 */ /* 0x000f220000300a00 */
[C---:B---3--:R-:W-:Y:S11]  /*345a0*/  HMMA.16816.F32.BF16 R20, R12.reuse, R24, R20 ;  /* 0x000000180c14723c */ /* 0x048ff60000041814 */
[----:B------:R-:W-:Y:S11]  /*345b0*/  @!UPT UIADD3 URZ, URZ, URZ, URZ ;  /* 0x0000003f3f3ff290 */ /* 0x000ff6000fffe03f */
[----:B------:R-:W-:Y:S01]  /*345c0*/  @!UPT UIADD3 URZ, URZ, URZ, URZ ;  /* 0x0000003f3f3ff290 */ /* 0x000fe2000fffe03f */
[----:B------:R0:W-:Y:S01]  /*345d0*/  STL.64 [R1+0x13e0], R20 ;  /* 0x0013e01401007387 */ /* 0x0001e20000100a00 */
[----:B------:R1:W-:Y:S03]  /*345e0*/  STL.64 [R1+0x13e8], R22 ;  /* 0x0013e81601007387 */ /* 0x0003e60000100a00 */
[----:B0-----:R-:W4:Y:S01]  /*345f0*/  LDL.LU.64 R20, [R1+0x3d50] ;  /* 0x003d500001147983 */ /* 0x001f220000300a00 */
[----:B------:R-:W-:Y:S02]  /*34600*/  IMAD.MOV.U32 R19, RZ, RZ, R25 ;  /* 0x000000ffff137224 */ /* 0x000fe400078e0019 */
[----:B------:R-:W-:Y:S02]  /*34610*/  IMAD.MOV.U32 R28, RZ, RZ, R24 ;  /* 0x000000ffff1c7224 */ /* 0x000fe400078e0018 */
[----:B------:R-:W3:Y:S01]  /*34620*/  LDL.LU.64 R24, [R1+0x3d0] ;  /* 0x0003d00001187983 */ /* 0x000ee20000300a00 */
[----:B------:R-:W3:Y:S02]  /*34630*/  LDL.LU.64 R26, [R1+0x3d8] ;  /* 0x0003d800011a7983 */ /* 0x000ee40000300a00 */
[----:B------:R-:W-:Y:S02]  /*34640*/  STL [R1+0x3c00], R19 ;  /* 0x003c001301007387 */ /* 0x000fe40000100800 */
[----:B--2---:R-:W-:Y:S01]  /*34650*/  STL.64 [R1+0x3bf8], R16 ;  /* 0x003bf81001007387 */ /* 0x004fe20000100a00 */
[----:B----4-:R-:W-:Y:S01]  /*34660*/  HMMA.16816.F32.BF16 R8, R12, R20, R8 ;  /* 0x000000140c08723c */ /* 0x010fe20000041808 */
[----:B------:R-:W-:-:S02]  /*34670*/  IMAD.MOV.U32 R7, RZ, RZ, R20 ;  /* 0x000000ffff077224 */ /* 0x000fc400078e0014 */
[----:B------:R-:W-:Y:S11]  /*34680*/  IMAD.MOV.U32 R3, RZ, RZ, R21 ;  /* 0x000000ffff037224 */ /* 0x000ff600078e0015 */
[----:B------:R-:W-:Y:S09]  /*34690*/  @!UPT UIADD3 URZ, URZ, URZ, URZ ;  /* 0x0000003f3f3ff290 */ /* 0x000ff2000fffe03f */
[----:B------:R0:W-:Y:S01]  /*346a0*/  STL.64 [R1+0x13d0], R8 ;  /* 0x0013d00801007387 */ /* 0x0001e20000100a00 */
[----:B------:R-:W-:Y:S02]  /*346b0*/  STL.64 [R1+0x13d8], R10 ;  /* 0x0013d80a01007387 */ /* 0x000fe40000100a00 */
[----:B------:R-:W2:Y:S02]  /*346c0*/  LDL.LU.64 R20, [R1+0x3c0] ;  /* 0x0003c00001147983 */ /* 0x000ea40000300a00 */
[----:B-1----:R-:W2:Y:S02]  /*346d0*/  LDL.LU.64 R22, [R1+0x3c8] ;  /* 0x0003c80001167983 */ /* 0x002ea40000300a00 */
[----:B0-----:R-:W-:Y:S02]  /*346e0*/  IMAD.MOV.U32 R8, RZ, RZ, R5 ;  /* 0x000000ffff087224 */ /* 0x001fe400078e0005 */
[----:B------:R-:W-:Y:S01]  /*346f0*/  IMAD.MOV.U32 R9, RZ, RZ, R4 ;  /* 0x000000ffff097224 */ /* 0x000fe200078e0004 */
[----:B------:R-:W4:Y:S01]  /*34700*/  LDL.LU R5, [R1+0x3d48] ;  /* 0x003d480001057983 */ /* 0x000f220000300800 */
[----:B------:R-:W2:Y:S03]  /*34710*/  LDL.LU R4, [R1+0x3d44] ;  /* 0x003d440001047983 */ /* 0x000ea60000300800 */
[----:B------:R0:W-:Y:S04]  /*34720*/  STL.64 [R1+0x3c98], R8 ;  /* 0x003c980801007387 */ /* 0x0001e80000100a00 */
[----:B0-----:R-:W2:Y:S01]  /*34730*/  LDL R8, [R1+0x120] ;  /* 0x0001200001087983 */ /* 0x001ea20000100800 */
[----:B------:R-:W-:-:S02]  /*34740*/  IMAD.MOV.U32 R9, RZ, RZ, R18 ;  /* 0x000000ffff097224 */ /* 0x000fc400078e0012 */
[----:B------:R-:W3:Y:S03]  /*34750*/  LDL.LU R18, [R1+0x3d40] ;  /* 0x003d400001127983 */ /* 0x000ee60000300800 */
[----:B--2---:R0:W-:Y:S04]  /*34760*/  STL.64 [R1+0x3cb0], R8 ;  /* 0x003cb00801007387 */ /* 0x0041e80000100a00 */
[----:B0-----:R-:W3:Y:S02]  /*34770*/  LDL.64 R8, [R1+0x1a0] ;  /* 0x0001a00001087983 */ /* 0x001ee40000100a00 */
[C---:B---3--:R-:W-:Y:S11]  /*34780*/  HMMA.16816.F32.BF16 R24, R12.reuse, R8, R24 ;  /* 0x000000080c18723c */ /* 0x048ff60000041818 */
[----:B------:R-:W-:Y:S11]  /*34790*/  @!UPT UIADD3 URZ, URZ, URZ, URZ ;  /* 0x0000003f3f3ff290 */ /* 0x000ff6000fffe03f */
[----:B------:R-:W-:Y:S01]  /*347a0*/  @!UPT UIADD3 URZ, URZ, URZ, URZ ;  /* 0x0000003f3f3ff290 */ /* 0x000fe2000fffe03f */
[----:B------:R-:W-:Y:S01]  /*347b0*/  STL.64 [R1+0x15b0], R24 ;  /* 0x0015b01801007387 */ /* 0x000fe20000100a00 */
[----:B------:R0:W-:Y:S02]  /*347c0*/  STL.64 [R1+0x15b8], R26 ;  /* 0x0015b81a01007387 */ /* 0x0001e40000100a00 */
[----:B0-----:R-:W-:Y:S02]  /*347d0*/  IMAD.MOV.U32 R27, RZ, RZ, R8 ;  /* 0x000000ffff1b7224 */ /* 0x001fe400078e0008 */
[----:B------:R-:W-:Y:S02]  /*347e0*/  IMAD.MOV.U32 R26, RZ, RZ, R9 ;  /* 0x000000ffff1a7224 */ /* 0x000fe400078e0009 */
[----:B------:R-:W-:Y:S02]  /*347f0*/  IMAD.MOV.U32 R8, RZ, RZ, R4 ;  /* 0x000000ffff087224 */ /* 0x000fe400078e0004 */
[----:B----4-:R-:W-:Y:S01]  /*34800*/  IMAD.MOV.U32 R9, RZ, RZ, R5 ;  /* 0x000000ffff097224 */ /* 0x010fe200078e0005 */
[----:B------:R-:W2:Y:S01]  /*34810*/  LDL.LU R4, [R1+0x3d3c] ;  /* 0x003d3c0001047983 */ /* 0x000ea20000300800 */
[----:B------:R-:W2:Y:S03]  /*34820*/  LDL.LU R5, [R1+0x3d38] ;  /* 0x003d380001057983 */ /* 0x000ea60000300800 */
[----:B------:R0:W-:Y:S04]  /*34830*/  STL.64 [R1+0x3cc8], R8 ;  /* 0x003cc80801007387 */ /* 0x0001e80000100a00 */
[----:B0-----:R-:W3:Y:S01]  /*34840*/  LDL.64 R8, [R1+0x190] ;  /* 0x0001900001087983 */ /* 0x001ee20000100a00 */
[----:B------:R0:W-:Y:S02]  /*34850*/  STL.64 [R1+0x3c68], R26 ;  /* 0x003c681a01007387 */ /* 0x0001e40000100a00 */
[----:B------:R-:W2:Y:S01]  /*34860*/  LDL.LU.64 R24, [R1+0x3b0] ;  /* 0x0003b00001187983 */ /* 0x000ea20000300a00 */
[----:B0-----:R-:W2:Y:S01]  /*34870*/  LDL.LU.64 R26, [R1+0x3b8] ;  /* 0x0003b800011a7983 */ /* 0x001ea20000300a00 */
[----:B---3--:R-:W-:Y:S11]  /*34880*/  HMMA.16816.F32.BF16 R20, R12, R8, R20 ;  /* 0x000000080c14723c */ /* 0x008ff60000041814 */
[----:B------:R-:W-:Y:S11]  /*34890*/  @!UPT UIADD3 URZ, URZ, URZ, URZ ;  /* 0x0000003f3f3ff290 */ /* 0x000ff6000fffe03f */
[----:B------:R-:W-:Y:S01]  /*348a0*/  @!UPT UIADD3 URZ, URZ, URZ, URZ ;  /* 0x0000003f3f3ff290 */ /* 0x000fe2000fffe03f */
[----:B------:R-:W-:Y:S01]  /*348b0*/  STL.64 [R1+0x15a0], R20 ;  /* 0x0015a01401007387 */ /* 0x000fe20000100a00 */
[----:B------:R0:W-:Y:S03]  /*348c0*/  STL.64 [R1+0x15a8], R22 ;  /* 0x0015a81601007387 */ /* 0x0001e60000100a00 */
[----:B0-----:R-:W3:Y:S01]  /*348d0*/  LDL.LU.64 R22, [R1+0x3d30] ;  /* 0x003d300001167983 */ /* 0x001ee20000300a00 */
[----:B------:R-:W-:Y:S02]  /*348e0*/  IMAD.MOV.U32 R17, RZ, RZ, R8 ;  /* 0x000000ffff117224 */ /* 0x000fe400078e0008 */
[----:B------:R-:W-:Y:S02]  /*348f0*/  IMAD.MOV.U32 R16, RZ, RZ, R9 ;  /* 0x000000ffff107224 */ /* 0x000fe400078e0009 */
[----:B------:R-:W-:Y:S02]  /*34900*/  IMAD.MOV.U32 R8, RZ, RZ, R18 ;  /* 0x000000ffff087224 */ /* 0x000fe400078e0012 */
[----:B------:R-:W4:Y:S01]  /*34910*/  LDL.LU R18, [R1+0x3d2c] ;  /* 0x003d2c0001127983 */ /* 0x000f220000300800 */
[----:B---3--:R-:W-:-:S03]  /*34920*/  IMAD.MOV.U32 R9, RZ, RZ, R22 ;  /* 0x000000ffff097224 */ /* 0x008fc600078e0016 */
[----:B------:R-:W3:Y:S02]  /*34930*/  LDL.LU R22, [R1+0x3d28] ;  /* 0x003d280001167983 */ /* 0x000ee40000300800 */
[----:B------:R-:W-:Y:S02]  /*34940*/  STL.64 [R1+0x3ce0], R8 ;  /* 0x003ce00801007387 */ /* 0x000fe40000100a00 */
[----:B------:R0:W-:Y:S02]  /*34950*/  STL.64 [R1+0x3c30], R16 ;  /* 0x003c301001007387 */ /* 0x0001e40000100a00 */
[----:B0-----:R-:W3:Y:S01]  /*34960*/  LDL.64 R16, [R1+0xf0] ;  /* 0x0000f00001107983 */ /* 0x001ee20000100a00 */
[----:B--2---:R-:W-:Y:S01]  /*34970*/  HMMA.16816.F32.BF16 R24, R12, R4, R24 ;  /* 0x000000040c18723c */ /* 0x004fe20000041818 */
[----:B------:R-:W-:Y:S02]  /*34980*/  IMAD.MOV.U32 R9, RZ, RZ, R23 ;  /* 0x000000ffff097224 */ /* 0x000fe400078e0017 */
[----:B---3--:R-:W-:Y:S01]  /*34990*/  STL.64 [R1+0x3c90], R16 ;  /* 0x003c901001007387 */ /* 0x008fe20000100a00 */
[----:B------:R-:W2:Y:S11]  /*349a0*/  LDL R8, [R1+0x150] ;  /* 0x0001500001087983 */ /* 0x000eb60000100800 */
[----:B------:R-:W-:Y:S08]  /*349b0*/  @!UPT UIADD3 URZ, URZ, URZ, URZ ;  /* 0x0000003f3f3ff290 */ /* 0x000ff0000fffe03f */
[----:B------:R-:W-:Y:S02]  /*349c0*/  STL.64 [R1+0x1590], R24 ;  /* 0x0015901801007387 */ /* 0x000fe40000100a00 */
[----:B------:R-:W-:Y:S01]  /*349d0*/  STL.64 [R1+0x1598], R26 ;  /* 0x0015981a01007387 */ /* 0x000fe20000100a00 */
[----:B--2---:R0:W-:Y:S02]  /*349e0*/  STL.64 [R1+0x3cf8], R8 ;  /* 0x003cf80801007387 */ /* 0x0041e40000100a00 */
[----:B0-----:R-:W-:Y:S02]  /*349f0*/  IMAD.MOV.U32 R8, RZ, RZ, R22 ;  /* 0x000000ffff087224 */ /* 0x001fe400078e0016 */
[----:B----4-:R-:W-:-:S05]  /*34a00*/  IMAD.MOV.U32 R9, RZ, RZ, R18 ;  /* 0x000000ffff097224 */ /* 0x010fca00078e0012 */
[----:B------:R0:W-:Y:S04]  /*34a10*/  STL.64 [R1+0x3d10], R8 ;  /* 0x003d100801007387 */ /* 0x0001e80000100a00 */
[----:B0-----:R-:W2:Y:S01]  /*34a20*/  LDL.64 R8, [R1+0x170] ;  /* 0x0001700001087983 */ /* 0x001ea20000100a00 */
        /* <DEDUP_REMOVED lines=24> */
[----:B0-----:R-:W2:Y:S01]  /*34bb0*/  LDL.LU.64 R16, [R1+0x3a0] ;  /* 0x0003a00001107983 */ /* 0x001ea20000300a00 */
[----:B------:R-:W2:Y:S02]  /*34bc0*/  LDL.LU.64 R18, [R1+0x3a8] ;  /* 0x0003a80001127983 */ /* 0x000ea40000300a00 */
[----:B------:R-:W3:Y:S02]  /*34bd0*/  LDL.LU.64 R20, [R1+0x320] ;  /* 0x0003200001147983 */ /* 0x000ee40000300a00 */
[----:B------:R-:W3:Y:S01]  /*34be0*/  LDL.LU.64 R22, [R1+0x328] ;  /* 0x0003280001167983 */ /* 0x000ee20000300a00 */
[----:B------:R-:W4:Y:S01]  /*34bf0*/  LDL.64 R24, [R1+0xe0] ;  /* 0x0000e00001187983 */ /* 0x000f220000100a00 */
[----:B------:R0:W-:Y:S02]  /*34c00*/  STL.64 [R1+0x3af8], R4 ;  /* 0x003af80401007387 */ /* 0x0001e40000100a00 */
[----:B------:R-:W-:Y:S01]  /*34c10*/  STL.64 [R1+0x3c38], R6 ;  /* 0x003c380601007387 */ /* 0x000fe20000100a00 */
[----:B0-----:R-:W3:Y:S01]  /*34c20*/  LDL.64 R4, [R1+0xc0] ;  /* 0x0000c00001047983 */ /* 0x001ee20000100a00 */
[----:B--2---:R-:W-:Y:S03]  /*34c30*/  HMMA.16816.F32.BF16 R16, R12, R8, R16 ;  /* 0x000000080c10723c */ /* 0x004fe60000041810 */
[----:B---3--:R0:W-:Y:S02]  /*34c40*/  STL.64 [R1+0x3c50], R4 ;  /* 0x003c500401007387 */ /* 0x0081e40000100a00 */
[----:B0-----:R-:W-:-:S02]  /*34c50*/  IMAD.MOV.U32 R4, RZ, RZ, R2 ;  /* 0x000000ffff047224 */ /* 0x001fc400078e0002 */
[----:B------:R-:W-:-:S05]  /*34c60*/  IMAD.MOV.U32 R5, RZ, RZ, R0 ;  /* 0x000000ffff057224 */ /* 0x000fca00078e0000 */
[----:B------:R0:W-:Y:S01]  /*34c70*/  STL.64 [R1+0x3c70], R4 ;  /* 0x003c700401007387 */ /* 0x0001e20000100a00 */
[----:B------:R-:W-:Y:S02]  /*34c80*/  IMAD.MOV.U32 R2, RZ, RZ, R8 ;  /* 0x000000ffff027224 */ /* 0x000fe400078e0008 */
[----:B------:R-:W-:Y:S01]  /*34c90*/  IMAD.MOV.U32 R0, RZ, RZ, R9 ;  /* 0x000000ffff007224 */ /* 0x000fe200078e0009 */
[----:B0-----:R-:W2:Y:S01]  /*34ca0*/  LDL.LU.64 R4, [R1+0x330] ;  /* 0x0003300001047983 */ /* 0x001ea20000300a00 */
[----:B------:R-:W2:Y:S06]  /*34cb0*/  LDL.LU.64 R6, [R1+0x338] ;  /* 0x0003380001067983 */ /* 0x000eac0000300a00 */
[----:B------:R-:W-:Y:S02]  /*34cc0*/  STL.64 [R1+0x1580], R16 ;  /* 0x0015801001007387 */ /* 0x000fe40000100a00 */
[----:B------:R0:W-:Y:S02]  /*34cd0*/  STL.64 [R1+0x1588], R18 ;  /* 0x0015881201007387 */ /* 0x0001e40000100a00 */
[----:B0-----:R-:W3:Y:S01]  /*34ce0*/  LDL.LU.64 R18, [R1+0x3d20] ;  /* 0x003d200001127983 */ /* 0x001ee20000300a00 */
[----:B------:R-:W3:Y:S02]  /*34cf0*/  LDL.LU.64 R16, [R1+0x3d18] ;  /* 0x003d180001107983 */ /* 0x000ee40000300a00 */
[----:B------:R-:W3:Y:S02]  /*34d00*/  LDL.LU.64 R8, [R1+0x3d10] ;  /* 0x003d100001087983 */ /* 0x000ee40000300a00 */
[C---:B---3--:R-:W-:Y:S01]  /*34d10*/  HMMA.16816.F32.BF16 R8, R12.reuse, R8, R16 ;  /* 0x000000080c08723c */ /* 0x048fe20000041810 */
[----:B------:R-:W3:Y:S01]  /*34d20*/  LDL.LU.64 R18, [R1+0x3d08] ;  /* 0x003d080001127983 */ /* 0x000ee20000300a00 */
[----:B------:R-:W3:Y:S11]  /*34d30*/  LDL.LU.64 R16, [R1+0x3d00] ;  /* 0x003d000001107983 */ /* 0x000ef60000300a00 */
[----:B------:R-:W-:Y:S10]  /*34d40*/  @!UPT UIADD3 URZ, URZ, URZ, URZ ;  /* 0x0000003f3f3ff290 */ /* 0x000ff4000fffe03f */
        /* <DEDUP_REMOVED lines=32> */
[----:B------:R-:W3:Y:S11]  /*34f50*/  LDL.LU.64 R16, [R1+0x3c90] ;  /* 0x003c900001107983 */ /* 0x000ef60000300a00 */
[----:B------:R-:W-:Y:S10]  /*34f60*/  @!UPT UIADD3 URZ, URZ, URZ, URZ ;  /* 0x0000003f3f3ff290 */ /* 0x000ff4000fffe03f */
[----:B------:R-:W-:Y:S01]  /*34f70*/  STL.64 [R1+0x1520], R8 ;  /* 0x0015200801007387 */ /* 0x000fe20000100a00 */
[----:B------:R0:W-:Y:S03]  /*34f80*/  STL.64 [R1+0x1528], R10 ;  /* 0x0015280a01007387 */ /* 0x0001e60000100a00 */
[----:B0-----:R-:W2:Y:S01]  /*34f90*/  LDL.LU.64 R10, [R1+0x3c88] ;  /* 0x003c8800010a7983 */ /* 0x001ea20000300a00 */
[----:B------:R-:W2:Y:S01]  /*34fa0*/  LDL.LU.64 R8, [R1+0x3c80] ;  /* 0x003c800001087983 */ /* 0x000ea20000300a00 */
[C---:B---3--:R-:W-:Y:S08]  /*34fb0*/  HMMA.16816.F32.BF16 R20, R12.reuse, R16, R20 ;  /* 0x000000100c14723c */ /* 0x048ff00000041814 */
[----:B--2---:R-:W-:Y:S11]  /*34fc0*/  HMMA.16816.F32.BF16 R4, R12, R8, R4 ;  /* 0x000000080c04723c */ /* 0x004ff60000041804 */
[----:B------:R-:W-:Y:S11]  /*34fd0*/  @!UPT UIADD3 URZ, URZ, URZ, URZ ;  /* 0x0000003f3f3ff290 */ /* 0x000ff6000fffe03f */
[----:B------:R-:W-:Y:S01]  /*34fe0*/  @!UPT UIADD3 URZ, URZ, URZ, URZ ;  /* 0x0000003f3f3ff290 */ /* 0x000fe2000fffe03f */
[----:B------:R0:W-:Y:S01]  /*34ff0*/  STL.64 [R1+0x1510], R4 ;  /* 0x0015100401007387 */ /* 0x0001e20000100a00 */
[----:B------:R1:W-:Y:S03]  /*35000*/  STL.64 [R1+0x1518], R6 ;  /* 0x0015180601007387 */ /* 0x0003e60000100a00 */
[----:B0-----:R-:W4:Y:S01]  /*35010*/  LDL.LU.64 R4, [R1+0x310] ;  /* 0x0003100001047983 */ /* 0x001f220000300a00 */
[----:B-1----:R-:W4:Y:S02]  /*35020*/  LDL.LU.64 R6, [R1+0x318] ;  /* 0x0003180001067983 */ /* 0x002f240000300a00 */
[----:B------:R-:W-:Y:S02]  /*35030*/  STL [R1+0x3aa0], R8 ;  /* 0x003aa00801007387 */ /* 0x000fe40000100800 */
[----:B------:R-:W-:Y:S01]  /*35040*/  STL [R1+0x3a9c], R9 ;  /* 0x003a9c0901007387 */ /* 0x000fe20000100800 */
[----:B------:R0:W-:Y:S01]  /*35050*/  STL.64 [R1+0x1500], R20 ;  /* 0x0015001401007387 */ /* 0x0001e20000100a00 */
[----:B------:R1:W-:Y:S03]  /*35060*/  STL.64 [R1+0x1508], R22 ;  /* 0x0015081601007387 */ /* 0x0003e60000100a00 */
[----:B0-----:R-:W2:Y:S01]  /*35070*/  LDL.LU.64 R20, [R1+0x3c78] ;  /* 0x003c780001147983 */ /* 0x001ea20000300a00 */
[----:B-1----:R-:W-:-:S02]  /*35080*/  IMAD.MOV.U32 R23, RZ, RZ, R16 ;  /* 0x000000ffff177224 */ /* 0x002fc400078e0010 */
[----:B------:R-:W-:Y:S02]  /*35090*/  IMAD.MOV.U32 R22, RZ, RZ, R17 ;  /* 0x000000ffff167224 */ /* 0x000fe400078e0011 */
[----:B------:R-:W3:Y:S01]  /*350a0*/  LDL.LU.64 R16, [R1+0x2e0] ;  /* 0x0002e00001107983 */ /* 0x000ee20000300a00 */
[----:B------:R-:W2:Y:S03]  /*350b0*/  LDL.LU.64 R18, [R1+0x2e8] ;  /* 0x0002e80001127983 */ /* 0x000ea60000300a00 */
[----:B--2---:R-:W-:Y:S01]  /*350c0*/  STL.64 [R1+0x3c48], R18 ;  /* 0x003c481201007387 */ /* 0x004fe20000100a00 */
[----:B---3--:R0:W-:Y:S03]  /*350d0*/  STL.64 [R1+0x3c40], R16 ;  /* 0x003c401001007387 */ /* 0x0081e60000100a00 */
[----:B0-----:R-:W2:Y:S01]  /*350e0*/  LDL.LU.64 R16, [R1+0x2f0] ;  /* 0x0002f00001107983 */ /* 0x001ea20000300a00 */
[----:B------:R-:W3:Y:S01]  /*350f0*/  LDL.LU.64 R18, [R1+0x2f8] ;  /* 0x0002f80001127983 */ /* 0x000ee20000300a00 */
[----:B----4-:R-:W-:Y:S01]  /*35100*/  HMMA.16816.F32.BF16 R4, R12, R24, R4 ;  /* 0x000000180c04723c */ /* 0x010fe20000041804 */
[----:B------:R-:W-:-:S02]  /*35110*/  IMAD.MOV.U32 R8, RZ, RZ, R24 ;  /* 0x000000ffff087224 */ /* 0x000fc400078e0018 */
[----:B------:R-:W-:Y:S01]  /*35120*/  IMAD.MOV.U32 R9, RZ, RZ, R25 ;  /* 0x000000ffff097224 */ /* 0x000fe200078e0019 */
[----:B---3--:R-:W-:Y:S01]  /*35130*/  STL.64 [R1+0x3c60], R18 ;  /* 0x003c601201007387 */ /* 0x008fe20000100a00 */
[----:B--2---:R0:W-:Y:S03]  /*35140*/  STL.64 [R1+0x3c58], R16 ;  /* 0x003c581001007387 */ /* 0x0041e60000100a00 */
[----:B0-----:R-:W2:Y:S01]  /*35150*/  LDL.LU.64 R16, [R1+0x300] ;  /* 0x0003000001107983 */ /* 0x001ea20000300a00 */
[----:B------:R-:W2:Y:S02]  /*35160*/  LDL.LU.64 R18, [R1+0x308] ;  /* 0x0003080001127983 */ /* 0x000ea40000300a00 */
[----:B------:R-:W-:Y:S11]  /*35170*/  STL.64 [R1+0x3ad8], R22 ;  /* 0x003ad81601007387 */ /* 0x000ff60000100a00 */
[----:B------:R-:W-:Y:S01]  /*35180*/  @!UPT UIADD3 URZ, URZ, URZ, URZ ;  /* 0x0000003f3f3ff290 */ /* 0x000fe2000fffe03f */
[----:B------:R0:W-:Y:S01]  /*35190*/  STL.64 [R1+0x14f0], R4 ;  /* 0x0014f00401007387 */ /* 0x0001e20000100a00 */
[----:B------:R2:W-:Y:S04]  /*351a0*/  STL.64 [R1+0x14f8], R6 ;  /* 0x0014f80601007387 */ /* 0x0005e80000100a00 */
[----:B0-----:R-:W2:Y:S01]  /*351b0*/  LDL.LU.64 R4, [R1+0x3c70] ;  /* 0x003c700001047983 */ /* 0x001ea20000300a00 */
[----:B------:R-:W3:Y:S02]  /*351c0*/  LDL.LU.64 R26, [R1+0x3c68] ;  /* 0x003c6800011a7983 */ /* 0x000ee40000300a00 */
[----:B------:R-:W4:Y:S01]  /*351d0*/  LDL.64 R24, [R1+0x80] ;  /* 0x0000800001187983 */ /* 0x000f220000100a00 */
[C---:B--2---:R-:W-:Y:S01]  /*351e0*/  HMMA.16816.F32.BF16 R4, R12.reuse, R4, R16 ;  /* 0x000000040c04723c */ /* 0x044fe20000041810 */
[----:B----4-:R-:W-:Y:S01]  /*351f0*/  STL.64 [R1+0x3c08], R24 ;  /* 0x003c081801007387 */ /* 0x010fe20000100a00 */
[----:B------:R-:W-:Y:S02]  /*35200*/  STL.64 [R1+0x3ae8], R8 ;  /* 0x003ae80801007387 */ /* 0x000fe40000100a00 */
[----:B------:R-:W2:Y:S02]  /*35210*/  LDL.LU.64 R18, [R1+0x3c60] ;  /* 0x003c600001127983 */ /* 0x000ea40000300a00 */
[----:B------:R-:W2:Y:S11]  /*35220*/  LDL.LU.64 R16, [R1+0x3c58] ;  /* 0x003c580001107983 */ /* 0x000eb60000300a00 */
[----:B------:R-:W-:Y:S06]  /*35230*/  @!UPT UIADD3 URZ, URZ, URZ, URZ ;  /* 0x0000003f3f3ff290 */ /* 0x000fec000fffe03f */
[----:B------:R0:W-:Y:S01]  /*35240*/  STL.64 [R1+0x14e0], R4 ;  /* 0x0014e00401007387 */ /* 0x0001e20000100a00 */
[----:B------:R-:W-:Y:S03]  /*35250*/  STL.64 [R1+0x14e8], R6 ;  /* 0x0014e80601007387 */ /* 0x000fe60000100a00 */
[----:B0-----:R-:W2:Y:S01]  /*35260*/  LDL.LU.64 R4, [R1+0x3c50] ;  /* 0x003c500001047983 */ /* 0x001ea20000300a00 */
[----:B------:R-:W4:Y:S02]  /*35270*/  LDL R24, [R1+0x90] ;  /* 0x0000900001187983 */ /* 0x000f240000100800 */
[----:B------:R-:W-:Y:S02]  /*35280*/  IMAD.MOV.U32 R25, RZ, RZ, R29 ;  /* 0x000000ffff197224 */ /* 0x000fe400078e001d */
[----:B---3--:R-:W-:Y:S01]  /*35290*/  STL.64 [R1+0x3c28], R26 ;  /* 0x003c281a01007387 */ /* 0x008fe20000100a00 */
[C---:B--2---:R-:W-:Y:S02]  /*352a0*/  HMMA.16816.F32.BF16 R16, R12.reuse, R4, R16 ;  /* 0x000000040c10723c */ /* 0x044fe40000041810 */
[----:B----4-:R0:W-:Y:S04]  /*352b0*/  STL.64 [R1+0x3c20], R24 ;  /* 0x003c201801007387 */ /* 0x0101e80000100a00 */
[----:B0-----:R-:W2:Y:S11]  /*352c0*/  LDL.64 R24, [R1+0xa0] ;  /* 0x0000a00001187983 */ /* 0x001eb60000100a00 */
[----:B------:R-:W-:Y:S06]  /*352d0*/  @!UPT UIADD3 URZ, URZ, URZ, URZ ;  /* 0x0000003f3f3ff290 */ /* 0x000fec000fffe03f */
[----:B------:R-:W-:Y:S01]  /*352e0*/  STL.64 [R1+0x14d0], R16 ;  /* 0x0014d01001007387 */ /* 0x000fe20000100a00 */
[----:B------:R0:W-:Y:S03]  /*352f0*/  STL.64 [R1+0x14d8], R18 ;  /* 0x0014d81201007387 */ /* 0x0001e60000100a00 */
[----:B0-----:R-:W3:Y:S01]  /*35300*/  LDL.LU.64 R18, [R1+0x3c48] ;  /* 0x003c480001127983 */ /* 0x001ee20000300a00 */
[----:B------:R-:W3:Y:S02]  /*35310*/  LDL.LU.64 R16, [R1+0x3c40] ;  /* 0x003c400001107983 */ /* 0x000ee40000300a00 */
[----:B------:R-:W-:Y:S02]  /*35320*/  IMAD.MOV.U32 R29, RZ, RZ, R5 ;  /* 0x000000ffff1d7224 */ /* 0x000fe400078e0005 */
[----:B------:R-:W4:Y:S03]  /*35330*/  LDL.LU.64 R6, [R1+0x3c38] ;  /* 0x003c380001067983 */ /* 0x000f260000300a00 */
[----:B------:R-:W-:Y:S01]  /*35340*/  STL [R1+0x3a98], R29 ;  /* 0x003a981d01007387 */ /* 0x000fe20000100800 */
[C---:B---3--:R-:W-:Y:S03]  /*35350*/  HMMA.16816.F32.BF16 R20, R12.reuse, R20, R16 ;  /* 0x000000140c14723c */ /* 0x048fe60000041810 */
[----:B------:R-:W3:Y:S11]  /*35360*/  LDL.LU.64 R16, [R1+0x3c30] ;  /* 0x003c300001107983 */ /* 0x000ef60000300a00 */
[----:B------:R-:W-:Y:S09]  /*35370*/  @!UPT UIADD3 URZ, URZ, URZ, URZ ;  /* 0x0000003f3f3ff290 */ /* 0x000ff2000fffe03f */
[----:B------:R0:W-:Y:S01]  /*35380*/  STL.64 [R1+0x14c0], R20 ;  /* 0x0014c01401007387 */ /* 0x0001e20000100a00 */
[----:B------:R1:W-:Y:S03]  /*35390*/  STL.64 [R1+0x14c8], R22 ;  /* 0x0014c81601007387 */ /* 0x0003e60000100a00 */
[----:B0-----:R-:W2:Y:S01]  /*353a0*/  LDL.LU.64 R20, [R1+0x2d0] ;  /* 0x0002d00001147983 */ /* 0x001ea20000300a00 */
[----:B-1----:R-:W2:Y:S02]  /*353b0*/  LDL.LU.64 R22, [R1+0x2d8] ;  /* 0x0002d80001167983 */ /* 0x002ea40000300a00 */
[----:B---3--:R-:W-:Y:S02]  /*353c0*/  IMAD.MOV.U32 R4, RZ, RZ, R17 ;  /* 0x000000ffff047224 */ /* 0x008fe400078e0011 */
[----:B------:R-:W-:Y:S02]  /*353d0*/  IMAD.MOV.U32 R5, RZ, RZ, R16 ;  /* 0x000000ffff057224 */ /* 0x000fe400078e0010 */
[----:B------:R-:W3:Y:S01]  /*353e0*/  LDL.LU.64 R16, [R1+0x2b0] ;  /* 0x0002b00001107983 */ /* 0x000ee20000300a00 */
[----:B------:R-:W2:Y:S03]  /*353f0*/  LDL.LU.64 R18, [R1+0x2b8] ;  /* 0x0002b80001127983 */ /* 0x000ea60000300a00 */
[----:B--2---:R-:W-:Y:S01]  /*35400*/  STL.64 [R1+0x3c18], R18 ;  /* 0x003c181201007387 */ /* 0x004fe20000100a00 */
[----:B---3--:R0:W-:Y:S03]  /*35410*/  STL.64 [R1+0x3c10], R16 ;  /* 0x003c101001007387 */ /* 0x0081e60000100a00 */
[----:B0-----:R-:W2:Y:S01]  /*35420*/  LDL.LU.64 R16, [R1+0x2c0] ;  /* 0x0002c00001107983 */ /* 0x001ea20000300a00 */
[----:B------:R-:W2:Y:S02]  /*35430*/  LDL.LU.64 R18, [R1+0x2c8] ;  /* 0x0002c80001127983 */ /* 0x000ea40000300a00 */
[----:B------:R-:W-:Y:S02]  /*35440*/  STL.64 [R1+0x3b08], R4 ;  /* 0x003b080401007387 */ /* 0x000fe40000100a00 */
[----:B------:R-:W3:Y:S02]  /*35450*/  LDL.64 R8, [R1+0x160] ;  /* 0x0001600001087983 */ /* 0x000ee40000100a00 */
[----:B---3--:R0:W-:Y:S04]  /*35460*/  STL.64 [R1+0x3af0], R8 ;  /* 0x003af00801007387 */ /* 0x0081e80000100a00 */
[----:B0-----:R-:W3:Y:S01]  /*35470*/  LDL.64 R8, [R1+0x20] ;  /* 0x0000200001087983 */ /* 0x001ee20000100a00 */
[----:B------:R-:W-:Y:S03]  /*35480*/  STL.64 [R1+0x3bb0], R10 ;  /* 0x003bb00a01007387 */ /* 0x000fe60000100a00 */
[----:B---3--:R0:W-:Y:S04]  /*35490*/  STL.64 [R1+0x3ba8], R8 ;  /* 0x003ba80801007387 */ /* 0x0081e80000100a00 */
[----:B0-----:R-:W3:Y:S04]  /*354a0*/  LDL R8, [R1+0x40] ;  /* 0x0000400001087983 */ /* 0x001ee80000100800 */
[----:B------:R-:W3:Y:S01]  /*354b0*/  LDL R9, [R1+0x44] ;  /* 0x0000440001097983 */ /* 0x000ee20000100800 */
[----:B------:R-:W-:Y:S03]  /*354c0*/  HMMA.16816.F32.BF16 R20, R12, R24, R20 ;  /* 0x000000180c14723c */ /* 0x000fe60000041814 */
[----:B---3--:R0:W-:Y:S04]  /*354d0*/  STL.64 [R1+0x3bc8], R8 ;  /* 0x003bc80801007387 */ /* 0x0081e80000100a00 */
[----:B0-----:R-:W3:Y:S04]  /*354e0*/  LDL R8, [R1+0x50] ;  /* 0x0000500001087983 */ /* 0x001ee80000100800 */
[----:B------:R-:W3:Y:S04]  /*354f0*/  LDL R9, [R1+0x54] ;  /* 0x0000540001097983 */ /* 0x000ee80000100800 */
[----:B---3--:R0:W-:Y:S04]  /*35500*/  STL.64 [R1+0x3be0], R8 ;  /* 0x003be00801007387 */ /* 0x0081e80000100a00 */
[----:B0-----:R-:W3:Y:S04]  /*35510*/  LDL R8, [R1+0x60] ;  /* 0x0000600001087983 */ /* 0x001ee80000100800 */
[----:B------:R-:W3:Y:S01]  /*35520*/  LDL R9, [R1+0x64] ;  /* 0x0000640001097983 */ /* 0x000ee20000100800 */
[----:B------:R0:W-:Y:S02]  /*35530*/  STL.64 [R1+0x14b0], R20 ;  /* 0x0014b01401007387 */ /* 0x0001e40000100a00 */
[----:B------:R-:W-:Y:S02]  /*35540*/  STL.64 [R1+0x14b8], R22 ;  /* 0x0014b81601007387 */ /* 0x000fe40000100a00 */
[----:B------:R-:W2:Y:S02]  /*35550*/  LDL.LU.64 R26, [R1+0x3c28] ;  /* 0x003c2800011a7983 */ /* 0x000ea40000300a00 */
[----:B0-----:R-:W-:-:S02]  /*35560*/  IMAD.MOV.U32 R21, RZ, RZ, R24 ;  /* 0x000000ffff157224 */ /* 0x001fc400078e0018 */
[----:B------:R-:W-:Y:S02]  /*35570*/  IMAD.MOV.U32 R20, RZ, RZ, R25 ;  /* 0x000000ffff147224 */ /* 0x000fe400078e0019 */
[----:B------:R-:W3:Y:S01]  /*35580*/  LDL.LU.64 R24, [R1+0x3c20] ;  /* 0x003c200001187983 */ /* 0x000ee20000300a00 */
[----:B--2---:R-:W-:Y:S02]  /*35590*/  IMAD.MOV.U32 R4, RZ, RZ, R27 ;  /* 0x000000ffff047224 */ /* 0x004fe400078e001b */
[----:B------:R-:W-:Y:S02]  /*355a0*/  IMAD.MOV.U32 R5, RZ, RZ, R26 ;  /* 0x000000ffff057224 */ /* 0x000fe400078e001a */
[C---:B---3--:R-:W-:Y:S03]  /*355b0*/  HMMA.16816.F32.BF16 R24, R12.reuse, R24, R16 ;  /* 0x000000180c18723c */ /* 0x048fe60000041810 */
[----:B------:R-:W-:Y:S01]  /*355c0*/  STL.64 [R1+0x3b20], R4 ;  /* 0x003b200401007387 */ /* 0x000fe20000100a00 */
[----:B------:R0:W-:Y:S03]  /*355d0*/  STL.64 [R1+0x3b00], R20 ;  /* 0x003b001401007387 */ /* 0x0001e60000100a00 */
[----:B0-----:R-:W2:Y:S01]  /*355e0*/  LDL.64 R20, [R1+0x70] ;  /* 0x0000700001147983 */ /* 0x001ea20000100a00 */
[----:B------:R-:W3:Y:S02]  /*355f0*/  LDL.LU.64 R18, [R1+0x3c18] ;  /* 0x003c180001127983 */ /* 0x000ee40000300a00 */
[----:B------:R-:W3:Y:S11]  /*35600*/  LDL.LU.64 R16, [R1+0x3c10] ;  /* 0x003c100001107983 */ /* 0x000ef60000300a00 */
[----:B------:R-:W-:Y:S02]  /*35610*/  @!UPT UIADD3 URZ, URZ, URZ, URZ ;  /* 0x0000003f3f3ff290 */ /* 0x000fe4000fffe03f */
[----:B------:R0:W-:Y:S01]  /*35620*/  STL.64 [R1+0x14a0], R24 ;  /* 0x0014a01801007387 */ /* 0x0001e20000100a00 */
[----:B------:R-:W-:Y:S03]  /*35630*/  STL.64 [R1+0x14a8], R26 ;  /* 0x0014a81a01007387 */ /* 0x000fe60000100a00 */
[----:B0-----:R-:W3:Y:S02]  /*35640*/  LDL.LU.64 R24, [R1+0x3c08] ;  /* 0x003c080001187983 */ /* 0x001ee40000300a00 */
[C---:B---3--:R-:W-:Y:S01]  /*35650*/  HMMA.16816.F32.BF16 R16, R12.reuse, R24, R16 ;  /* 0x000000180c10723c */ /* 0x048fe20000041810 */
[----:B------:R-:W-:Y:S11]  /*35660*/  IMAD.MOV.U32 R29, RZ, RZ, R25 ;  /* 0x000000ffff1d7224 */ /* 0x000ff600078e0019 */
[----:B------:R-:W-:Y:S11]  /*35670*/  @!UPT UIADD3 URZ, URZ, URZ, URZ ;  /* 0x0000003f3f3ff290 */ /* 0x000ff6000fffe03f */
[----:B------:R0:W-:Y:S01]  /*35680*/  STL.64 [R1+0x1490], R16 ;  /* 0x0014901001007387 */ /* 0x0001e20000100a00 */
[----:B------:R1:W-:Y:S03]  /*35690*/  STL.64 [R1+0x1498], R18 ;  /* 0x0014981201007387 */ /* 0x0003e60000100a00 */
[----:B0-----:R-:W2:Y:S01]  /*356a0*/  LDL.LU.64 R16, [R1+0x2a0] ;  /* 0x0002a00001107983 */ /* 0x001ea20000300a00 */
[----:B-1----:R-:W2:Y:S02]  /*356b0*/  LDL.LU.64 R18, [R1+0x2a8] ;  /* 0x0002a80001127983 */ /* 0x002ea40000300a00 */
[----:B------:R-:W3:Y:S02]  /*356c0*/  LDL.LU.64 R24, [R1+0x260] ;  /* 0x0002600001187983 */ /* 0x000ee40000300a00 */
[----:B------:R-:W2:Y:S02]  /*356d0*/  LDL.LU.64 R26, [R1+0x268] ;  /* 0x00026800011a7983 */ /* 0x000ea40000300a00 */
[----:B--2---:R-:W-:Y:S01]  /*356e0*/  STL.64 [R1+0x3bc0], R26 ;  /* 0x003bc01a01007387 */ /* 0x004fe20000100a00 */
[----:B---3--:R0:W-:Y:S03]  /*356f0*/  STL.64 [R1+0x3bb8], R24 ;  /* 0x003bb81801007387 */ /* 0x0081e60000100a00 */
[----:B0-----:R-:W2:Y:S01]  /*35700*/  LDL.LU.64 R24, [R1+0x270] ;  /* 0x0002700001187983 */ /* 0x001ea20000300a00 */
[----:B------:R-:W3:Y:S01]  /*35710*/  LDL.LU.64 R26, [R1+0x278] ;  /* 0x00027800011a7983 */ /* 0x000ee20000300a00 */
[----:B------:R-:W-:Y:S02]  /*35720*/  HMMA.16816.F32.BF16 R16, R12, R20, R16 ;  /* 0x000000140c10723c */ /* 0x000fe40000041810 */
[----:B---3--:R-:W-:Y:S01]  /*35730*/  STL.64 [R1+0x3bd8], R26 ;  /* 0x003bd81a01007387 */ /* 0x008fe20000100a00 */
[----:B--2---:R0:W-:Y:S03]  /*35740*/  STL.64 [R1+0x3bd0], R24 ;  /* 0x003bd01801007387 */ /* 0x0041e60000100a00 */
[----:B0-----:R-:W2:Y:S01]  /*35750*/  LDL.LU.64 R24, [R1+0x280] ;  /* 0x0002800001187983 */ /* 0x001ea20000300a00 */
[----:B------:R-:W3:Y:S02]  /*35760*/  LDL.LU.64 R26, [R1+0x288] ;  /* 0x00028800011a7983 */ /* 0x000ee40000300a00 */
[----:B----4-:R-:W-:-:S02]  /*35770*/  IMAD.MOV.U32 R4, RZ, RZ, R7 ;  /* 0x000000ffff047224 */ /* 0x010fc400078e0007 */
[----:B------:R-:W-:Y:S01]  /*35780*/  IMAD.MOV.U32 R5, RZ, RZ, R3 ;  /* 0x000000ffff057224 */ /* 0x000fe200078e0003 */
[----:B---3--:R-:W-:Y:S01]  /*35790*/  STL.64 [R1+0x3bf0], R26 ;  /* 0x003bf01a01007387 */ /* 0x008fe20000100a00 */
[----:B--2---:R0:W-:Y:S03]  /*357a0*/  STL.64 [R1+0x3be8], R24 ;  /* 0x003be81801007387 */ /* 0x0041e60000100a00 */
[----:B0-----:R-:W2:Y:S01]  /*357b0*/  LDL.LU.64 R24, [R1+0x290] ;  /* 0x0002900001187983 */ /* 0x001ea20000300a00 */
[----:B------:R-:W2:Y:S02]  /*357c0*/  LDL.LU.64 R26, [R1+0x298] ;  /* 0x00029800011a7983 */ /* 0x000ea40000300a00 */
[----:B------:R-:W3:Y:S02]  /*357d0*/  LDL.LU R7, [R1+0x3c04] ;  /* 0x003c040001077983 */ /* 0x000ee40000300800 */
[----:B------:R-:W-:Y:S02]  /*357e0*/  STL.64 [R1+0x3b38], R4 ;  /* 0x003b380401007387 */ /* 0x000fe40000100a00 */
[----:B------:R-:W-:Y:S01]  /*357f0*/  STL.64 [R1+0x1480], R16 ;  /* 0x0014801001007387 */ /* 0x000fe20000100a00 */
[----:B------:R0:W-:Y:S03]  /*35800*/  STL.64 [R1+0x1488], R18 ;  /* 0x0014881201007387 */ /* 0x0001e60000100a00 */
[----:B0-----:R-:W4:Y:S01]  /*35810*/  LDL.LU R19, [R1+0x3c00] ;  /* 0x003c000001137983 */ /* 0x001f220000300800 */
[----:B------:R-:W-:-:S02]  /*35820*/  IMAD.MOV.U32 R4, RZ, RZ, R28 ;  /* 0x000000ffff047224 */ /* 0x000fc400078e001c */
[----:B------:R-:W3:Y:S02]  /*35830*/  LDL.LU.64 R16, [R1+0x3bf8] ;  /* 0x003bf80001107983 */ /* 0x000ee40000300a00 */
[----:B------:R-:W-:Y:S02]  /*35840*/  IMAD.MOV.U32 R18, RZ, RZ, R20 ;  /* 0x000000ffff127224 */ /* 0x000fe400078e0014 */
[----:B------:R-:W-:Y:S02]  /*35850*/  IMAD.MOV.U32 R3, RZ, RZ, R21 ;  /* 0x000000ffff037224 */ /* 0x000fe400078e0015 */
[----:B------:R-:W3:Y:S01]  /*35860*/  LDL.LU.64 R20, [R1+0x250] ;  /* 0x0002500001147983 */ /* 0x000ee20000300a00 */
[----:B------:R-:W3:Y:S01]  /*35870*/  LDL.LU.64 R22, [R1+0x258] ;  /* 0x0002580001167983 */ /* 0x000ee20000300a00 */
[----:B--2---:R-:W-:Y:S01]  /*35880*/  HMMA.16816.F32.BF16 R8, R12, R8, R24 ;  /* 0x000000080c08723c */ /* 0x004fe20000041818 */
[----:B----4-:R-:W-:-:S05]  /*35890*/  IMAD.MOV.U32 R5, RZ, RZ, R19 ;  /* 0x000000ffff057224 */ /* 0x010fca00078e0013 */
[----:B------:R-:W-:Y:S01]  /*358a0*/  STL.64 [R1+0x3b50], R4 ;  /* 0x003b500401007387 */ /* 0x000fe20000100a00 */
[----:B------:R-:W2:Y:S02]  /*358b0*/  LDL.LU.64 R26, [R1+0x3bf0] ;  /* 0x003bf000011a7983 */ /* 0x000ea40000300a00 */
[----:B------:R-:W2:Y:S11]  /*358c0*/  LDL.LU.64 R24, [R1+0x3be8] ;  /* 0x003be80001187983 */ /* 0x000eb60000300a00 */
[----:B------:R-:W-:Y:S03]  /*358d0*/  @!UPT UIADD3 URZ, URZ, URZ, URZ ;  /* 0x0000003f3f3ff290 */ /* 0x000fe6000fffe03f */
[----:B------:R0:W-:Y:S01]  /*358e0*/  STL.64 [R1+0x1470], R8 ;  /* 0x0014700801007387 */ /* 0x0001e20000100a00 */
[----:B------:R2:W-:Y:S04]  /*358f0*/  STL.64 [R1+0x1478], R10 ;  /* 0x0014780a01007387 */ /* 0x0005e80000100a00 */
        /* <DEDUP_REMOVED lines=9> */
[----:B------:R-:W3:Y:S01]  /*35990*/  LDL.LU.64 R26, [R1+0x3bc0] ;  /* 0x003bc000011a7983 */ /* 0x000ee20000300a00 */
[----:B------:R-:W3:Y:S11]  /*359a0*/  LDL.LU.64 R24, [R1+0x3bb8] ;  /* 0x003bb80001187983 */ /* 0x000ef60000300a00 */
[----:B------:R-:W-:Y:S09]  /*359b0*/  @!UPT UIADD3 URZ, URZ, URZ, URZ ;  /* 0x0000003f3f3ff290 */ /* 0x000ff2000fffe03f */
[----:B------:R-:W-:Y:S01]  /*359c0*/  STL.64 [R1+0x1450], R8 ;  /* 0x0014500801007387 */ /* 0x000fe20000100a00 */
[----:B------:R0:W-:Y:S03]  /*359d0*/  STL.64 [R1+0x1458], R10 ;  /* 0x0014580a01007387 */ /* 0x0001e60000100a00 */
[----:B0-----:R-:W2:Y:S01]  /*359e0*/  LDL.LU.64 R10, [R1+0x3bb0] ;  /* 0x003bb000010a7983 */ /* 0x001ea20000300a00 */
[----:B------:R-:W4:Y:S01]  /*359f0*/  LDL.LU.64 R8, [R1+0x3ba8] ;  /* 0x003ba80001087983 */ /* 0x000f220000300a00 */
[C---:B---3--:R-:W-:Y:S08]  /*35a00*/  HMMA.16816.F32.BF16 R24, R12.reuse, R16, R24 ;  /* 0x000000100c18723c */ /* 0x048ff00000041818 */
[----:B----4-:R-:W-:Y:S01]  /*35a10*/  HMMA.16816.F32.BF16 R12, R12, R8, R20 ;  /* 0x000000080c0c723c */ /* 0x010fe20000041814 */
[----:B--2---:R-:W-:-:S02]  /*35a20*/  IMAD.MOV.U32 R4, RZ, RZ, R11 ;  /* 0x000000ffff047224 */ /* 0x004fc400078e000b */
[----:B------:R-:W-:-:S05]  /*35a30*/  IMAD.MOV.U32 R5, RZ, RZ, R10 ;  /* 0x000000ffff057224 */ /* 0x000fca00078e000a */
[----:B------:R0:W-:Y:S07]  /*35a40*/  STL.64 [R1+0x3b68], R4 ;  /* 0x003b680401007387 */ /* 0x0001ee0000100a00 */
[----:B------:R-:W-:Y:S02]  /*35a50*/  STL.64 [R1+0x1440], R24 ;  /* 0x0014401801007387 */ /* 0x000fe40000100a00 */
[----:B------:R1:W-:Y:S02]  /*35a60*/  STL.64 [R1+0x1448], R26 ;  /* 0x0014481a01007387 */ /* 0x0003e40000100a00 */
[----:B0-----:R-:W-:-:S02]  /*35a70*/  IMAD.MOV.U32 R4, RZ, RZ, R7 ;  /* 0x000000ffff047224 */ /* 0x001fc400078e0007 */
[----:B------:R-:W-:Y:S01]  /*35a80*/  IMAD.MOV.U32 R5, RZ, RZ, R6 ;  /* 0x000000ffff057224 */ /* 0x000fe200078e0006 */
[----:B-1----:R-:W2:Y:S01]  /*35a90*/  LDL.LU.64 R26, [R1+0x3ba0] ;  /* 0x003ba000011a7983 */ /* 0x002ea20000300a00 */
[----:B------:R-:W2:Y:S03]  /*35aa0*/  LDL.LU.64 R24, [R1+0x3b98] ;  /* 0x003b980001187983 */ /* 0x000ea60000300a00 */
[----:B------:R0:W-:Y:S04]  /*35ab0*/  STL.64 [R1+0x3b80], R4 ;  /* 0x003b800401007387 */ /* 0x0001e80000100a00 */
[----:B0-----:R-:W3:Y:S01]  /*35ac0*/  LDL.64 R4, [R1+0x1f0] ;  /* 0x0001f00001047983 */ /* 0x001ee20000100a00 */
[----:B------:R-:W-:Y:S02]  /*35ad0*/  STL.64 [R1+0x39d0], R16 ;  /* 0x0039d01001007387 */ /* 0x000fe40000100a00 */
[----:B------:R-:W-:Y:S02]  /*35ae0*/  STL.64 [R1+0x13c0], R12 ;  /* 0x0013c00c01007387 */ /* 0x000fe40000100a00 */
[----:B------:R-:W-:Y:S01]  /*35af0*/  STL.64 [R1+0x13c8], R14 ;  /* 0x0013c80e01007387 */ /* 0x000fe20000100a00 */
        /* <DEDUP_REMOVED lines=25> */
[----:B------:R-:W2:Y:S02]  /*35c90*/  LDL.LU.64 R22, [R1+0x11e8] ;  /* 0x0011e80001167983 */ /* 0x000ea40000300a00 */
[----:B------:R-:W-:-:S02]  /*35ca0*/  IMAD.MOV.U32 R28, RZ, RZ, R8 ;  /* 0x000000ffff1c7224 */ /* 0x000fc400078e0008 */
[----:B------:R-:W-:Y:S02]  /*35cb0*/  IMAD.MOV.U32 R19, RZ, RZ, R9 ;  /* 0x000000ffff137224 */ /* 0x000fe400078e0009 */
[----:B------:R-:W4:Y:S01]  /*35cc0*/  LDL.LU.64 R8, [R1+0xf70] ;  /* 0x000f700001087983 */ /* 0x000f220000300a00 */
[----:B------:R-:W4:Y:S02]  /*35cd0*/  LDL.LU.64 R10, [R1+0xf78] ;  /* 0x000f7800010a7983 */ /* 0x000f240000300a00 */
[----:B------:R-:W4:Y:S02]  /*35ce0*/  LDL.LU.64 R12, [R1+0xf50] ;  /* 0x000f5000010c7983 */ /* 0x000f240000300a00 */
[----:B------:R-:W4:Y:S01]  /*35cf0*/  LDL.LU.64 R14, [R1+0xf58] ;  /* 0x000f5800010e7983 */ /* 0x000f220000300a00 */
[----:B------:R-:W-:Y:S01]  /*35d00*/  STL.64 [R1+0x3a28], R18 ;  /* 0x003a281201007387 */ /* 0x000fe20000100a00 */
[----:B------:R-:W-:Y:S02]  /*35d10*/  IMAD.MOV.U32 R16, RZ, RZ, R2 ;  /* 0x000000ffff107224 */ /* 0x000fe400078e0002 */
[----:B------:R-:W-:-:S02]  /*35d20*/  IMAD.MOV.U32 R17, RZ, RZ, R0 ;  /* 0x000000ffff117224 */ /* 0x000fc400078e0000 */
[----:B---3--:R-:W-:Y:S02]  /*35d30*/  IMAD.MOV.U32 R2, RZ, RZ, R4 ;  /* 0x000000ffff027224 */ /* 0x008fe400078e0004 */
[----:B------:R-:W-:Y:S01]  /*35d40*/  IMAD.MOV.U32 R0, RZ, RZ, R5 ;  /* 0x000000ffff007224 */ /* 0x000fe200078e0005 */
[C---:B--2---:R-:W-:Y:S11]  /*35d50*/  HMMA.16816.F32.BF16 R20, R24.reuse, R4, R20 ;  /* 0x000000041814723c */ /* 0x044ff60000041814 */
[----:B------:R-:W-:Y:S11]  /*35d60*/  @!UPT UIADD3 URZ, URZ, URZ, URZ ;  /* 0x0000003f3f3ff290 */ /* 0x000ff6000fffe03f */
[----:B------:R-:W-:Y:S01]  /*35d70*/  @!UPT UIADD3 URZ, URZ, URZ, URZ ;  /* 0x0000003f3f3ff290 */ /* 0x000fe2000fffe03f */
        /* <DEDUP_REMOVED lines=44> */
[----:B------:R-:W-:Y:S03]  /*36040*/  STL.64 [R1+0x418], R6 ;  /* 0x0004180601007387 */ /* 0x000fe60000100a00 */
[----:B0-----:R-:W4:Y:S02]  /*36050*/  LDL.LU.64 R4, [R1+0x3af8] ;  /* 0x003af80001047983 */ /* 0x001f240000300a00 */
[C---:B----4-:R-:W-:Y:S11]  /*36060*/  HMMA.16816.F32.BF16 R8, R24.reuse, R4, R8 ;  /* 0x000000041808723c */ /* 0x050ff60000041808 */
[----:B------:R-:W-:Y:S11]  /*36070*/  @!UPT UIADD3 URZ, URZ, URZ, URZ ;  /* 0x0000003f3f3ff290 */ /* 0x000ff6000fffe03f */
[----:B------:R-:W-:Y:S01]  /*36080*/  @!UPT UIADD3 URZ, URZ, URZ, URZ ;  /* 0x0000003f3f3ff290 */ /* 0x000fe2000fffe03f */
[----:B------:R0:W-:Y:S01]  /*36090*/  STL.64 [R1+0x400], R8 ;  /* 0x0004000801007387 */ /* 0x0001e20000100a00 */
[----:B------:R-:W-:Y:S03]  /*360a0*/  STL.64 [R1+0x408], R10 ;  /* 0x0004080a01007387 */ /* 0x000fe60000100a00 */
[----:B0-----:R-:W3:Y:S01]  /*360b0*/  LDL.LU.64 R8, [R1+0x3af0] ;  /* 0x003af00001087983 */ /* 0x001ee20000300a00 */
[----:B------:R0:W-:Y:S03]  /*360c0*/  STL.64 [R1+0x3968], R4 ;  /* 0x0039680401007387 */ /* 0x0001e60000100a00 */
[----:B0-----:R-:W4:Y:S01]  /*360d0*/  LDL.LU.64 R4, [R1+0xf60] ;  /* 0x000f600001047983 */ /* 0x001f220000300a00 */
[----:B------:R-:W4:Y:S01]  /*360e0*/  LDL.LU.64 R6, [R1+0xf68] ;  /* 0x000f680001067983 */ /* 0x000f220000300a00 */
[C---:B---3--:R-:W-:Y:S08]  /*360f0*/  HMMA.16816.F32.BF16 R12, R24.reuse, R8, R12 ;  /* 0x00000008180c723c */ /* 0x048ff0000004180c */
[----:B----4-:R-:W-:Y:S07]  /*36100*/  HMMA.16816.F32.BF16 R16, R24, R16, R4 ;  /* 0x000000101810723c */ /* 0x010fee0000041804 */
[----:B------:R-:W-:-:S02]  /*36110*/  IMAD.MOV.U32 R7, RZ, RZ, R8 ;  /* 0x000000ffff077224 */ /* 0x000fc400078e0008 */
[----:B------:R-:W-:Y:S11]  /*36120*/  IMAD.MOV.U32 R6, RZ, RZ, R9 ;  /* 0x000000ffff067224 */ /* 0x000ff600078e0009 */
[----:B------:R-:W-:Y:S03]  /*36130*/  @!UPT UIADD3 URZ, URZ, URZ, URZ ;  /* 0x0000003f3f3ff290 */ /* 0x000fe6000fffe03f */
[----:B------:R-:W-:Y:S01]  /*36140*/  STL.64 [R1+0x3f0], R16 ;  /* 0x0003f01001007387 */ /* 0x000fe20000100a00 */
[----:B------:R-:W-:Y:S02]  /*36150*/  STL.64 [R1+0x3f8], R18 ;  /* 0x0003f81201007387 */ /* 0x000fe40000100a00 */
[----:B------:R-:W-:Y:S02]  /*36160*/  STL.64 [R1+0x3e0], R12 ;  /* 0x0003e00c01007387 */ /* 0x000fe40000100a00 */
[----:B------:R-:W-:Y:S01]  /*36170*/  STL.64 [R1+0x3e8], R14 ;  /* 0x0003e80e01007387 */ /* 0x000fe20000100a00 */
[----:B------:R-:W3:Y:S01]  /*36180*/  LDL.LU.64 R8, [R1+0xf40] ;  /* 0x000f400001087983 */ /* 0x000ee20000300a00 */
[----:B------:R-:W3:Y:S02]  /*36190*/  LDL.LU.64 R10, [R1+0xf48] ;  /* 0x000f4800010a7983 */ /* 0x000ee40000300a00 */
[----:B------:R-:W-:Y:S02]  /*361a0*/  STL.64 [R1+0x3aa8], R6 ;  /* 0x003aa80601007387 */ /* 0x000fe40000100a00 */
[----:B------:R-:W4:Y:S01]  /*361b0*/  LDL R4, [R1+0x120] ;  /* 0x0001200001047983 */ /* 0x000f220000100800 */
[----:B------:R-:W4:Y:S04]  /*361c0*/  LDL R5, [R1+0x124] ;  /* 0x0001240001057983 */ /* 0x000f280000100800 */
[----:B----4-:R0:W-:Y:S04]  /*361d0*/  STL.64 [R1+0x3ab8], R4 ;  /* 0x003ab80401007387 */ /* 0x0101e80000100a00 */
[----:B0-----:R-:W4:Y:S04]  /*361e0*/  LDL R4, [R1+0x130] ;  /* 0x0001300001047983 */ /* 0x001f280000100800 */
[----:B------:R-:W4:Y:S04]  /*361f0*/  LDL R5, [R1+0x134] ;  /* 0x0001340001057983 */ /* 0x000f280000100800 */
[----:B----4-:R0:W-:Y:S04]  /*36200*/  STL.64 [R1+0x3ad0], R4 ;  /* 0x003ad00401007387 */ /* 0x0101e80000100a00 */
[----:B0-----:R-:W4:Y:S01]  /*36210*/  LDL.64 R4, [R1+0x140] ;  /* 0x0001400001047983 */ /* 0x001f220000100a00 */
[----:B--2---:R-:W-:-:S02]  /*36220*/  IMAD.MOV.U32 R12, RZ, RZ, R21 ;  /* 0x000000ffff0c7224 */ /* 0x004fc400078e0015 */
[----:B------:R-:W-:Y:S01]  /*36230*/  IMAD.MOV.U32 R13, RZ, RZ, R20 ;  /* 0x000000ffff0d7224 */ /* 0x000fe200078e0014 */
[----:B----4-:R0:W-:Y:S04]  /*36240*/  STL.64 [R1+0x3ae0], R4 ;  /* 0x003ae00401007387 */ /* 0x0101e80000100a00 */
[----:B0-----:R-:W3:Y:S01]  /*36250*/  LDL.64 R4, [R1+0x150] ;  /* 0x0001500001047983 */ /* 0x001ee20000100a00 */
[----:B------:R-:W2:Y:S02]  /*36260*/  LDL.LU.64 R20, [R1+0xf30] ;  /* 0x000f300001147983 */ /* 0x000ea40000300a00 */
[----:B------:R-:W2:Y:S02]  /*36270*/  LDL.LU.64 R22, [R1+0xf38] ;  /* 0x000f380001167983 */ /* 0x000ea40000300a00 */
[----:B------:R0:W-:Y:S02]  /*36280*/  STL.64 [R1+0x3a30], R12 ;  /* 0x003a300c01007387 */ /* 0x0001e40000100a00 */
[----:B0-----:R-:W4:Y:S04]  /*36290*/  LDL.64 R12, [R1+0x110] ;  /* 0x00011000010c7983 */ /* 0x001f280000100a00 */
[----:B----4-:R0:W-:Y:S04]  /*362a0*/  STL.64 [R1+0x3ab0], R12 ;  /* 0x003ab00c01007387 */ /* 0x0101e80000100a00 */
[----:B0-----:R-:W4:Y:S01]  /*362b0*/  LDL.LU.64 R12, [R1+0xf10] ;  /* 0x000f1000010c7983 */ /* 0x001f220000300a00 */
[----:B------:R-:W2:Y:S01]  /*362c0*/  LDL.LU.64 R14, [R1+0xf18] ;  /* 0x000f1800010e7983 */ /* 0x000ea20000300a00 */
[----:B---3--:R-:W-:Y:S02]  /*362d0*/  HMMA.16816.F32.BF16 R8, R24, R4, R8 ;  /* 0x000000041808723c */ /* 0x008fe40000041808 */
[----:B--2---:R-:W-:Y:S01]  /*362e0*/  STL.64 [R1+0x3ac8], R14 ;  /* 0x003ac80e01007387 */ /* 0x004fe20000100a00 */
[----:B----4-:R0:W-:Y:S03]  /*362f0*/  STL.64 [R1+0x3ac0], R12 ;  /* 0x003ac00c01007387 */ /* 0x0101e60000100a00 */
[----:B0-----:R-:W2:Y:S01]  /*36300*/  LDL.LU.64 R12, [R1+0xf20] ;  /* 0x000f2000010c7983 */ /* 0x001ea20000300a00 */
[----:B------:R-:W2:Y:S02]  /*36310*/  LDL.LU.64 R14, [R1+0xf28] ;  /* 0x000f2800010e7983 */ /* 0x000ea40000300a00 */
[----:B------:R-:W3:Y:S02]  /*36320*/  LDL R16, [R1+0xb0] ;  /* 0x0000b00001107983 */ /* 0x000ee40000100800 */
[----:B------:R-:W3:Y:S02]  /*36330*/  LDL R17, [R1+0xb4] ;  /* 0x0000b40001117983 */ /* 0x000ee40000100800 */
[----:B---3--:R0:W-:Y:S04]  /*36340*/  STL.64 [R1+0x3a38], R16 ;  /* 0x003a381001007387 */ /* 0x0081e80000100a00 */
[----:B0-----:R-:W3:Y:S01]  /*36350*/  LDL.LU.64 R16, [R1+0xf00] ;  /* 0x000f000001107983 */ /* 0x001ee20000300a00 */
[----:B------:R-:W3:Y:S05]  /*36360*/  LDL.LU.64 R18, [R1+0xf08] ;  /* 0x000f080001127983 */ /* 0x000eea0000300a00 */
[----:B------:R0:W-:Y:S02]  /*36370*/  STL.64 [R1+0x3d0], R8 ;  /* 0x0003d00801007387 */ /* 0x0001e40000100a00 */
[----:B------:R1:W-:Y:S01]  /*36380*/  STL.64 [R1+0x3d8], R10 ;  /* 0x0003d80a01007387 */ /* 0x0003e20000100a00 */
[----:B0-----:R-:W4:Y:S01]  /*36390*/  LDL.LU.64 R8, [R1+0x3ae8] ;  /* 0x003ae80001087983 */ /* 0x001f220000300a00 */
[----:B-1----:R-:W-:-:S02]  /*363a0*/  IMAD.MOV.U32 R11, RZ, RZ, R4 ;  /* 0x000000ffff0b7224 */ /* 0x002fc400078e0004 */
[----:B------:R-:W-:Y:S02]  /*363b0*/  IMAD.MOV.U32 R10, RZ, RZ, R5 ;  /* 0x000000ffff0a7224 */ /* 0x000fe400078e0005 */
[----:B------:R-:W2:Y:S02]  /*363c0*/  LDL.LU.64 R4, [R1+0x3ae0] ;  /* 0x003ae00001047983 */ /* 0x000ea40000300a00 */
[C---:B--2---:R-:W-:Y:S11]  /*363d0*/  HMMA.16816.F32.BF16 R20, R24.reuse, R4, R20 ;  /* 0x000000041814723c */ /* 0x044ff60000041814 */
[----:B------:R-:W-:Y:S11]  /*363e0*/  @!UPT UIADD3 URZ, URZ, URZ, URZ ;  /* 0x0000003f3f3ff290 */ /* 0x000ff6000fffe03f */
[----:B------:R-:W-:Y:S01]  /*363f0*/  @!UPT UIADD3 URZ, URZ, URZ, URZ ;  /* 0x0000003f3f3ff290 */ /* 0x000fe2000fffe03f */
[----:B------:R0:W-:Y:S01]  /*36400*/  STL.64 [R1+0x3c0], R20 ;  /* 0x0003c01401007387 */ /* 0x0001e20000100a00 */
[----:B------:R1:W-:Y:S02]  /*36410*/  STL.64 [R1+0x3c8], R22 ;  /* 0x0003c81601007387 */ /* 0x0003e40000100a00 */
[----:B0-----:R-:W-:Y:S01]  /*36420*/  IMAD.MOV.U32 R21, RZ, RZ, R4 ;  /* 0x000000ffff157224 */ /* 0x001fe200078e0004 */
[----:B-1----:R-:W2:Y:S01]  /*36430*/  LDL.LU.64 R22, [R1+0x3ad8] ;  /* 0x003ad80001167983 */ /* 0x002ea20000300a00 */
[----:B------:R-:W-:Y:S02]  /*36440*/  IMAD.MOV.U32 R20, RZ, RZ, R5 ;  /* 0x000000ffff147224 */ /* 0x000fe400078e0005 */
[----:B------:R-:W2:Y:S03]  /*36450*/  LDL.LU.64 R4, [R1+0x3ad0] ;  /* 0x003ad00001047983 */ /* 0x000ea60000300a00 */
[----:B------:R-:W-:Y:S01]  /*36460*/  STL.64 [R1+0x39f8], R20 ;  /* 0x0039f81401007387 */ /* 0x000fe20000100a00 */
[C---:B--2---:R-:W-:Y:S03]  /*36470*/  HMMA.16816.F32.BF16 R4, R24.reuse, R4, R12 ;  /* 0x000000041804723c */ /* 0x044fe6000004180c */
[----:B------:R-:W2:Y:S01]  /*36480*/  LDL.LU.64 R14, [R1+0x3ac8] ;  /* 0x003ac800010e7983 */ /* 0x000ea20000300a00 */
[----:B------:R-:W2:Y:S11]  /*36490*/  LDL.LU.64 R12, [R1+0x3ac0] ;  /* 0x003ac000010c7983 */ /* 0x000eb60000300a00 */
[----:B------:R-:W-:Y:S08]  /*364a0*/  @!UPT UIADD3 URZ, URZ, URZ, URZ ;  /* 0x0000003f3f3ff290 */ /* 0x000ff0000fffe03f */
[----:B------:R0:W-:Y:S01]  /*364b0*/  STL.64 [R1+0x3b0], R4 ;  /* 0x0003b00401007387 */ /* 0x0001e20000100a00 */
[----:B------:R2:W-:Y:S03]  /*364c0*/  STL.64 [R1+0x3b8], R6 ;  /* 0x0003b80601007387 */ /* 0x0005e60000100a00 */
[----:B0-----:R-:W2:Y:S02]  /*364d0*/  LDL.LU.64 R4, [R1+0x3ab8] ;  /* 0x003ab80001047983 */ /* 0x001ea40000300a00 */
[C---:B--2---:R-:W-:Y:S02]  /*364e0*/  HMMA.16816.F32.BF16 R4, R24.reuse, R4, R12 ;  /* 0x000000041804723c */ /* 0x044fe4000004180c */
[----:B------:R-:W3:Y:S11]  /*364f0*/  LDL.LU.64 R12, [R1+0x3ab0] ;  /* 0x003ab000010c7983 */ /* 0x000ef60000300a00 */
[----:B------:R-:W-:Y:S10]  /*36500*/  @!UPT UIADD3 URZ, URZ, URZ, URZ ;  /* 0x0000003f3f3ff290 */ /* 0x000ff4000fffe03f */
[----:B------:R-:W-:Y:S01]  /*36510*/  STL.64 [R1+0x3a0], R4 ;  /* 0x0003a00401007387 */ /* 0x000fe20000100a00 */
[----:B------:R0:W-:Y:S03]  /*36520*/  STL.64 [R1+0x3a8], R6 ;  /* 0x0003a80601007387 */ /* 0x0001e60000100a00 */
[----:B0-----:R-:W2:Y:S01]  /*36530*/  LDL.LU.64 R6, [R1+0x3aa8] ;  /* 0x003aa80001067983 */ /* 0x001ea20000300a00 */
[----:B---3--:R-:W-:Y:S11]  /*36540*/  HMMA.16816.F32.BF16 R16, R24, R12, R16 ;  /* 0x0000000c1810723c */ /* 0x008ff60000041810 */
[----:B------:R-:W-:Y:S11]  /*36550*/  @!UPT UIADD3 URZ, URZ, URZ, URZ ;  /* 0x0000003f3f3ff290 */ /* 0x000ff6000fffe03f */
[----:B------:R-:W-:Y:S01]  /*36560*/  @!UPT UIADD3 URZ, URZ, URZ, URZ ;  /* 0x0000003f3f3ff290 */ /* 0x000fe2000fffe03f */
[----:B------:R0:W-:Y:S01]  /*36570*/  STL.64 [R1+0x390], R16 ;  /* 0x0003901001007387 */ /* 0x0001e20000100a00 */
[----:B------:R1:W-:Y:S03]  /*36580*/  STL.64 [R1+0x398], R18 ;  /* 0x0003981201007387 */ /* 0x0003e60000100a00 */
[----:B0-----:R-:W3:Y:S01]  /*36590*/  LDL.LU.64 R16, [R1+0xeb0] ;  /* 0x000eb00001107983 */ /* 0x001ee20000300a00 */
[----:B-1----:R-:W2:Y:S03]  /*365a0*/  LDL.LU.64 R18, [R1+0xeb8] ;  /* 0x000eb80001127983 */ /* 0x002ea60000300a00 */
[----:B--2---:R-:W-:Y:S01]  /*365b0*/  STL.64 [R1+0x3a48], R18 ;  /* 0x003a481201007387 */ /* 0x004fe20000100a00 */
[----:B---3--:R0:W-:Y:S03]  /*365c0*/  STL.64 [R1+0x3a40], R16 ;  /* 0x003a401001007387 */ /* 0x0081e60000100a00 */
[----:B0-----:R-:W2:Y:S04]  /*365d0*/  LDL R16, [R1+0xd0] ;  /* 0x0000d00001107983 */ /* 0x001ea80000100800 */
[----:B------:R-:W2:Y:S01]  /*365e0*/  LDL R17, [R1+0xd4] ;  /* 0x0000d40001117983 */ /* 0x000ea20000100800 */
[----:B------:R-:W-:-:S02]  /*365f0*/  IMAD.MOV.U32 R5, RZ, RZ, R12 ;  /* 0x000000ffff057224 */ /* 0x000fc400078e000c */
[----:B------:R-:W-:Y:S01]  /*36600*/  IMAD.MOV.U32 R4, RZ, RZ, R13 ;  /* 0x000000ffff047224 */ /* 0x000fe200078e000d */
[----:B--2---:R4:W-:Y:S02]  /*36610*/  STL.64 [R1+0x3a60], R16 ;  /* 0x003a601001007387 */ /* 0x0049e40000100a00 */
[----:B----4-:R-:W-:Y:S02]  /*36620*/  IMAD.MOV.U32 R16, RZ, RZ, R8 ;  /* 0x000000ffff107224 */ /* 0x010fe400078e0008 */
[----:B------:R-:W-:Y:S01]  /*36630*/  IMAD.MOV.U32 R17, RZ, RZ, R9 ;  /* 0x000000ffff117224 */ /* 0x000fe200078e0009 */
[----:B------:R-:W2:Y:S01]  /*36640*/  LDL.LU R8, [R1+0x3aa0] ;  /* 0x003aa00001087983 */ /* 0x000ea20000300800 */
[----:B------:R-:W2:Y:S03]  /*36650*/  LDL.LU R9, [R1+0x3a9c] ;  /* 0x003a9c0001097983 */ /* 0x000ea60000300800 */
[----:B------:R0:W-:Y:S02]  /*36660*/  STL.64 [R1+0x3a78], R16 ;  /* 0x003a781001007387 */ /* 0x0001e40000100a00 */
[----:B0-----:R-:W-:-:S02]  /*36670*/  IMAD.MOV.U32 R16, RZ, RZ, R23 ;  /* 0x000000ffff107224 */ /* 0x001fc400078e0017 */
[----:B------:R-:W-:-:S05]  /*36680*/  IMAD.MOV.U32 R17, RZ, RZ, R22 ;  /* 0x000000ffff117224 */ /* 0x000fca00078e0016 */
        /* <DEDUP_REMOVED lines=18> */
[----:B------:R-:W4:Y:S01]  /*367b0*/  LDL.LU.64 R22, [R1+0xe98] ;  /* 0x000e980001167983 */ /* 0x000f220000300a00 */
[----:B------:R-:W-:Y:S01]  /*367c0*/  STL.64 [R1+0x3980], R6 ;  /* 0x0039800601007387 */ /* 0x000fe20000100a00 */
[----:B------:R0:W-:Y:S03]  /*367d0*/  STL.64 [R1+0x3978], R4 ;  /* 0x0039780401007387 */ /* 0x0001e60000100a00 */
[----:B0-----:R-:W3:Y:S01]  /*367e0*/  LDL.64 R4, [R1+0x60] ;  /* 0x0000600001047983 */ /* 0x001ee20000100a00 */
[----:B--2---:R-:W-:Y:S03]  /*367f0*/  HMMA.16816.F32.BF16 R16, R24, R8, R16 ;  /* 0x000000081810723c */ /* 0x004fe60000041810 */
[----:B---3--:R0:W-:Y:S04]  /*36800*/  STL.64 [R1+0x3a00], R4 ;  /* 0x003a000401007387 */ /* 0x0081e80000100a00 */
[----:B0-----:R-:W2:Y:S01]  /*36810*/  LDL R4, [R1+0x80] ;  /* 0x0000800001047983 */ /* 0x001ea20000100800 */
[----:B------:R-:W-:-:S02]  /*36820*/  IMAD.MOV.U32 R5, RZ, RZ, R29 ;  /* 0x000000ffff057224 */ /* 0x000fc400078e001d */
[----:B------:R-:W3:Y:S03]  /*36830*/  LDL.LU R29, [R1+0x3a98] ;  /* 0x003a9800011d7983 */ /* 0x000ee60000300800 */
[----:B--2---:R0:W-:Y:S04]  /*36840*/  STL.64 [R1+0x3a18], R4 ;  /* 0x003a180401007387 */ /* 0x0041e80000100a00 */
[----:B0-----:R-:W2:Y:S06]  /*36850*/  LDL.64 R4, [R1+0x90] ;  /* 0x0000900001047983 */ /* 0x001eac0000100a00 */
[----:B------:R0:W-:Y:S02]  /*36860*/  STL.64 [R1+0x380], R16 ;  /* 0x0003801001007387 */ /* 0x0001e40000100a00 */
[----:B------:R-:W-:Y:S01]  /*36870*/  STL.64 [R1+0x388], R18 ;  /* 0x0003881201007387 */ /* 0x000fe20000100a00 */
[----:B0-----:R-:W2:Y:S01]  /*36880*/  LDL.LU.64 R16, [R1+0x3a90] ;  /* 0x003a900001107983 */ /* 0x001ea20000300a00 */
[----:B------:R0:W-:Y:S02]  /*36890*/  STL [R1+0x38fc], R8 ;  /* 0x0038fc0801007387 */ /* 0x0001e40000100800 */
[----:B------:R-:W-:Y:S02]  /*368a0*/  STL [R1+0x38f8], R9 ;  /* 0x0038f80901007387 */ /* 0x000fe40000100800 */
[----:B------:R-:W-:Y:S01]  /*368b0*/  STL.64 [R1+0x3a20], R10 ;  /* 0x003a200a01007387 */ /* 0x000fe20000100a00 */
[----:B0-----:R-:W3:Y:S01]  /*368c0*/  LDL R8, [R1+0xc0] ;  /* 0x0000c00001087983 */ /* 0x001ee20000100800 */
        /* <DEDUP_REMOVED lines=14> */
[----:B--2---:R-:W-:Y:S02]  /*369b0*/  HMMA.16816.F32.BF16 R16, R24, R16, R12 ;  /* 0x000000101810723c */ /* 0x004fe4000004180c */
[----:B------:R-:W2:Y:S01]  /*369c0*/  LDL.LU.64 R14, [R1+0x3a58] ;  /* 0x003a5800010e7983 */ /* 0x000ea20000300a00 */
[----:B------:R-:W2:Y:S11]  /*369d0*/  LDL.LU.64 R12, [R1+0x3a50] ;  /* 0x003a5000010c7983 */ /* 0x000eb60000300a00 */
[----:B------:R-:W-:Y:S09]  /*369e0*/  @!UPT UIADD3 URZ, URZ, URZ, URZ ;  /* 0x0000003f3f3ff290 */ /* 0x000ff2000fffe03f */
[----:B------:R-:W-:Y:S01]  /*369f0*/  STL.64 [R1+0x350], R16 ;  /* 0x0003501001007387 */ /* 0x000fe20000100a00 */
[----:B------:R0:W-:Y:S03]  /*36a00*/  STL.64 [R1+0x358], R18 ;  /* 0x0003581201007387 */ /* 0x0001e60000100a00 */
[----:B0-----:R-:W2:Y:S01]  /*36a10*/  LDL.LU.64 R18, [R1+0x3a48] ;  /* 0x003a480001127983 */ /* 0x001ea20000300a00 */
[----:B------:R-:W2:Y:S02]  /*36a20*/  LDL.LU.64 R16, [R1+0x3a40] ;  /* 0x003a400001107983 */ /* 0x000ea40000300a00 */
[----:B---3--:R-:W-:-:S07]  /*36a30*/  IMAD.MOV.U32 R9, RZ, RZ, R29 ;  /* 0x000000ffff097224 */ /* 0x008fce00078e001d */
[C---:B--2---:R-:W-:Y:S01]  /*36a40*/  HMMA.16816.F32.BF16 R8, R24.reuse, R8, R16 ;  /* 0x000000081808723c */ /* 0x044fe20000041810 */
[----:B------:R-:W2:Y:S11]  /*36a50*/  LDL.LU.64 R16, [R1+0x3a38] ;  /* 0x003a380001107983 */ /* 0x000eb60000300a00 */
[----:B------:R-:W-:Y:S11]  /*36a60*/  @!UPT UIADD3 URZ, URZ, URZ, URZ ;  /* 0x0000003f3f3ff290 */ /* 0x000ff6000fffe03f */
[----:B------:R0:W-:Y:S01]  /*36a70*/  STL.64 [R1+0x340], R8 ;  /* 0x0003400801007387 */ /* 0x0001e20000100a00 */
[----:B------:R1:W-:Y:S03]  /*36a80*/  STL.64 [R1+0x348], R10 ;  /* 0x0003480a01007387 */ /* 0x0003e60000100a00 */
[----:B0-----:R-:W3:Y:S01]  /*36a90*/  LDL.LU.64 R8, [R1+0xe80] ;  /* 0x000e800001087983 */ /* 0x001ee20000300a00 */
[----:B-1----:R-:W3:Y:S01]  /*36aa0*/  LDL.LU.64 R10, [R1+0xe88] ;  /* 0x000e8800010a7983 */ /* 0x002ee20000300a00 */
[C---:B--2---:R-:W-:Y:S02]  /*36ab0*/  HMMA.16816.F32.BF16 R16, R24.reuse, R16, R12 ;  /* 0x000000101810723c */ /* 0x044fe4000004180c */
[----:B------:R-:W4:Y:S11]  /*36ac0*/  LDL.LU.64 R12, [R1+0x3a30] ;  /* 0x003a3000010c7983 */ /* 0x000f360000300a00 */
[----:B------:R-:W-:Y:S10]  /*36ad0*/  @!UPT UIADD3 URZ, URZ, URZ, URZ ;  /* 0x0000003f3f3ff290 */ /* 0x000ff4000fffe03f */
[----:B------:R-:W-:Y:S01]  /*36ae0*/  STL.64 [R1+0x330], R16 ;  /* 0x0003301001007387 */ /* 0x000fe20000100a00 */
[----:B------:R0:W-:Y:S03]  /*36af0*/  STL.64 [R1+0x338], R18 ;  /* 0x0003381201007387 */ /* 0x0001e60000100a00 */
[----:B0-----:R-:W2:Y:S01]  /*36b00*/  LDL.LU.64 R18, [R1+0x3a28] ;  /* 0x003a280001127983 */ /* 0x001ea20000300a00 */
[C---:B----4-:R-:W-:Y:S03]  /*36b10*/  HMMA.16816.F32.BF16 R12, R24.reuse, R12, R20 ;  /* 0x0000000c180c723c */ /* 0x050fe60000041814 */
[----:B------:R-:W4:Y:S01]  /*36b20*/  LDL.LU.64 R20, [R1+0xe60] ;  /* 0x000e600001147983 */ /* 0x000f220000300a00 */
[----:B------:R-:W2:Y:S11]  /*36b30*/  LDL.LU.64 R22, [R1+0xe68] ;  /* 0x000e680001167983 */ /* 0x000eb60000300a00 */
[----:B------:R-:W-:Y:S08]  /*36b40*/  @!UPT UIADD3 URZ, URZ, URZ, URZ ;  /* 0x0000003f3f3ff290 */ /* 0x000ff0000fffe03f */
[----:B------:R-:W-:Y:S01]  /*36b50*/  STL.64 [R1+0x320], R12 ;  /* 0x0003200c01007387 */ /* 0x000fe20000100a00 */
[----:B------:R-:W-:Y:S03]  /*36b60*/  STL.64 [R1+0x328], R14 ;  /* 0x0003280e01007387 */ /* 0x000fe60000100a00 */
[----:B--2---:R-:W-:Y:S01]  /*36b70*/  STL.64 [R1+0x3a10], R22 ;  /* 0x003a101601007387 */ /* 0x004fe20000100a00 */
[----:B----4-:R0:W-:Y:S03]  /*36b80*/  STL.64 [R1+0x3a08], R20 ;  /* 0x003a081401007387 */ /* 0x0101e60000100a00 */
[----:B0-----:R-:W2:Y:S01]  /*36b90*/  LDL.LU.64 R20, [R1+0xe70] ;  /* 0x000e700001147983 */ /* 0x001ea20000300a00 */
[----:B------:R-:W2:Y:S02]  /*36ba0*/  LDL.LU.64 R22, [R1+0xe78] ;  /* 0x000e780001167983 */ /* 0x000ea40000300a00 */
[----:B------:R-:W4:Y:S01]  /*36bb0*/  LDL.64 R16, [R1+0x40] ;  /* 0x0000400001107983 */ /* 0x000f220000100a00 */
[----:B---3--:R-:W-:Y:S01]  /*36bc0*/  HMMA.16816.F32.BF16 R8, R24, R4, R8 ;  /* 0x000000041808723c */ /* 0x008fe20000041808 */
[----:B------:R-:W-:-:S02]  /*36bd0*/  IMAD.MOV.U32 R12, RZ, RZ, R28 ;  /* 0x000000ffff0c7224 */ /* 0x000fc400078e001c */
[----:B------:R-:W-:Y:S01]  /*36be0*/  IMAD.MOV.U32 R13, RZ, RZ, R19 ;  /* 0x000000ffff0d7224 */ /* 0x000fe200078e0013 */
[----:B----4-:R0:W-:Y:S04]  /*36bf0*/  STL.64 [R1+0x39e0], R16 ;  /* 0x0039e01001007387 */ /* 0x0101e80000100a00 */
[----:B0-----:R-:W3:Y:S01]  /*36c00*/  LDL.64 R16, [R1+0x50] ;  /* 0x0000500001107983 */ /* 0x001ee20000100a00 */
[----:B------:R0:W-:Y:S03]  /*36c10*/  STL.64 [R1+0x39d8], R12 ;  /* 0x0039d80c01007387 */ /* 0x0001e60000100a00 */
[----:B0-----:R-:W4:Y:S01]  /*36c20*/  LDL.LU.64 R12, [R1+0xe50] ;  /* 0x000e5000010c7983 */ /* 0x001f220000300a00 */
[----:B------:R-:W4:Y:S10]  /*36c30*/  LDL.LU.64 R14, [R1+0xe58] ;  /* 0x000e5800010e7983 */ /* 0x000f340000300a00 */
[----:B------:R0:W-:Y:S02]  /*36c40*/  STL.64 [R1+0x310], R8 ;  /* 0x0003100801007387 */ /* 0x0001e40000100a00 */
[----:B------:R1:W-:Y:S02]  /*36c50*/  STL.64 [R1+0x318], R10 ;  /* 0x0003180a01007387 */ /* 0x0003e40000100a00 */
[----:B0-----:R-:W-:Y:S01]  /*36c60*/  IMAD.MOV.U32 R8, RZ, RZ, R4 ;  /* 0x000000ffff087224 */ /* 0x001fe200078e0004 */
[----:B-1----:R-:W2:Y:S01]  /*36c70*/  LDL.LU.64 R10, [R1+0x3a20] ;  /* 0x003a2000010a7983 */ /* 0x002ea20000300a00 */
[----:B------:R-:W-:-:S02]  /*36c80*/  IMAD.MOV.U32 R9, RZ, RZ, R5 ;  /* 0x000000ffff097224 */ /* 0x000fc400078e0005 */
[----:B------:R-:W3:Y:S03]  /*36c90*/  LDL.LU.64 R4, [R1+0x3a18] ;  /* 0x003a180001047983 */ /* 0x000ee60000300a00 */
[----:B------:R0:W-:Y:S04]  /*36ca0*/  STL.64 [R1+0x3910], R8 ;  /* 0x0039100801007387 */ /* 0x0001e80000100a00 */
[----:B--2---:R-:W-:Y:S01]  /*36cb0*/  STL.64 [R1+0x39b0], R10 ;  /* 0x0039b00a01007387 */ /* 0x004fe20000100a00 */
[----:B---3--:R-:W-:Y:S01]  /*36cc0*/  HMMA.16816.F32.BF16 R4, R24, R4, R20 ;  /* 0x000000041804723c */ /* 0x008fe20000041814 */
[----:B------:R-:W2:Y:S02]  /*36cd0*/  LDL.LU.64 R22, [R1+0x3a10] ;  /* 0x003a100001167983 */ /* 0x000ea40000300a00 */
[----:B------:R-:W2:Y:S01]  /*36ce0*/  LDL.LU.64 R20, [R1+0x3a08] ;  /* 0x003a080001147983 */ /* 0x000ea20000300a00 */
[----:B0-----:R-:W-:Y:S11]  /*36cf0*/  IMAD.MOV.U32 R8, RZ, RZ, R18 ;  /* 0x000000ffff087224 */ /* 0x001ff600078e0012 */
[----:B------:R-:W-:Y:S08]  /*36d00*/  @!UPT UIADD3 URZ, URZ, URZ, URZ ;  /* 0x0000003f3f3ff290 */ /* 0x000ff0000fffe03f */
[----:B------:R0:W-:Y:S01]  /*36d10*/  STL.64 [R1+0x300], R4 ;  /* 0x0003000401007387 */ /* 0x0001e20000100a00 */
[----:B------:R-:W-:Y:S03]  /*36d20*/  STL.64 [R1+0x308], R6 ;  /* 0x0003080601007387 */ /* 0x000fe60000100a00 */
[----:B0-----:R-:W4:Y:S01]  /*36d30*/  LDL.LU.64 R4, [R1+0x3a00] ;  /* 0x003a000001047983 */ /* 0x001f220000300a00 */
[----:B------:R-:W-:-:S07]  /*36d40*/  IMAD.MOV.U32 R9, RZ, RZ, R3 ;  /* 0x000000ffff097224 */ /* 0x000fce00078e0003 */
[C---:B--2---:R-:W-:Y:S01]  /*36d50*/  HMMA.16816.F32.BF16 R8, R24.reuse, R8, R20 ;  /* 0x000000081808723c */ /* 0x044fe20000041814 */
[----:B------:R-:W2:Y:S11]  /*36d60*/  LDL.LU.64 R20, [R1+0x39f8] ;  /* 0x0039f80001147983 */ /* 0x000eb60000300a00 */
[----:B------:R-:W-:Y:S11]  /*36d70*/  @!UPT UIADD3 URZ, URZ, URZ, URZ ;  /* 0x0000003f3f3ff290 */ /* 0x000ff6000fffe03f */
[----:B------:R-:W-:Y:S01]  /*36d80*/  STL.64 [R1+0x2f0], R8 ;  /* 0x0002f00801007387 */ /* 0x000fe20000100a00 */
[----:B------:R4:W-:Y:S02]  /*36d90*/  STL.64 [R1+0x2f8], R10 ;  /* 0x0002f80a01007387 */ /* 0x0009e40000100a00 */
[C---:B----4-:R-:W-:Y:S01]  /*36da0*/  HMMA.16816.F32.BF16 R8, R24.reuse, R4, R12 ;  /* 0x000000041808723c */ /* 0x050fe2000004180c */
[----:B------:R-:W-:Y:S02]  /*36db0*/  IMAD.MOV.U32 R22, RZ, RZ, R4 ;  /* 0x000000ffff167224 */ /* 0x000fe400078e0004 */
[----:B------:R-:W-:Y:S11]  /*36dc0*/  IMAD.MOV.U32 R3, RZ, RZ, R5 ;  /* 0x000000ffff037224 */ /* 0x000ff600078e0005 */
[----:B------:R-:W-:Y:S09]  /*36dd0*/  @!UPT UIADD3 URZ, URZ, URZ, URZ ;  /* 0x0000003f3f3ff290 */ /* 0x000ff2000fffe03f */
[----:B------:R-:W-:Y:S01]  /*36de0*/  STL.64 [R1+0x2e0], R8 ;  /* 0x0002e00801007387 */ /* 0x000fe20000100a00 */
[----:B------:R-:W-:Y:S02]  /*36df0*/  STL.64 [R1+0x2e8], R10 ;  /* 0x0002e80a01007387 */ /* 0x000fe40000100a00 */
[----:B------:R-:W-:Y:S01]  /*36e00*/  STL [R1+0x39f0], R22 ;  /* 0x0039f01601007387 */ /* 0x000fe20000100800 */
[----:B--2---:R0:W-:Y:S04]  /*36e10*/  STL.64 [R1+0x39e8], R20 ;  /* 0x0039e81401007387 */ /* 0x0041e80000100a00 */
[----:B0-----:R-:W2:Y:S01]  /*36e20*/  LDL.LU.64 R20, [R1+0xe40] ;  /* 0x000e400001147983 */ /* 0x001ea20000300a00 */
[----:B------:R-:W2:Y:S02]  /*36e30*/  LDL.LU.64 R22, [R1+0xe48] ;  /* 0x000e480001167983 */ /* 0x000ea40000300a00 */
[----:B------:R-:W3:Y:S02]  /*36e40*/  LDL.LU.64 R12, [R1+0xe30] ;  /* 0x000e3000010c7983 */ /* 0x000ee40000300a00 */
[----:B------:R-:W3:Y:S01]  /*36e50*/  LDL.LU.64 R14, [R1+0xe38] ;  /* 0x000e3800010e7983 */ /* 0x000ee20000300a00 */
[----:B------:R-:W4:Y:S04]  /*36e60*/  LDL.64 R4, [R1+0x1c0] ;  /* 0x0001c00001047983 */ /* 0x000f280000100a00 */
[----:B----4-:R0:W-:Y:S04]  /*36e70*/  STL.64 [R1+0x3990], R4 ;  /* 0x0039900401007387 */ /* 0x0101e80000100a00 */
[----:B0-----:R-:W4:Y:S01]  /*36e80*/  LDL.64 R4, [R1+0x1d0] ;  /* 0x0001d00001047983 */ /* 0x001f220000100a00 */
[----:B--2---:R-:W-:Y:S03]  /*36e90*/  HMMA.16816.F32.BF16 R20, R24, R16, R20 ;  /* 0x000000101814723c */ /* 0x004fe60000041814 */
[----:B----4-:R0:W-:Y:S04]  /*36ea0*/  STL.64 [R1+0x39a8], R4 ;  /* 0x0039a80401007387 */ /* 0x0101e80000100a00 */
[----:B0-----:R-:W2:Y:S01]  /*36eb0*/  LDL.64 R4, [R1+0x1e0] ;  /* 0x0001e00001047983 */ /* 0x001ea20000100a00 */
[----:B------:R-:W-:-:S03]  /*36ec0*/  IMAD.MOV.U32 R28, RZ, RZ, R16 ;  /* 0x000000ffff1c7224 */ /* 0x000fc600078e0010 */
[----:B--2---:R0:W-:Y:S04]  /*36ed0*/  STL.64 [R1+0x39b8], R4 ;  /* 0x0039b80401007387 */ /* 0x0041e80000100a00 */
[----:B0-----:R-:W2:Y:S01]  /*36ee0*/  LDL.LU.64 R4, [R1+0xe10] ;  /* 0x000e100001047983 */ /* 0x001ea20000300a00 */
[----:B------:R-:W2:Y:S02]  /*36ef0*/  LDL.LU.64 R6, [R1+0xe18] ;  /* 0x000e180001067983 */ /* 0x000ea40000300a00 */
[----:B------:R-:W-:Y:S05]  /*36f00*/  STL [R1+0x38e0], R3 ;  /* 0x0038e00301007387 */ /* 0x000fea0000100800 */
[----:B------:R-:W-:Y:S01]  /*36f10*/  STL.64 [R1+0x2d0], R20 ;  /* 0x0002d01401007387 */ /* 0x000fe20000100a00 */
[----:B------:R0:W-:Y:S04]  /*36f20*/  STL.64 [R1+0x2d8], R22 ;  /* 0x0002d81601007387 */ /* 0x0001e80000100a00 */
[----:B0-----:R-:W4:Y:S01]  /*36f30*/  LDL.LU R22, [R1+0x39f0] ;  /* 0x0039f00001167983 */ /* 0x001f220000300800 */
[----:B------:R-:W2:Y:S02]  /*36f40*/  LDL.LU.64 R20, [R1+0x39e8] ;  /* 0x0039e80001147983 */ /* 0x000ea40000300a00 */
[----:B------:R-:W-:-:S02]  /*36f50*/  IMAD.MOV.U32 R23, RZ, RZ, R17 ;  /* 0x000000ffff177224 */ /* 0x000fc400078e0011 */
[----:B------:R-:W3:Y:S01]  /*36f60*/  LDL.LU.64 R16, [R1+0x39e0] ;  /* 0x0039e00001107983 */ /* 0x000ee20000300a00 */
[----:B------:R-:W-:Y:S02]  /*36f70*/  IMAD.MOV.U32 R8, RZ, RZ, R2 ;  /* 0x000000ffff087224 */ /* 0x000fe400078e0002 */
[----:B------:R-:W-:Y:S01]  /*36f80*/  IMAD.MOV.U32 R9, RZ, RZ, R0 ;  /* 0x000000ffff097224 */ /* 0x000fe200078e0000 */
[C---:B---3--:R-:W-:Y:S01]  /*36f90*/  HMMA.16816.F32.BF16 R12, R24.reuse, R16, R12 ;  /* 0x00000010180c723c */ /* 0x048fe2000004180c */
[----:B----4-:R-:W-:Y:S01]  /*36fa0*/  STL.64 [R1+0x3970], R22 ;  /* 0x0039701601007387 */ /* 0x010fe20000100a00 */
[----:B--2---:R0:W-:Y:S02]  /*36fb0*/  STL.64 [R1+0x3988], R20 ;  /* 0x0039881401007387 */ /* 0x0041e40000100a00 */
[----:B------:R-:W-:Y:S02]  /*36fc0*/  IMAD.MOV.U32 R2, RZ, RZ, R16 ;  /* 0x000000ffff027224 */ /* 0x000fe400078e0010 */
[----:B------:R-:W-:Y:S01]  /*36fd0*/  IMAD.MOV.U32 R0, RZ, RZ, R17 ;  /* 0x000000ffff007224 */ /* 0x000fe200078e0011 */
[----:B0-----:R-:W2:Y:S01]  /*36fe0*/  LDL.LU.64 R20, [R1+0xe20] ;  /* 0x000e200001147983 */ /* 0x001ea20000300a00 */
[----:B------:R-:W2:Y:S02]  /*36ff0*/  LDL.LU.64 R22, [R1+0xe28] ;  /* 0x000e280001167983 */ /* 0x000ea40000300a00 */
[----:B------:R-:W-:Y:S11]  /*37000*/  STL [R1+0x38e4], R28 ;  /* 0x0038e41c01007387 */ /* 0x000ff60000100800 */
[----:B------:R-:W-:Y:S02]  /*37010*/  @!UPT UIADD3 URZ, URZ, URZ, URZ ;  /* 0x0000003f3f3ff290 */ /* 0x000fe4000fffe03f */
[----:B------:R0:W-:Y:S01]  /*37020*/  STL.64 [R1+0x2c0], R12 ;  /* 0x0002c00c01007387 */ /* 0x0001e20000100a00 */
[----:B------:R1:W-:Y:S03]  /*37030*/  STL.64 [R1+0x2c8], R14 ;  /* 0x0002c80e01007387 */ /* 0x0003e60000100a00 */
[----:B0-----:R-:W1:Y:S01]  /*37040*/  LDL.LU.64 R12, [R1+0x39d8] ;  /* 0x0039d800010c7983 */ /* 0x001e620000300a00 */
[----:B------:R-:W2:Y:S02]  /*37050*/  LDL.LU.64 R16, [R1+0x39d0] ;  /* 0x0039d00001107983 */ /* 0x000ea40000300a00 */
[----:B--2---:R-:W-:Y:S01]  /*37060*/  HMMA.16816.F32.BF16 R20, R24, R16, R20 ;  /* 0x000000101814723c */ /* 0x004fe20000041814 */
[----:B------:R-:W-:Y:S02]  /*37070*/  IMAD.MOV.U32 R28, RZ, RZ, R16 ;  /* 0x000000ffff1c7224 */ /* 0x000fe400078e0010 */
[----:B------:R-:W-:-:S05]  /*37080*/  IMAD.MOV.U32 R3, RZ, RZ, R17 ;  /* 0x000000ffff037224 */ /* 0x000fca00078e0011 */
[----:B-1----:R-:W-:Y:S11]  /*37090*/  HMMA.16816.F32.BF16 R12, R24, R12, R4 ;  /* 0x0000000c180c723c */ /* 0x002ff60000041804 */
[----:B------:R-:W-:Y:S04]  /*370a0*/  @!UPT UIADD3 URZ, URZ, URZ, URZ ;  /* 0x0000003f3f3ff290 */ /* 0x000fe8000fffe03f */
[----:B------:R0:W-:Y:S01]  /*370b0*/  STL.64 [R1+0x2b0], R20 ;  /* 0x0002b01401007387 */ /* 0x0001e20000100a00 */
[----:B------:R1:W-:Y:S02]  /*370c0*/  STL.64 [R1+0x2b8], R22 ;  /* 0x0002b81601007387 */ /* 0x0003e40000100a00 */
[----:B------:R-:W2:Y:S02]  /*370d0*/  LDL.LU.64 R18, [R1+0x39c8] ;  /* 0x0039c80001127983 */ /* 0x000ea40000300a00 */
[----:B------:R-:W2:Y:S01]  /*370e0*/  LDL.LU.64 R16, [R1+0x39c0] ;  /* 0x0039c00001107983 */ /* 0x000ea20000300a00 */
[----:B------:R-:W2:Y:S01]  /*370f0*/  LDL.LU.64 R4, [R1+0x11a0] ;  /* 0x0011a00001047983 */ /* 0x000ea20000300a00 */
[----:B------:R-:W2:Y:S02]  /*37100*/  LDL.LU.64 R6, [R1+0x11a8] ;  /* 0x0011a80001067983 */ /* 0x000ea40000300a00 */
[----:B------:R-:W3:Y:S02]  /*37110*/  LDL.LU.64 R24, [R1+0x1190] ;  /* 0x0011900001187983 */ /* 0x000ee40000300a00 */
[----:B------:R-:W3:Y:S01]  /*37120*/  LDL.LU.64 R26, [R1+0x1198] ;  /* 0x00119800011a7983 */ /* 0x000ee20000300a00 */
[----:B0-----:R-:W4:Y:S01]  /*37130*/  LDL.LU.64 R20, [R1+0xdf0] ;  /* 0x000df00001147983 */ /* 0x001f220000300a00 */
[----:B-1----:R-:W2:Y:S03]  /*37140*/  LDL.LU.64 R22, [R1+0xdf8] ;  /* 0x000df80001167983 */ /* 0x002ea60000300a00 */
[----:B--2---:R-:W-:Y:S01]  /*37150*/  STL.64 [R1+0x39a0], R22 ;  /* 0x0039a01601007387 */ /* 0x004fe20000100a00 */
[----:B----4-:R0:W-:Y:S03]  /*37160*/  STL.64 [R1+0x3998], R20 ;  /* 0x0039981401007387 */ /* 0x0101e60000100a00 */
[----:B0-----:R-:W2:Y:S01]  /*37170*/  LDL.LU.64 R20, [R1+0xe00] ;  /* 0x000e000001147983 */ /* 0x001ea20000300a00 */
[----:B------:R-:W2:Y:S02]  /*37180*/  LDL.LU.64 R22, [R1+0xe08] ;  /* 0x000e080001167983 */ /* 0x000ea40000300a00 */
[----:B------:R-:W-:Y:S02]  /*37190*/  STL.64 [R1+0x2f90], R14 ;  /* 0x002f900e01007387 */ /* 0x000fe40000100a00 */
[----:B------:R0:W-:Y:S02]  /*371a0*/  STL.64 [R1+0x2f88], R12 ;  /* 0x002f880c01007387 */ /* 0x0001e40000100a00 */
[----:B0-----:R-:W4:Y:S01]  /*371b0*/  LDL.LU.64 R12, [R1+0x70] ;  /* 0x00007000010c7983 */ /* 0x001f220000300a00 */
[----:B------:R-:W2:Y:S01]  /*371c0*/  LDL.64 R14, [R1+0x78] ;  /* 0x00007800010e7983 */ /* 0x000ea20000100a00 */
[C---:B------:R-:W-:Y:S02]  /*371d0*/  HMMA.16816.F32.BF16 R8, R16.reuse, R8, R4 ;  /* 0x000000081008723c */ /* 0x040fe40000041804 */
[----:B--2---:R-:W-:Y:S01]  /*371e0*/  STL [R1+0x346c], R14 ;  /* 0x00346c0e01007387 */ /* 0x004fe20000100800 */
[----:B------:R-:W-:Y:S02]  /*371f0*/  STL [R1+0x3468], R15 ;  /* 0x0034680f01007387 */ /* 0x000fe40000100800 */
[----:B----4-:R0:W-:Y:S02]  /*37200*/  STL.64 [R1+0x3908], R12 ;  /* 0x0039080c01007387 */ /* 0x0101e40000100a00 */
[----:B0-----:R-:W2:Y:S01]  /*37210*/  LDL.64 R12, [R1+0x1b0] ;  /* 0x0001b000010c7983 */ /* 0x001ea20000100a00 */
[----:B------:R-:W3:Y:S11]  /*37220*/  LDL.LU.64 R4, [R1+0x39b8] ;  /* 0x0039b80001047983 */ /* 0x000ef60000300a00 */
[----:B------:R-:W-:Y:S04]  /*37230*/  @!UPT UIADD3 URZ, URZ, URZ, URZ ;  /* 0x0000003f3f3ff290 */ /* 0x000fe8000fffe03f */
[----:B------:R-:W-:Y:S02]  /*37240*/  STL.64 [R1+0x2a0], R8 ;  /* 0x0002a00801007387 */ /* 0x000fe40000100a00 */
[----:B------:R0:W-:Y:S02]  /*37250*/  STL.64 [R1+0x2a8], R10 ;  /* 0x0002a80a01007387 */ /* 0x0001e40000100a00 */
[----:B0-----:R-:W4:Y:S01]  /*37260*/  LDL.LU.64 R10, [R1+0x39b0] ;  /* 0x0039b000010a7983 */ /* 0x001f220000300a00 */
[----:B------:R-:W2:Y:S01]  /*37270*/  LDL.64 R8, [R1+0x1a0] ;  /* 0x0001a00001087983 */ /* 0x000ea20000100a00 */
[C---:B---3--:R-:W-:Y:S11]  /*37280*/  HMMA.16816.F32.BF16 R24, R16.reuse, R4, R24 ;  /* 0x000000041018723c */ /* 0x048ff60000041818 */
[----:B------:R-:W-:Y:S11]  /*37290*/  @!UPT UIADD3 URZ, URZ, URZ, URZ ;  /* 0x0000003f3f3ff290 */ /* 0x000ff6000fffe03f */
[----:B------:R-:W-:Y:S01]  /*372a0*/  @!UPT UIADD3 URZ, URZ, URZ, URZ ;  /* 0x0000003f3f3ff290 */ /* 0x000fe2000fffe03f */
[----:B------:R0:W-:Y:S01]  /*372b0*/  STL.64 [R1+0x290], R24 ;  /* 0x0002901801007387 */ /* 0x0001e20000100a00 */
[----:B------:R1:W-:Y:S02]  /*372c0*/  STL.64 [R1+0x298], R26 ;  /* 0x0002981a01007387 */ /* 0x0003e40000100a00 */
[----:B0-----:R-:W-:Y:S02]  /*372d0*/  IMAD.MOV.U32 R25, RZ, RZ, R4 ;  /* 0x000000ffff197224 */ /* 0x001fe400078e0004 */
[----:B------:R-:W-:Y:S02]  /*372e0*/  IMAD.MOV.U32 R24, RZ, RZ, R5 ;  /* 0x000000ffff187224 */ /* 0x000fe400078e0005 */
[----:B------:R-:W3:Y:S02]  /*372f0*/  LDL.LU.64 R4, [R1+0x39a8] ;  /* 0x0039a80001047983 */ /* 0x000ee40000300a00 */
[----:B---3--:R-:W-:Y:S01]  /*37300*/  HMMA.16816.F32.BF16 R20, R16, R4, R20 ;  /* 0x000000041014723c */ /* 0x008fe20000041814 */
[----:B-1----:R-:W-:-:S02]  /*37310*/  IMAD.MOV.U32 R27, RZ, RZ, R4 ;  /* 0x000000ffff1b7224 */ /* 0x002fc400078e0004 */
[----:B------:R-:W-:Y:S11]  /*37320*/  IMAD.MOV.U32 R26, RZ, RZ, R5 ;  /* 0x000000ffff1a7224 */ /* 0x000ff600078e0005 */
[----:B------:R-:W-:Y:S09]  /*37330*/  @!UPT UIADD3 URZ, URZ, URZ, URZ ;  /* 0x0000003f3f3ff290 */ /* 0x000ff2000fffe03f */
[----:B------:R-:W-:Y:S01]  /*37340*/  STL.64 [R1+0x280], R20 ;  /* 0x0002801401007387 */ /* 0x000fe20000100a00 */
[----:B------:R0:W-:Y:S03]  /*37350*/  STL.64 [R1+0x288], R22 ;  /* 0x0002881601007387 */ /* 0x0001e60000100a00 */
[----:B0-----:R-:W3:Y:S01]  /*37360*/  LDL.LU.64 R22, [R1+0x39a0] ;  /* 0x0039a00001167983 */ /* 0x001ee20000300a00 */
[----:B------:R-:W3:Y:S02]  /*37370*/  LDL.LU.64 R20, [R1+0x3998] ;  /* 0x0039980001147983 */ /* 0x000ee40000300a00 */
[----:B------:R-:W3:Y:S02]  /*37380*/  LDL.LU.64 R4, [R1+0x3990] ;  /* 0x0039900001047983 */ /* 0x000ee40000300a00 */
[----:B------:R-:W-:Y:S01]  /*37390*/  STL.64 [R1+0x3808], R26 ;  /* 0x0038081a01007387 */ /* 0x000fe20000100a00 */
[----:B------:R0:W-:Y:S04]  /*373a0*/  STL.64 [R1+0x3800], R24 ;  /* 0x0038001801007387 */ /* 0x0001e80000100a00 */
[----:B0-----:R-:W2:Y:S01]  /*373b0*/  LDL.LU.64 R24, [R1+0xde0] ;  /* 0x000de00001187983 */ /* 0x001ea20000300a00 */
[----:B------:R-:W2:Y:S01]  /*373c0*/  LDL.LU.64 R26, [R1+0xde8] ;  /* 0x000de800011a7983 */ /* 0x000ea20000300a00 */
[C---:B---3--:R-:W-:Y:S01]  /*373d0*/  HMMA.16816.F32.BF16 R20, R16.reuse, R4, R20 ;  /* 0x000000041014723c */ /* 0x048fe20000041814 */
[----:B------:R-:W-:Y:S11]  /*373e0*/  IMAD.MOV.U32 R29, RZ, RZ, R5 ;  /* 0x000000ffff1d7224 */ /* 0x000ff600078e0005 */
[----:B------:R-:W-:Y:S11]  /*373f0*/  @!UPT UIADD3 URZ, URZ, URZ, URZ ;  /* 0x0000003f3f3ff290 */ /* 0x000ff6000fffe03f */
[----:B------:R0:W-:Y:S01]  /*37400*/  STL.64 [R1+0x270], R20 ;  /* 0x0002701401007387 */ /* 0x0001e20000100a00 */
[----:B------:R-:W-:Y:S03]  /*37410*/  STL.64 [R1+0x278], R22 ;  /* 0x0002781601007387 */ /* 0x000fe60000100a00 */
[----:B0-----:R-:W3:Y:S01]  /*37420*/  LDL.LU.64 R20, [R1+0x3988] ;  /* 0x0039880001147983 */ /* 0x001ee20000300a00 */
[----:B------:R-:W3:Y:S02]  /*37430*/  LDL.LU.64 R6, [R1+0x3980] ;  /* 0x0039800001067983 */ /* 0x000ee40000300a00 */
[----:B------:R-:W3:Y:S01]  /*37440*/  LDL.LU.64 R4, [R1+0x3978] ;  /* 0x0039780001047983 */ /* 0x000ee20000300a00 */
[----:B--2---:R-:W-:Y:S01]  /*37450*/  HMMA.16816.F32.BF16 R24, R16, R12, R24 ;  /* 0x0000000c1018723c */ /* 0x004fe20000041818 */
[----:B------:R-:W-:Y:S11]  /*37460*/  STL [R1+0x3868], R29 ;  /* 0x0038681d01007387 */ /* 0x000ff60000100800 */
[----:B------:R-:W-:Y:S11]  /*37470*/  @!UPT UIADD3 URZ, URZ, URZ, URZ ;  /* 0x0000003f3f3ff290 */ /* 0x000ff6000fffe03f */
[----:B------:R-:W-:Y:S01]  /*37480*/  STL.64 [R1], R24 ;  /* 0x0000001801007387 */ /* 0x000fe20000100a00 */
[----:B------:R0:W-:Y:S02]  /*37490*/  STL.64 [R1+0x8], R26 ;  /* 0x0000081a01007387 */ /* 0x0001e40000100a00 */
[----:B0-----:R-:W-:Y:S02]  /*374a0*/  IMAD.MOV.U32 R27, RZ, RZ, R12 ;  /* 0x000000ffff1b7224 */ /* 0x001fe400078e000c */
[----:B------:R-:W-:Y:S02]  /*374b0*/  IMAD.MOV.U32 R26, RZ, RZ, R13 ;  /* 0x000000ffff1a7224 */ /* 0x000fe400078e000d */
[----:B------:R-:W2:Y:S01]  /*374c0*/  LDL.LU.64 R12, [R1+0xdd0] ;  /* 0x000dd000010c7983 */ /* 0x000ea20000300a00 */
[----:B------:R-:W2:Y:S02]  /*374d0*/  LDL.LU.64 R14, [R1+0xdd8] ;  /* 0x000dd800010e7983 */ /* 0x000ea40000300a00 */
[----:B------:R-:W-:Y:S02]  /*374e0*/  STL.64 [R1+0x38e8], R26 ;  /* 0x0038e81a01007387 */ /* 0x000fe40000100a00 */
[----:B---3--:R-:W-:-:S02]  /*374f0*/  IMAD.MOV.U32 R24, RZ, RZ, R5 ;  /* 0x000000ffff187224 */ /* 0x008fc400078e0005 */
[----:B------:R-:W-:Y:S02]  /*37500*/  IMAD.MOV.U32 R25, RZ, RZ, R4 ;  /* 0x000000ffff197224 */ /* 0x000fe400078e0004 */
[----:B------:R-:W3:Y:S03]  /*37510*/  LDL.64 R4, [R1+0x190] ;  /* 0x0001900001047983 */ /* 0x000ee60000100a00 */
[----:B------:R0:W-:Y:S02]  /*37520*/  STL.64 [R1+0x3900], R24 ;  /* 0x0039001801007387 */ /* 0x0001e40000100a00 */
[----:B0-----:R-:W3:Y:S01]  /*37530*/  LDL.64 R24, [R1+0x120] ;  /* 0x0001200001187983 */ /* 0x001ee20000100a00 */
[----:B--2---:R-:W-:Y:S01]  /*37540*/  HMMA.16816.F32.BF16 R12, R16, R8, R12 ;  /* 0x00000008100c723c */ /* 0x004fe2000004180c */
[----:B------:R-:W-:Y:S02]  /*37550*/  IMAD.MOV.U32 R29, RZ, RZ, R9 ;  /* 0x000000ffff1d7224 */ /* 0x000fe400078e0009 */
[----:B---3--:R0:W-:Y:S02]  /*37560*/  STL.64 [R1+0x3918], R24 ;  /* 0x0039181801007387 */ /* 0x0081e40000100a00 */
[----:B0-----:R-:W-:-:S02]  /*37570*/  IMAD.MOV.U32 R24, RZ, RZ, R21 ;  /* 0x000000ffff187224 */ /* 0x001fc400078e0015 */
[----:B------:R-:W-:-:S05]  /*37580*/  IMAD.MOV.U32 R25, RZ, RZ, R20 ;  /* 0x000000ffff197224 */ /* 0x000fca00078e0014 */
[----:B------:R4:W-:Y:S02]  /*37590*/  STL.64 [R1+0x3930], R24 ;  /* 0x0039301801007387 */ /* 0x0009e40000100a00 */
[----:B----4-:R-:W-:Y:S02]  /*375a0*/  IMAD.MOV.U32 R24, RZ, RZ, R11 ;  /* 0x000000ffff187224 */ /* 0x010fe400078e000b */
[----:B------:R-:W-:-:S05]  /*375b0*/  IMAD.MOV.U32 R25, RZ, RZ, R10 ;  /* 0x000000ffff197224 */ /* 0x000fca00078e000a */
[----:B------:R0:W-:Y:S02]  /*375c0*/  STL.64 [R1+0x3948], R24 ;  /* 0x0039481801007387 */ /* 0x0001e40000100a00 */
[----:B0-----:R-:W-:Y:S02]  /*375d0*/  IMAD.MOV.U32 R24, RZ, RZ, R7 ;  /* 0x000000ffff187224 */ /* 0x001fe400078e0007 */
[----:B------:R-:W-:-:S05]  /*375e0*/  IMAD.MOV.U32 R25, RZ, RZ, R6 ;  /* 0x000000ffff197224 */ /* 0x000fca00078e0006 */
[----:B------:R0:W-:Y:S04]  /*375f0*/  STL.64 [R1+0x3960], R24 ;  /* 0x0039601801007387 */ /* 0x0001e80000100a00 */
[----:B0-----:R-:W2:Y:S01]  /*37600*/  LDL.64 R24, [R1+0x170] ;  /* 0x0001700001187983 */ /* 0x001ea20000100a00 */
[----:B------:R-:W3:Y:S02]  /*37610*/  LDL.LU.64 R20, [R1+0xdc0] ;  /* 0x000dc00001147983 */ /* 0x000ee40000300a00 */
[----:B------:R0:W-:Y:S02]  /*37620*/  STL.64 [R1+0x5a0], R12 ;  /* 0x0005a00c01007387 */ /* 0x0001e40000100a00 */
[----:B------:R1:W-:Y:S01]  /*37630*/  STL.64 [R1+0x5a8], R14 ;  /* 0x0005a80e01007387 */ /* 0x0003e20000100a00 */
[----:B------:R-:W3:Y:S04]  /*37640*/  LDL.LU.64 R22, [R1+0xdc8] ;  /* 0x000dc80001167983 */ /* 0x000ee80000300a00 */
[----:B0-----:R-:W4:Y:S01]  /*37650*/  LDL.LU.64 R12, [R1+0xdb0] ;  /* 0x000db000010c7983 */ /* 0x001f220000300a00 */
[----:B-1----:R-:W4:Y:S02]  /*37660*/  LDL.LU.64 R14, [R1+0xdb8] ;  /* 0x000db800010e7983 */ /* 0x002f240000300a00 */
[----:B------:R-:W2:Y:S02]  /*37670*/  LDL.LU.64 R8, [R1+0xd60] ;  /* 0x000d600001087983 */ /* 0x000ea40000300a00 */
[----:B------:R-:W2:Y:S02]  /*37680*/  LDL.LU.64 R10, [R1+0xd68] ;  /* 0x000d6800010a7983 */ /* 0x000ea40000300a00 */
[----:B--2---:R-:W-:Y:S01]  /*37690*/  STL.64 [R1+0x3928], R10 ;  /* 0x0039280a01007387 */ /* 0x004fe20000100a00 */
[----:B------:R0:W-:Y:S03]  /*376a0*/  STL.64 [R1+0x3920], R8 ;  /* 0x0039200801007387 */ /* 0x0001e60000100a00 */
[----:B0-----:R-:W2:Y:S01]  /*376b0*/  LDL.LU.64 R8, [R1+0xd70] ;  /* 0x000d700001087983 */ /* 0x001ea20000300a00 */
[----:B------:R-:W2:Y:S01]  /*376c0*/  LDL.LU.64 R10, [R1+0xd78] ;  /* 0x000d7800010a7983 */ /* 0x000ea20000300a00 */
[----:B---3--:R-:W-:Y:S02]  /*376d0*/  HMMA.16816.F32.BF16 R20, R16, R4, R20 ;  /* 0x000000041014723c */ /* 0x008fe40000041814 */
[----:B--2---:R-:W-:Y:S01]  /*376e0*/  STL.64 [R1+0x3940], R10 ;  /* 0x0039400a01007387 */ /* 0x004fe20000100a00 */
[----:B------:R0:W-:Y:S03]  /*376f0*/  STL.64 [R1+0x3938], R8 ;  /* 0x0039380801007387 */ /* 0x0001e60000100a00 */
[----:B0-----:R-:W2:Y:S01]  /*37700*/  LDL.LU.64 R8, [R1+0xd80] ;  /* 0x000d800001087983 */ /* 0x001ea20000300a00 */
[----:B------:R-:W3:Y:S03]  /*37710*/  LDL.LU.64 R10, [R1+0xd88] ;  /* 0x000d8800010a7983 */ /* 0x000ee60000300a00 */
[----:B---3--:R-:W-:Y:S01]  /*37720*/  STL.64 [R1+0x3958], R10 ;  /* 0x0039580a01007387 */ /* 0x008fe20000100a00 */
[----:B--2---:R0:W-:Y:S03]  /*37730*/  STL.64 [R1+0x3950], R8 ;  /* 0x0039500801007387 */ /* 0x0041e60000100a00 */
[----:B0-----:R-:W2:Y:S01]  /*37740*/  LDL.LU.64 R8, [R1+0xd90] ;  /* 0x000d900001087983 */ /* 0x001ea20000300a00 */
[----:B------:R-:W2:Y:S08]  /*37750*/  LDL.LU.64 R10, [R1+0xd98] ;  /* 0x000d9800010a7983 */ /* 0x000eb00000300a00 */
[----:B------:R0:W-:Y:S02]  /*37760*/  STL.64 [R1+0x590], R20 ;  /* 0x0005901401007387 */ /* 0x0001e40000100a00 */
[----:B------:R1:W-:Y:S02]  /*37770*/  STL.64 [R1+0x598], R22 ;  /* 0x0005981601007387 */ /* 0x0003e40000100a00 */
[----:B0-----:R-:W-:Y:S01]  /*37780*/  IMAD.MOV.U32 R21, RZ, RZ, R4 ;  /* 0x000000ffff157224 */ /* 0x001fe200078e0004 */
[----:B-1----:R-:W3:Y:S01]  /*37790*/  LDL.LU.64 R22, [R1+0x3970] ;  /* 0x0039700001167983 */ /* 0x002ee20000300a00 */
[----:B------:R-:W-:-:S02]  /*377a0*/  IMAD.MOV.U32 R20, RZ, RZ, R5 ;  /* 0x000000ffff147224 */ /* 0x000fc400078e0005 */
[----:B------:R-:W4:Y:S03]  /*377b0*/  LDL.LU.64 R4, [R1+0x3968] ;  /* 0x0039680001047983 */ /* 0x000f260000300a00 */
[----:B------:R-:W-:Y:S01]  /*377c0*/  STL.64 [R1+0x3880], R20 ;  /* 0x0038801401007387 */ /* 0x000fe20000100a00 */
[C---:B----4-:R-:W-:Y:S11]  /*377d0*/  HMMA.16816.F32.BF16 R12, R16.reuse, R4, R12 ;  /* 0x00000004100c723c */ /* 0x050ff6000004180c */
[----:B------:R-:W-:Y:S11]  /*377e0*/  @!UPT UIADD3 URZ, URZ, URZ, URZ ;  /* 0x0000003f3f3ff290 */ /* 0x000ff6000fffe03f */
[----:B------:R-:W-:Y:S01]  /*377f0*/  @!UPT UIADD3 URZ, URZ, URZ, URZ ;  /* 0x0000003f3f3ff290 */ /* 0x000fe2000fffe03f */
[----:B------:R0:W-:Y:S01]  /*37800*/  STL.64 [R1+0x580], R12 ;  /* 0x0005800c01007387 */ /* 0x0001e20000100a00 */
[----:B------:R1:W-:Y:S03]  /*37810*/  STL.64 [R1+0x588], R14 ;  /* 0x0005880e01007387 */ /* 0x0003e60000100a00 */
[----:B0-----:R-:W4:Y:S01]  /*37820*/  LDL.LU.64 R12, [R1+0xd50] ;  /* 0x000d5000010c7983 */ /* 0x001f220000300a00 */
[----:B-1----:R-:W4:Y:S02]  /*37830*/  LDL.LU.64 R14, [R1+0xd58] ;  /* 0x000d5800010e7983 */ /* 0x002f240000300a00 */
[----:B------:R0:W-:Y:S02]  /*37840*/  STL.64 [R1+0x3760], R4 ;  /* 0x0037600401007387 */ /* 0x0001e40000100a00 */
[----:B0-----:R-:W2:Y:S01]  /*37850*/  LDL.LU.64 R4, [R1+0xda0] ;  /* 0x000da00001047983 */ /* 0x001ea20000300a00 */
[----:B------:R-:W2:Y:S02]  /*37860*/  LDL.LU.64 R6, [R1+0xda8] ;  /* 0x000da80001067983 */ /* 0x000ea40000300a00 */
[C---:B--2---:R-:W-:Y:S11]  /*37870*/  HMMA.16816.F32.BF16 R4, R16.reuse, R24, R4 ;  /* 0x000000181004723c */ /* 0x044ff60000041804 */
[----:B------:R-:W-:Y:S11]  /*37880*/  @!UPT UIADD3 URZ, URZ, URZ, URZ ;  /* 0x0000003f3f3ff290 */ /* 0x000ff6000fffe03f */
[----:B------:R-:W-:Y:S01]  /*37890*/  @!UPT UIADD3 URZ, URZ, URZ, URZ ;  /* 0x0000003f3f3ff290 */ /* 0x000fe2000fffe03f */
[----:B------:R-:W-:Y:S01]  /*378a0*/  STL.64 [R1+0x570], R4 ;  /* 0x0005700401007387 */ /* 0x000fe20000100a00 */
[----:B------:R0:W-:Y:S02]  /*378b0*/  STL.64 [R1+0x578], R6 ;  /* 0x0005780601007387 */ /* 0x0001e40000100a00 */
[----:B0-----:R-:W-:Y:S02]  /*378c0*/  IMAD.MOV.U32 R7, RZ, RZ, R24 ;  /* 0x000000ffff077224 */ /* 0x001fe400078e0018 */
[----:B------:R-:W-:Y:S02]  /*378d0*/  IMAD.MOV.U32 R6, RZ, RZ, R25 ;  /* 0x000000ffff067224 */ /* 0x000fe400078e0019 */
[----:B------:R-:W2:Y:S03]  /*378e0*/  LDL.LU.64 R24, [R1+0x3960] ;  /* 0x0039600001187983 */ /* 0x000ea60000300a00 */
[----:B------:R-:W-:Y:S02]  /*378f0*/  STL.64 [R1+0x3888], R6 ;  /* 0x0038880601007387 */ /* 0x000fe40000100a00 */
[----:B------:R-:W3:Y:S01]  /*37900*/  LDL.64 R4, [R1+0x130] ;  /* 0x0001300001047983 */ /* 0x000ee20000100a00 */
        /* <DEDUP_REMOVED lines=18> */
[----:B------:R0:W-:Y:S01]  /*37a30*/  STL.64 [R1+0x540], R24 ;  /* 0x0005401801007387 */ /* 0x0001e20000100a00 */
[----:B------:R-:W-:Y:S03]  /*37a40*/  STL.64 [R1+0x548], R26 ;  /* 0x0005481a01007387 */ /* 0x000fe60000100a00 */
[----:B0-----:R-:W4:Y:S01]  /*37a50*/  LDL.LU.64 R24, [R1+0x3918] ;  /* 0x0039180001187983 */ /* 0x001f220000300a00 */
[C---:B---3--:R-:W-:Y:S11]  /*37a60*/  HMMA.16816.F32.BF16 R8, R16.reuse, R4, R8 ;  /* 0x000000041008723c */ /* 0x048ff60000041808 */
[----:B------:R-:W-:Y:S11]  /*37a70*/  @!UPT UIADD3 URZ, URZ, URZ, URZ ;  /* 0x0000003f3f3ff290 */ /* 0x000ff6000fffe03f */
[----:B------:R-:W-:Y:S01]  /*37a80*/  @!UPT UIADD3 URZ, URZ, URZ, URZ ;  /* 0x0000003f3f3ff290 */ /* 0x000fe2000fffe03f */
[----:B------:R0:W-:Y:S01]  /*37a90*/  STL.64 [R1+0x530], R8 ;  /* 0x0005300801007387 */ /* 0x0001e20000100a00 */
[----:B------:R1:W-:Y:S03]  /*37aa0*/  STL.64 [R1+0x538], R10 ;  /* 0x0005380a01007387 */ /* 0x0003e60000100a00 */
[----:B0-----:R-:W2:Y:S01]  /*37ab0*/  LDL.LU.64 R8, [R1+0x3910] ;  /* 0x0039100001087983 */ /* 0x001ea20000300a00 */
[----:B-1----:R-:W-:Y:S02]  /*37ac0*/  IMAD.MOV.U32 R11, RZ, RZ, R4 ;  /* 0x000000ffff0b7224 */ /* 0x002fe400078e0004 */
[----:B------:R-:W-:Y:S02]  /*37ad0*/  IMAD.MOV.U32 R10, RZ, RZ, R5 ;  /* 0x000000ffff0a7224 */ /* 0x000fe400078e0005 */
[----:B------:R-:W3:Y:S01]  /*37ae0*/  LDL R4, [R1+0xe0] ;  /* 0x0000e00001047983 */ /* 0x000ee20000100800 */
[----:B------:R-:W3:Y:S01]  /*37af0*/  LDL R5, [R1+0xe4] ;  /* 0x0000e40001057983 */ /* 0x000ee20000100800 */
[----:B----4-:R-:W-:Y:S03]  /*37b00*/  HMMA.16816.F32.BF16 R12, R16, R24, R12 ;  /* 0x00000018100c723c */ /* 0x010fe6000004180c */
[----:B---3--:R0:W-:Y:S04]  /*37b10*/  STL.64 [R1+0x38f0], R4 ;  /* 0x0038f00401007387 */ /* 0x0081e80000100a00 */
[----:B0-----:R-:W3:Y:S01]  /*37b20*/  LDL.LU.64 R4, [R1+0xd30] ;  /* 0x000d300001047983 */ /* 0x001ee20000300a00 */
[----:B------:R-:W3:Y:S11]  /*37b30*/  LDL.LU.64 R6, [R1+0xd38] ;  /* 0x000d380001067983 */ /* 0x000ef60000300a00 */
[----:B------:R-:W-:Y:S04]  /*37b40*/  @!UPT UIADD3 URZ, URZ, URZ, URZ ;  /* 0x0000003f3f3ff290 */ /* 0x000fe8000fffe03f */
[----:B------:R0:W-:Y:S02]  /*37b50*/  STL.64 [R1+0x520], R12 ;  /* 0x0005200c01007387 */ /* 0x0001e40000100a00 */
[----:B------:R1:W-:Y:S01]  /*37b60*/  STL.64 [R1+0x528], R14 ;  /* 0x0005280e01007387 */ /* 0x0003e20000100a00 */
[----:B0-----:R-:W4:Y:S01]  /*37b70*/  LDL.LU.64 R12, [R1+0x3908] ;  /* 0x00390800010c7983 */ /* 0x001f220000300a00 */
[----:B--2---:R-:W-:Y:S02]  /*37b80*/  IMAD.MOV.U32 R20, RZ, RZ, R8 ;  /* 0x000000ffff147224 */ /* 0x004fe400078e0008 */
[----:B------:R-:W-:Y:S02]  /*37b90*/  IMAD.MOV.U32 R21, RZ, RZ, R9 ;  /* 0x000000ffff157224 */ /* 0x000fe400078e0009 */
[----:B-1----:R-:W-:Y:S02]  /*37ba0*/  IMAD.MOV.U32 R15, RZ, RZ, R24 ;  /* 0x000000ffff0f7224 */ /* 0x002fe400078e0018 */
[----:B------:R-:W-:-:S02]  /*37bb0*/  IMAD.MOV.U32 R14, RZ, RZ, R25 ;  /* 0x000000ffff0e7224 */ /* 0x000fc400078e0019 */
[----:B------:R-:W2:Y:S01]  /*37bc0*/  LDL.LU.64 R24, [R1+0x3900] ;  /* 0x0039000001187983 */ /* 0x000ea20000300a00 */
[----:B------:R-:W3:Y:S02]  /*37bd0*/  LDL.LU R8, [R1+0x38fc] ;  /* 0x0038fc0001087983 */ /* 0x000ee40000300800 */
[----:B------:R-:W3:Y:S02]  /*37be0*/  LDL.LU R9, [R1+0x38f8] ;  /* 0x0038f80001097983 */ /* 0x000ee40000300800 */
[----:B------:R-:W-:Y:S01]  /*37bf0*/  STL.64 [R1+0x3890], R20 ;  /* 0x0038901401007387 */ /* 0x000fe20000100a00 */
[----:B------:R-:W-:Y:S04]  /*37c00*/  STL.64 [R1+0x3878], R14 ;  /* 0x0038780e01007387 */ /* 0x000fe80000100a00 */
[----:B----4-:R0:W-:Y:S04]  /*37c10*/  STL.64 [R1+0x3870], R12 ;  /* 0x0038700c01007387 */ /* 0x0101e80000100a00 */
[----:B0-----:R-:W2:Y:S01]  /*37c20*/  LDL.LU.64 R12, [R1+0xd40] ;  /* 0x000d4000010c7983 */ /* 0x001ea20000300a00 */
[----:B------:R-:W2:Y:S02]  /*37c30*/  LDL.LU.64 R14, [R1+0xd48] ;  /* 0x000d4800010e7983 */ /* 0x000ea40000300a00 */
[----:B------:R-:W4:Y:S01]  /*37c40*/  LDL R20, [R1+0xa0] ;  /* 0x0000a00001147983 */ /* 0x000f220000100800 */
[C---:B--2---:R-:W-:Y:S11]  /*37c50*/  HMMA.16816.F32.BF16 R12, R16.reuse, R24, R12 ;  /* 0x00000018100c723c */ /* 0x044ff6000004180c */
[----:B------:R-:W-:Y:S11]  /*37c60*/  @!UPT UIADD3 URZ, URZ, URZ, URZ ;  /* 0x0000003f3f3ff290 */ /* 0x000ff6000fffe03f */
[----:B------:R-:W-:Y:S01]  /*37c70*/  @!UPT UIADD3 URZ, URZ, URZ, URZ ;  /* 0x0000003f3f3ff290 */ /* 0x000fe2000fffe03f */
[----:B------:R0:W-:Y:S01]  /*37c80*/  STL.64 [R1+0x510], R12 ;  /* 0x0005100c01007387 */ /* 0x0001e20000100a00 */
[----:B------:R-:W-:Y:S02]  /*37c90*/  STL.64 [R1+0x518], R14 ;  /* 0x0005180e01007387 */ /* 0x000fe40000100a00 */
[----:B------:R-:W4:Y:S01]  /*37ca0*/  LDL R21, [R1+0xa4] ;  /* 0x0000a40001157983 */ /* 0x000f220000100800 */
[C---:B---3--:R-:W-:Y:S01]  /*37cb0*/  HMMA.16816.F32.BF16 R4, R16.reuse, R8, R4 ;  /* 0x000000081004723c */ /* 0x048fe20000041804 */
[----:B------:R-:W2:Y:S01]  /*37cc0*/  LDL.LU.64 R24, [R1+0xd20] ;  /* 0x000d200001187983 */ /* 0x000ea20000300a00 */
[----:B------:R-:W2:Y:S03]  /*37cd0*/  LDL.LU.64 R26, [R1+0xd28] ;  /* 0x000d2800011a7983 */ /* 0x000ea60000300a00 */
[----:B0-----:R-:W3:Y:S04]  /*37ce0*/  LDL.64 R12, [R1+0xd0] ;  /* 0x0000d000010c7983 */ /* 0x001ee80000100a00 */
[----:B----4-:R-:W-:Y:S11]  /*37cf0*/  STL.64 [R1+0x38a0], R20 ;  /* 0x0038a01401007387 */ /* 0x010ff60000100a00 */
[----:B------:R-:W-:Y:S03]  /*37d00*/  @!UPT UIADD3 URZ, URZ, URZ, URZ ;  /* 0x0000003f3f3ff290 */ /* 0x000fe6000fffe03f */
[----:B------:R0:W-:Y:S02]  /*37d10*/  STL.64 [R1+0x500], R4 ;  /* 0x0005000401007387 */ /* 0x0001e40000100a00 */
[----:B------:R-:W-:Y:S01]  /*37d20*/  STL.64 [R1+0x508], R6 ;  /* 0x0005080601007387 */ /* 0x000fe20000100a00 */
[----:B0-----:R-:W4:Y:S01]  /*37d30*/  LDL.LU.64 R4, [R1+0x38f0] ;  /* 0x0038f00001047983 */ /* 0x001f220000300a00 */
[----:B------:R-:W2:Y:S02]  /*37d40*/  LDL R20, [R1+0xb0] ;  /* 0x0000b00001147983 */ /* 0x000ea40000100800 */
[----:B------:R-:W2:Y:S02]  /*37d50*/  LDL R21, [R1+0xb4] ;  /* 0x0000b40001157983 */ /* 0x000ea40000100800 */
[----:B--2---:R0:W-:Y:S04]  /*37d60*/  STL.64 [R1+0x38b8], R20 ;  /* 0x0038b81401007387 */ /* 0x0041e80000100a00 */
[----:B0-----:R-:W2:Y:S01]  /*37d70*/  LDL.64 R20, [R1+0xc0] ;  /* 0x0000c00001147983 */ /* 0x001ea20000100a00 */
[----:B------:R-:W-:Y:S03]  /*37d80*/  STL.64 [R1+0x38d8], R22 ;  /* 0x0038d81601007387 */ /* 0x000fe60000100a00 */
[----:B--2---:R0:W-:Y:S04]  /*37d90*/  STL.64 [R1+0x38d0], R20 ;  /* 0x0038d01401007387 */ /* 0x0041e80000100a00 */
[----:B0-----:R-:W2:Y:S04]  /*37da0*/  LDL R20, [R1+0xf0] ;  /* 0x0000f00001147983 */ /* 0x001ea80000100800 */
[----:B------:R-:W2:Y:S01]  /*37db0*/  LDL R21, [R1+0xf4] ;  /* 0x0000f40001157983 */ /* 0x000ea20000100800 */
[----:B------:R0:W-:Y:S02]  /*37dc0*/  STL.64 [R1+0x36f8], R8 ;  /* 0x0036f80801007387 */ /* 0x0001e40000100a00 */
[----:B------:R-:W-:Y:S01]  /*37dd0*/  STL.64 [R1+0x3810], R10 ;  /* 0x0038100a01007387 */ /* 0x000fe20000100a00 */
[----:B0-----:R-:W2:Y:S04]  /*37de0*/  LDL R8, [R1+0x80] ;  /* 0x0000800001087983 */ /* 0x001ea80000100800 */
[----:B------:R-:W2:Y:S04]  /*37df0*/  LDL R9, [R1+0x84] ;  /* 0x0000840001097983 */ /* 0x000ea80000100800 */
[----:B--2---:R0:W-:Y:S04]  /*37e00*/  STL.64 [R1+0x3898], R8 ;  /* 0x0038980801007387 */ /* 0x0041e80000100a00 */
[----:B0-----:R-:W4:Y:S01]  /*37e10*/  LDL.LU.64 R8, [R1+0xd10] ;  /* 0x000d100001087983 */ /* 0x001f220000300a00 */
[----:B------:R-:W4:Y:S01]  /*37e20*/  LDL.LU.64 R10, [R1+0xd18] ;  /* 0x000d1800010a7983 */ /* 0x000f220000300a00 */
[----:B------:R-:W-:Y:S01]  /*37e30*/  HMMA.16816.F32.BF16 R20, R16, R20, R24 ;  /* 0x000000141014723c */ /* 0x000fe20000041818 */
[----:B------:R-:W2:Y:S06]  /*37e40*/  LDL.LU.64 R26, [R1+0x38e8] ;  /* 0x0038e800011a7983 */ /* 0x000eac0000300a00 */
[----:B------:R-:W-:-:S02]  /*37e50*/  IMAD.MOV.U32 R24, RZ, RZ, R28 ;  /* 0x000000ffff187224 */ /* 0x000fc400078e001c */
[----:B------:R-:W-:Y:S01]  /*37e60*/  IMAD.MOV.U32 R25, RZ, RZ, R3 ;  /* 0x000000ffff197224 */ /* 0x000fe200078e0003 */
[----:B------:R-:W2:Y:S11]  /*37e70*/  LDL.LU R28, [R1+0x38e4] ;  /* 0x0038e400011c7983 */ /* 0x000eb60000300800 */
[----:B------:R-:W-:Y:S02]  /*37e80*/  @!UPT UIADD3 URZ, URZ, URZ, URZ ;  /* 0x0000003f3f3ff290 */ /* 0x000fe4000fffe03f */
[----:B------:R0:W-:Y:S01]  /*37e90*/  STL.64 [R1+0x4f0], R20 ;  /* 0x0004f01401007387 */ /* 0x0001e20000100a00 */
[----:B------:R1:W-:Y:S02]  /*37ea0*/  STL.64 [R1+0x4f8], R22 ;  /* 0x0004f81601007387 */ /* 0x0003e40000100a00 */
[----:B------:R-:W2:Y:S01]  /*37eb0*/  LDL.LU R3, [R1+0x38e0] ;  /* 0x0038e00001037983 */ /* 0x000ea20000300800 */
[----:B0-----:R-:W3:Y:S01]  /*37ec0*/  LDL.LU.64 R20, [R1+0xd00] ;  /* 0x000d000001147983 */ /* 0x001ee20000300a00 */
[----:B-1----:R-:W3:Y:S02]  /*37ed0*/  LDL.LU.64 R22, [R1+0xd08] ;  /* 0x000d080001167983 */ /* 0x002ee40000300a00 */
[----:B------:R-:W-:Y:S01]  /*37ee0*/  STL.64 [R1+0x3818], R24 ;  /* 0x0038181801007387 */ /* 0x000fe20000100a00 */
[C---:B----4-:R-:W-:Y:S11]  /*37ef0*/  HMMA.16816.F32.BF16 R4, R16.reuse, R4, R8 ;  /* 0x000000041004723c */ /* 0x050ff60000041808 */
[----:B------:R-:W-:Y:S11]  /*37f00*/  @!UPT UIADD3 URZ, URZ, URZ, URZ ;  /* 0x0000003f3f3ff290 */ /* 0x000ff6000fffe03f */
[----:B------:R-:W-:Y:S01]  /*37f10*/  @!UPT UIADD3 URZ, URZ, URZ, URZ ;  /* 0x0000003f3f3ff290 */ /* 0x000fe2000fffe03f */
[----:B------:R-:W-:Y:S01]  /*37f20*/  STL.64 [R1+0x4e0], R4 ;  /* 0x0004e00401007387 */ /* 0x000fe20000100a00 */
[----:B------:R-:W-:Y:S02]  /*37f30*/  STL.64 [R1+0x4e8], R6 ;  /* 0x0004e80601007387 */ /* 0x000fe40000100a00 */
[----:B------:R-:W4:Y:S02]  /*37f40*/  LDL.LU.64 R8, [R1+0xcd0] ;  /* 0x000cd00001087983 */ /* 0x000f240000300a00 */
[----:B------:R-:W2:Y:S01]  /*37f50*/  LDL.LU.64 R10, [R1+0xcd8] ;  /* 0x000cd800010a7983 */ /* 0x000ea20000300a00 */
[----:B---3--:R-:W-:Y:S01]  /*37f60*/  HMMA.16816.F32.BF16 R20, R16, R12, R20 ;  /* 0x0000000c1014723c */ /* 0x008fe20000041814 */
[----:B--2---:R-:W-:Y:S01]  /*37f70*/  STL.64 [R1+0x38b0], R10 ;  /* 0x0038b00a01007387 */ /* 0x004fe20000100a00 */
[----:B----4-:R0:W-:Y:S03]  /*37f80*/  STL.64 [R1+0x38a8], R8 ;  /* 0x0038a80801007387 */ /* 0x0101e60000100a00 */
        /* <DEDUP_REMOVED lines=10> */
[----:B------:R-:W-:Y:S02]  /*38030*/  STL.64 [R1+0x3830], R24 ;  /* 0x0038301801007387 */ /* 0x000fe40000100a00 */
[----:B------:R-:W-:Y:S02]  /*38040*/  STL.64 [R1+0x4d0], R20 ;  /* 0x0004d01401007387 */ /* 0x000fe40000100a00 */
[----:B------:R0:W-:Y:S02]  /*38050*/  STL.64 [R1+0x4d8], R22 ;  /* 0x0004d81601007387 */ /* 0x0001e40000100a00 */
[----:B0-----:R-:W4:Y:S01]  /*38060*/  LDL.LU.64 R22, [R1+0x38d8] ;  /* 0x0038d80001167983 */ /* 0x001f220000300a00 */
[----:B------:R-:W2:Y:S02]  /*38070*/  LDL.LU.64 R20, [R1+0x38d0] ;  /* 0x0038d00001147983 */ /* 0x000ea40000300a00 */
[----:B------:R-:W-:-:S02]  /*38080*/  IMAD.MOV.U32 R24, RZ, RZ, R28 ;  /* 0x000000ffff187224 */ /* 0x000fc400078e001c */
[----:B------:R-:W-:Y:S02]  /*38090*/  IMAD.MOV.U32 R2, RZ, RZ, R12 ;  /* 0x000000ffff027224 */ /* 0x000fe400078e000c */
[----:B------:R-:W-:Y:S02]  /*380a0*/  IMAD.MOV.U32 R0, RZ, RZ, R13 ;  /* 0x000000ffff007224 */ /* 0x000fe400078e000d */
[----:B------:R-:W3:Y:S01]  /*380b0*/  LDL.LU.64 R12, [R1+0xcb0] ;  /* 0x000cb000010c7983 */ /* 0x000ee20000300a00 */
[----:B------:R-:W3:Y:S02]  /*380c0*/  LDL.LU.64 R14, [R1+0xcb8] ;  /* 0x000cb800010e7983 */ /* 0x000ee40000300a00 */
[----:B------:R-:W-:Y:S01]  /*380d0*/  STL.64 [R1+0x3850], R26 ;  /* 0x0038501a01007387 */ /* 0x000fe20000100a00 */
[----:B--2---:R-:W-:Y:S01]  /*380e0*/  HMMA.16816.F32.BF16 R8, R16, R20, R8 ;  /* 0x000000141008723c */ /* 0x004fe20000041808 */
[----:B----4-:R-:W-:Y:S02]  /*380f0*/  IMAD.MOV.U32 R25, RZ, RZ, R23 ;  /* 0x000000ffff197224 */ /* 0x010fe400078e0017 */
[----:B------:R-:W-:-:S03]  /*38100*/  IMAD.MOV.U32 R28, RZ, RZ, R20 ;  /* 0x000000ffff1c7224 */ /* 0x000fc600078e0014 */
[----:B------:R0:W-:Y:S02]  /*38110*/  STL.64 [R1+0x3848], R24 ;  /* 0x0038481801007387 */ /* 0x0001e40000100a00 */
[----:B0-----:R-:W-:Y:S02]  /*38120*/  IMAD.MOV.U32 R25, RZ, RZ, R3 ;  /* 0x000000ffff197224 */ /* 0x001fe400078e0003 */
[----:B------:R-:W-:Y:S11]  /*38130*/  IMAD.MOV.U32 R3, RZ, RZ, R21 ;  /* 0x000000ffff037224 */ /* 0x000ff600078e0015 */
[----:B------:R-:W-:Y:S02]  /*38140*/  @!UPT UIADD3 URZ, URZ, URZ, URZ ;  /* 0x0000003f3f3ff290 */ /* 0x000fe4000fffe03f */
[----:B------:R-:W-:Y:S01]  /*38150*/  STL.64 [R1+0x4c0], R8 ;  /* 0x0004c00801007387 */ /* 0x000fe20000100a00 */
[----:B------:R0:W-:Y:S03]  /*38160*/  STL.64 [R1+0x4c8], R10 ;  /* 0x0004c80a01007387 */ /* 0x0001e60000100a00 */
[----:B0-----:R-:W2:Y:S01]  /*38170*/  LDL.LU.64 R10, [R1+0x38c8] ;  /* 0x0038c800010a7983 */ /* 0x001ea20000300a00 */
[----:B------:R-:W2:Y:S02]  /*38180*/  LDL.LU.64 R8, [R1+0x38c0] ;  /* 0x0038c00001087983 */ /* 0x000ea40000300a00 */
[----:B------:R-:W2:Y:S02]  /*38190*/  LDL.LU.64 R20, [R1+0x38b8] ;  /* 0x0038b80001147983 */ /* 0x000ea40000300a00 */
[----:B------:R-:W-:Y:S02]  /*381a0*/  IMAD.MOV.U32 R24, RZ, RZ, R22 ;  /* 0x000000ffff187224 */ /* 0x000fe400078e0016 */
        /* <DEDUP_REMOVED lines=12> */
[----:B0-----:R-:W3:Y:S02]  /*38270*/  LDL.LU.64 R20, [R1+0x3890] ;  /* 0x0038900001147983 */ /* 0x001ee40000300a00 */
[C---:B---3--:R-:W-:Y:S02]  /*38280*/  HMMA.16816.F32.BF16 R20, R16.reuse, R20, R4 ;  /* 0x000000141014723c */ /* 0x048fe40000041804 */
[----:B------:R-:W3:Y:S11]  /*38290*/  LDL.LU.64 R6, [R1+0x3888] ;  /* 0x0038880001067983 */ /* 0x000ef60000300a00 */
[----:B------:R-:W-:Y:S10]  /*382a0*/  @!UPT UIADD3 URZ, URZ, URZ, URZ ;  /* 0x0000003f3f3ff290 */ /* 0x000ff4000fffe03f */
[----:B------:R0:W-:Y:S01]  /*382b0*/  STL.64 [R1+0x490], R20 ;  /* 0x0004901401007387 */ /* 0x0001e20000100a00 */
[----:B------:R1:W-:Y:S03]  /*382c0*/  STL.64 [R1+0x498], R22 ;  /* 0x0004981601007387 */ /* 0x0003e60000100a00 */
[----:B0-----:R-:W4:Y:S01]  /*382d0*/  LDL.LU.64 R20, [R1+0x3880] ;  /* 0x0038800001147983 */ /* 0x001f220000300a00 */
[C---:B--2---:R-:W-:Y:S01]  /*382e0*/  HMMA.16816.F32.BF16 R8, R16.reuse, R8, R12 ;  /* 0x000000081008723c */ /* 0x044fe2000004180c */
[----:B----4-:R-:W-:Y:S02]  /*382f0*/  IMAD.MOV.U32 R4, RZ, RZ, R21 ;  /* 0x000000ffff047224 */ /* 0x010fe400078e0015 */
[----:B------:R-:W-:Y:S02]  /*38300*/  IMAD.MOV.U32 R5, RZ, RZ, R20 ;  /* 0x000000ffff057224 */ /* 0x000fe400078e0014 */
[----:B------:R-:W2:Y:S01]  /*38310*/  LDL.LU.64 R20, [R1+0xca0] ;  /* 0x000ca00001147983 */ /* 0x000ea20000300a00 */
[----:B-1----:R-:W2:Y:S02]  /*38320*/  LDL.LU.64 R22, [R1+0xca8] ;  /* 0x000ca80001167983 */ /* 0x002ea40000300a00 */
[----:B------:R-:W-:Y:S02]  /*38330*/  STL.64 [R1+0x3770], R4 ;  /* 0x0037700401007387 */ /* 0x000fe40000100a00 */
[----:B------:R-:W4:Y:S01]  /*38340*/  LDL.LU.64 R14, [R1+0x3878] ;  /* 0x00387800010e7983 */ /* 0x000f220000300a00 */
[----:B------:R-:W2:Y:S11]  /*38350*/  LDL.LU.64 R12, [R1+0x3870] ;  /* 0x00387000010c7983 */ /* 0x000eb60000300a00 */
[----:B------:R-:W-:Y:S01]  /*38360*/  @!UPT UIADD3 URZ, URZ, URZ, URZ ;  /* 0x0000003f3f3ff290 */ /* 0x000fe2000fffe03f */
[----:B------:R0:W-:Y:S02]  /*38370*/  STL.64 [R1+0x480], R8 ;  /* 0x0004800801007387 */ /* 0x0001e40000100a00 */
[----:B------:R1:W-:Y:S01]  /*38380*/  STL.64 [R1+0x488], R10 ;  /* 0x0004880a01007387 */ /* 0x0003e20000100a00 */
[----:B0-----:R-:W2:Y:S01]  /*38390*/  LDL.LU.64 R8, [R1+0xc60] ;  /* 0x000c600001087983 */ /* 0x001ea20000300a00 */
[----:B-1----:R-:W2:Y:S03]  /*383a0*/  LDL.LU.64 R10, [R1+0xc68] ;  /* 0x000c6800010a7983 */ /* 0x002ea60000300a00 */
[----:B--2---:R-:W-:Y:S01]  /*383b0*/  STL.64 [R1+0x3828], R10 ;  /* 0x0038280a01007387 */ /* 0x004fe20000100a00 */
[----:B------:R0:W-:Y:S03]  /*383c0*/  STL.64 [R1+0x3820], R8 ;  /* 0x0038200801007387 */ /* 0x0001e60000100a00 */
[----:B0-----:R-:W2:Y:S01]  /*383d0*/  LDL.LU.64 R8, [R1+0xc70] ;  /* 0x000c700001087983 */ /* 0x001ea20000300a00 */
[----:B------:R-:W2:Y:S01]  /*383e0*/  LDL.LU.64 R10, [R1+0xc78] ;  /* 0x000c7800010a7983 */ /* 0x000ea20000300a00 */
[----:B------:R-:W-:Y:S02]  /*383f0*/  HMMA.16816.F32.BF16 R20, R16, R12, R20 ;  /* 0x0000000c1014723c */ /* 0x000fe40000041814 */
[----:B--2---:R-:W-:Y:S01]  /*38400*/  STL.64 [R1+0x3840], R10 ;  /* 0x0038400a01007387 */ /* 0x004fe20000100a00 */
[----:B------:R0:W-:Y:S03]  /*38410*/  STL.64 [R1+0x3838], R8 ;  /* 0x0038380801007387 */ /* 0x0001e60000100a00 */
[----:B0-----:R-:W2:Y:S01]  /*38420*/  LDL.LU.64 R8, [R1+0xc80] ;  /* 0x000c800001087983 */ /* 0x001ea20000300a00 */
[----:B------:R-:W2:Y:S03]  /*38430*/  LDL.LU.64 R10, [R1+0xc88] ;  /* 0x000c8800010a7983 */ /* 0x000ea60000300a00 */
[----:B--2---:R-:W-:Y:S01]  /*38440*/  STL.64 [R1+0x3860], R10 ;  /* 0x0038600a01007387 */ /* 0x004fe20000100a00 */
[----:B------:R0:W-:Y:S03]  /*38450*/  STL.64 [R1+0x3858], R8 ;  /* 0x0038580801007387 */ /* 0x0001e60000100a00 */
[----:B0-----:R-:W2:Y:S01]  /*38460*/  LDL.LU.64 R8, [R1+0xc90] ;  /* 0x000c900001087983 */ /* 0x001ea20000300a00 */
[----:B------:R-:W2:Y:S08]  /*38470*/  LDL.LU.64 R10, [R1+0xc98] ;  /* 0x000c9800010a7983 */ /* 0x000eb00000300a00 */
[----:B------:R0:W-:Y:S02]  /*38480*/  STL.64 [R1+0x470], R20 ;  /* 0x0004701401007387 */ /* 0x0001e40000100a00 */
[----:B------:R1:W-:Y:S01]  /*38490*/  STL.64 [R1+0x478], R22 ;  /* 0x0004781601007387 */ /* 0x0003e20000100a00 */
[----:B0-----:R-:W3:Y:S01]  /*384a0*/  LDL.LU.64 R20, [R1+0xc50] ;  /* 0x000c500001147983 */ /* 0x001ee20000300a00 */
[----:B-1----:R-:W3:Y:S02]  /*384b0*/  LDL.LU.64 R22, [R1+0xc58] ;  /* 0x000c580001167983 */ /* 0x002ee40000300a00 */
[----:B------:R-:W3:Y:S02]  /*384c0*/  LDL R4, [R1+0x1a0] ;  /* 0x0001a00001047983 */ /* 0x000ee40000100800 */
[----:B------:R-:W-:-:S02]  /*384d0*/  IMAD.MOV.U32 R5, RZ, RZ, R29 ;  /* 0x000000ffff057224 */ /* 0x000fc400078e001d */
[----:B------:R-:W4:Y:S01]  /*384e0*/  LDL.LU R29, [R1+0x3868] ;  /* 0x00386800011d7983 */ /* 0x000f220000300800 */
[----:B--2---:R-:W-:Y:S03]  /*384f0*/  HMMA.16816.F32.BF16 R24, R16, R24, R8 ;  /* 0x000000181018723c */ /* 0x004fe60000041808 */
[----:B---3--:R-:W-:Y:S01]  /*38500*/  STL.64 [R1+0x3788], R4 ;  /* 0x0037880401007387 */ /* 0x008fe20000100a00 */
[----:B------:R0:W-:Y:S02]  /*38510*/  STL.64 [R1+0x36b8], R12 ;  /* 0x0036b80c01007387 */ /* 0x0001e40000100a00 */
[----:B----4-:R-:W-:Y:S01]  /*38520*/  STL.64 [R1+0x3768], R14 ;  /* 0x0037680e01007387 */ /* 0x010fe20000100a00 */
[----:B0-----:R-:W2:Y:S04]  /*38530*/  LDL R12, [R1+0x20] ;  /* 0x00002000010c7983 */ /* 0x001ea80000100800 */
[----:B------:R-:W2:Y:S01]  /*38540*/  LDL R13, [R1+0x24] ;  /* 0x00002400010d7983 */ /* 0x000ea20000100800 */
[----:B------:R-:W3:Y:S02]  /*38550*/  LDL.LU.64 R10, [R1+0x3860] ;  /* 0x00386000010a7983 */ /* 0x000ee40000300a00 */
[----:B------:R-:W3:Y:S09]  /*38560*/  LDL.LU.64 R8, [R1+0x3858] ;  /* 0x0038580001087983 */ /* 0x000ef20000300a00 */
[----:B------:R-:W-:Y:S01]  /*38570*/  STL.64 [R1+0x460], R24 ;  /* 0x0004601801007387 */ /* 0x000fe20000100a00 */
[----:B------:R0:W-:Y:S04]  /*38580*/  STL.64 [R1+0x468], R26 ;  /* 0x0004681a01007387 */ /* 0x0001e80000100a00 */
[----:B0-----:R-:W4:Y:S01]  /*38590*/  LDL.LU.64 R26, [R1+0x3850] ;  /* 0x00385000011a7983 */ /* 0x001f220000300a00 */
[----:B------:R-:W3:Y:S02]  /*385a0*/  LDL.LU.64 R24, [R1+0x3848] ;  /* 0x0038480001187983 */ /* 0x000ee40000300a00 */
[----:B----4-:R-:W-:-:S02]  /*385b0*/  IMAD.MOV.U32 R4, RZ, RZ, R27 ;  /* 0x000000ffff047224 */ /* 0x010fc400078e001b */
[----:B------:R-:W-:Y:S02]  /*385c0*/  IMAD.MOV.U32 R5, RZ, RZ, R26 ;  /* 0x000000ffff057224 */ /* 0x000fe400078e001a */
[C---:B---3--:R-:W-:Y:S03]  /*385d0*/  HMMA.16816.F32.BF16 R24, R16.reuse, R24, R8 ;  /* 0x000000181018723c */ /* 0x048fe60000041808 */
[----:B------:R-:W-:Y:S01]  /*385e0*/  STL.64 [R1+0x37a0], R4 ;  /* 0x0037a00401007387 */ /* 0x000fe20000100a00 */
[----:B------:R-:W3:Y:S02]  /*385f0*/  LDL.LU.64 R10, [R1+0x3840] ;  /* 0x00384000010a7983 */ /* 0x000ee40000300a00 */
[----:B------:R-:W3:Y:S11]  /*38600*/  LDL.LU.64 R8, [R1+0x3838] ;  /* 0x0038380001087983 */ /* 0x000ef60000300a00 */
[----:B------:R-:W-:Y:S06]  /*38610*/  @!UPT UIADD3 URZ, URZ, URZ, URZ ;  /* 0x0000003f3f3ff290 */ /* 0x000fec000fffe03f */
        /* <DEDUP_REMOVED lines=15> */
[----:B0-----:R-:W4:Y:S01]  /*38710*/  LDL.LU.64 R26, [R1+0x3808] ;  /* 0x00380800011a7983 */ /* 0x001f220000300a00 */
[----:B------:R-:W3:Y:S02]  /*38720*/  LDL.LU.64 R24, [R1+0x3800] ;  /* 0x0038000001187983 */ /* 0x000ee40000300a00 */
[----:B------:R-:W3:Y:S02]  /*38730*/  LDL R4, [R1+0x1c0] ;  /* 0x0001c00001047983 */ /* 0x000ee40000100800 */
[----:B------:R-:W-:Y:S01]  /*38740*/  IMAD.MOV.U32 R5, RZ, RZ, R29 ;  /* 0x000000ffff057224 */ /* 0x000fe200078e001d */
[----:B--2---:R-:W-:Y:S04]  /*38750*/  HMMA.16816.F32.BF16 R16, R16, R12, R20 ;  /* 0x0000000c1010723c */ /* 0x004fe80000041814 */
[----:B---3--:R4:W-:Y:S01]  /*38760*/  STL.64 [R1+0x37b8], R4 ;  /* 0x0037b80401007387 */ /* 0x0089e20000100a00 */
[----:B------:R-:W2:Y:S02]  /*38770*/  LDL.LU.64 R22, [R1+0x37f8] ;  /* 0x0037f80001167983 */ /* 0x000ea40000300a00 */
[----:B------:R-:W2:Y:S02]  /*38780*/  LDL.LU.64 R20, [R1+0x37f0] ;  /* 0x0037f00001147983 */ /* 0x000ea40000300a00 */
[----:B----4-:R-:W-:-:S02]  /*38790*/  IMAD.MOV.U32 R4, RZ, RZ, R27 ;  /* 0x000000ffff047224 */ /* 0x010fc400078e001b */
[----:B------:R-:W-:-:S05]  /*387a0*/  IMAD.MOV.U32 R5, RZ, RZ, R26 ;  /* 0x000000ffff057224 */ /* 0x000fca00078e001a */
[----:B------:R0:W-:Y:S02]  /*387b0*/  STL.64 [R1+0x37d0], R4 ;  /* 0x0037d00401007387 */ /* 0x0001e40000100a00 */
[----:B0-----:R-:W-:Y:S02]  /*387c0*/  IMAD.MOV.U32 R4, RZ, RZ, R25 ;  /* 0x000000ffff047224 */ /* 0x001fe400078e0019 */
[----:B------:R-:W-:-:S05]  /*387d0*/  IMAD.MOV.U32 R5, RZ, RZ, R24 ;  /* 0x000000ffff057224 */ /* 0x000fca00078e0018 */
[----:B------:R-:W-:Y:S01]  /*387e0*/  STL.64 [R1+0x37e8], R4 ;  /* 0x0037e80401007387 */ /* 0x000fe20000100a00 */
[----:B------:R-:W3:Y:S03]  /*387f0*/  LDL.LU.64 R8, [R1+0x150] ;  /* 0x0001500001087983 */ /* 0x000ee60000300a00 */
[----:B---3--:R0:W-:Y:S04]  /*38800*/  STL.64 [R1+0x3730], R8 ;  /* 0x0037300801007387 */ /* 0x0081e80000100a00 */
[----:B0-----:R-:W3:Y:S04]  /*38810*/  LDL.LU.64 R8, [R1+0x160] ;  /* 0x0001600001087983 */ /* 0x001ee80000300a00 */
[----:B---3--:R0:W-:Y:S01]  /*38820*/  STL.64 [R1+0x3748], R8 ;  /* 0x0037480801007387 */ /* 0x0081e20000100a00 */
[----:B------:R-:W2:Y:S02]  /*38830*/  LDL.LU.64 R24, [R1+0x890] ;  /* 0x0008900001187983 */ /* 0x000ea40000300a00 */
[----:B------:R-:W2:Y:S02]  /*38840*/  LDL.LU.64 R26, [R1+0x898] ;  /* 0x00089800011a7983 */ /* 0x000ea40000300a00 */
[----:B------:R-:W2:Y:S01]  /*38850*/  LDL.LU.64 R4, [R1+0x1f0] ;  /* 0x0001f00001047983 */ /* 0x000ea20000300a00 */
[----:B------:R-:W-:Y:S01]  /*38860*/  STL.64 [R1+0x3780], R10 ;  /* 0x0037800a01007387 */ /* 0x000fe20000100a00 */
[----:B0-----:R-:W-:-:S02]  /*38870*/  IMAD.MOV.U32 R8, RZ, RZ, R7 ;  /* 0x000000ffff087224 */ /* 0x001fc400078e0007 */
[----:B------:R-:W-:-:S05]  /*38880*/  IMAD.MOV.U32 R9, RZ, RZ, R6 ;  /* 0x000000ffff097224 */ /* 0x000fca00078e0006 */
[----:B------:R0:W-:Y:S04]  /*38890*/  STL.64 [R1+0x3778], R8 ;  /* 0x0037780801007387 */ /* 0x0001e80000100a00 */
        /* <DEDUP_REMOVED lines=18> */
[----:B------:R-:W2:Y:S02]  /*389c0*/  LDL.LU.64 R10, [R1+0x888] ;  /* 0x00088800010a7983 */ /* 0x000ea40000300a00 */
[----:B------:R-:W3:Y:S02]  /*389d0*/  LDL.LU.64 R12, [R1+0xa00] ;  /* 0x000a0000010c7983 */ /* 0x000ee40000300a00 */
[----:B------:R-:W3:Y:S01]  /*389e0*/  LDL.LU.64 R14, [R1+0xa08] ;  /* 0x000a0800010e7983 */ /* 0x000ee20000300a00 */
[----:B------:R-:W-:Y:S01]  /*389f0*/  STL.64 [R1+0x2ab0], R18 ;  /* 0x002ab01201007387 */ /* 0x000fe20000100a00 */
[----:B------:R0:W-:Y:S03]  /*38a00*/  STL.64 [R1+0x2aa8], R16 ;  /* 0x002aa81001007387 */ /* 0x0001e60000100a00 */
[----:B0-----:R-:W4:Y:S01]  /*38a10*/  LDL.LU.64 R16, [R1+0x30] ;  /* 0x0000300001107983 */ /* 0x001f220000300a00 */
[----:B------:R-:W2:Y:S03]  /*38a20*/  LDL.64 R18, [R1+0x38] ;  /* 0x0000380001127983 */ /* 0x000ea60000100a00 */
[----:B--2---:R-:W-:Y:S01]  /*38a30*/  STL.64 [R1+0x3668], R18 ;  /* 0x0036681201007387 */ /* 0x004fe20000100a00 */
[----:B----4-:R0:W-:Y:S03]  /*38a40*/  STL.64 [R1+0x3660], R16 ;  /* 0x0036601001007387 */ /* 0x0101e60000100a00 */
[----:B0-----:R-:W2:Y:S01]  /*38a50*/  LDL.LU.64 R16, [R1+0x9f0] ;  /* 0x0009f00001107983 */ /* 0x001ea20000300a00 */
[----:B------:R-:W2:Y:S02]  /*38a60*/  LDL.LU.64 R18, [R1+0x9f8] ;  /* 0x0009f80001127983 */ /* 0x000ea40000300a00 */
[----:B------:R0:W-:Y:S02]  /*38a70*/  STL.64 [R1+0x890], R24 ;  /* 0x0008901801007387 */ /* 0x0001e40000100a00 */
[----:B------:R-:W-:Y:S02]  /*38a80*/  STL.64 [R1+0x898], R26 ;  /* 0x0008981a01007387 */ /* 0x000fe40000100a00 */
[----:B0-----:R-:W-:-:S02]  /*38a90*/  IMAD.MOV.U32 R24, RZ, RZ, R4 ;  /* 0x000000ffff187224 */ /* 0x001fc400078e0004 */
[----:B------:R-:W-:Y:S02]  /*38aa0*/  IMAD.MOV.U32 R25, RZ, RZ, R5 ;  /* 0x000000ffff197224 */ /* 0x000fe400078e0005 */
[----:B------:R-:W4:Y:S02]  /*38ab0*/  LDL.LU.64 R4, [R1+0x37e8] ;  /* 0x0037e80001047983 */ /* 0x000f240000300a00 */
        /* <DEDUP_REMOVED lines=30> */
[----:B------:R-:W2:Y:S11]  /*38ca0*/  LDL.LU.64 R8, [R1+0x3778] ;  /* 0x0037780001087983 */ /* 0x000eb60000300a00 */
[----:B------:R-:W-:Y:S09]  /*38cb0*/  @!UPT UIADD3 URZ, URZ, URZ, URZ ;  /* 0x0000003f3f3ff290 */ /* 0x000ff2000fffe03f */
        /* <DEDUP_REMOVED lines=8> */
[----:B0-----:R-:W2:Y:S02]  /*38d40*/  LDL.LU.64 R4, [R1+0x3760] ;  /* 0x0037600001047983 */ /* 0x001ea40000300a00 */
[----:B--2---:R-:W-:Y:S01]  /*38d50*/  HMMA.16816.F32.BF16 R16, R20, R4, R16 ;  /* 0x000000041410723c */ /* 0x004fe20000041810 */
[----:B------:R-:W-:Y:S02]  /*38d60*/  IMAD.MOV.U32 R26, RZ, RZ, R4 ;  /* 0x000000ffff1a7224 */ /* 0x000fe400078e0004 */
[----:B------:R-:W-:Y:S11]  /*38d70*/  IMAD.MOV.U32 R27, RZ, RZ, R5 ;  /* 0x000000ffff1b7224 */ /* 0x000ff600078e0005 */
[----:B------:R-:W-:Y:S09]  /*38d80*/  @!UPT UIADD3 URZ, URZ, URZ, URZ ;  /* 0x0000003f3f3ff290 */ /* 0x000ff2000fffe03f */
[----:B------:R-:W-:Y:S01]  /*38d90*/  STL.64 [R1+0x9f0], R16 ;  /* 0x0009f01001007387 */ /* 0x000fe20000100a00 */
[----:B------:R-:W-:Y:S02]  /*38da0*/  STL.64 [R1+0x9f8], R18 ;  /* 0x0009f81201007387 */ /* 0x000fe40000100a00 */
[----:B------:R-:W2:Y:S02]  /*38db0*/  LDL.LU.64 R4, [R1+0x9c0] ;  /* 0x0009c00001047983 */ /* 0x000ea40000300a00 */
[----:B-1----:R-:W2:Y:S02]  /*38dc0*/  LDL.LU.64 R6, [R1+0x9c8] ;  /* 0x0009c80001067983 */ /* 0x002ea40000300a00 */
        /* <DEDUP_REMOVED lines=9> */
[----:B------:R-:W2:Y:S02]  /*38e60*/  LDL.64 R16, [R1+0xf0] ;  /* 0x0000f00001107983 */ /* 0x000ea40000100a00 */
[----:B--2---:R3:W-:Y:S02]  /*38e70*/  STL.64 [R1+0x3700], R16 ;  /* 0x0037001001007387 */ /* 0x0047e40000100a00 */
[----:B---3--:R-:W-:-:S02]  /*38e80*/  IMAD.MOV.U32 R16, RZ, RZ, R15 ;  /* 0x000000ffff107224 */ /* 0x008fc400078e000f */
[----:B------:R-:W-:-:S05]  /*38e90*/  IMAD.MOV.U32 R17, RZ, RZ, R14 ;  /* 0x000000ffff117224 */ /* 0x000fca00078e000e */
[----:B------:R4:W-:Y:S02]  /*38ea0*/  STL.64 [R1+0x3718], R16 ;  /* 0x0037181001007387 */ /* 0x0009e40000100a00 */
[----:B----4-:R-:W-:Y:S02]  /*38eb0*/  IMAD.MOV.U32 R16, RZ, RZ, R11 ;  /* 0x000000ffff107224 */ /* 0x010fe400078e000b */
[----:B------:R-:W-:Y:S02]  /*38ec0*/  IMAD.MOV.U32 R17, RZ, RZ, R10 ;  /* 0x000000ffff117224 */ /* 0x000fe400078e000a */
[C---:B------:R-:W-:Y:S01]  /*38ed0*/  HMMA.16816.F32.BF16 R8, R20.reuse, R8, R4 ;  /* 0x000000081408723c */ /* 0x040fe20000041804 */
[----:B------:R-:W-:Y:S01]  /*38ee0*/  STL [R1+0x365c], R27 ;  /* 0x00365c1b01007387 */ /* 0x000fe20000100800 */
[----:B------:R-:W-:Y:S02]  /*38ef0*/  STL [R1+0x3658], R26 ;  /* 0x0036581a01007387 */ /* 0x000fe40000100800 */
[----:B------:R-:W2:Y:S02]  /*38f00*/  LDL.LU.64 R6, [R1+0x3758] ;  /* 0x0037580001067983 */ /* 0x000ea40000300a00 */
[----:B------:R-:W2:Y:S11]  /*38f10*/  LDL.LU.64 R4, [R1+0x3750] ;  /* 0x0037500001047983 */ /* 0x000eb60000300a00 */
[----:B------:R-:W-:Y:S06]  /*38f20*/  @!UPT UIADD3 URZ, URZ, URZ, URZ ;  /* 0x0000003f3f3ff290 */ /* 0x000fec000fffe03f */
        /* <DEDUP_REMOVED lines=14> */
[----:B0-----:R-:W3:Y:S01]  /*39010*/  LDL.LU.64 R24, [R1+0x9b0] ;  /* 0x0009b00001187983 */ /* 0x001ee20000300a00 */
[----:B------:R-:W3:Y:S01]  /*39020*/  LDL.LU.64 R26, [R1+0x9b8] ;  /* 0x0009b800011a7983 */ /* 0x000ee20000300a00 */
[C---:B--2---:R-:W-:Y:S11]  /*39030*/  HMMA.16816.F32.BF16 R4, R20.reuse, R8, R4 ;  /* 0x000000081404723c */ /* 0x044ff60000041804 */
[----:B------:R-:W-:Y:S11]  /*39040*/  @!UPT UIADD3 URZ, URZ, URZ, URZ ;  /* 0x0000003f3f3ff290 */ /* 0x000ff6000fffe03f */
[----:B------:R-:W-:Y:S01]  /*39050*/  @!UPT UIADD3 URZ, URZ, URZ, URZ ;  /* 0x0000003f3f3ff290 */ /* 0x000fe2000fffe03f */
[----:B------:R0:W-:Y:S01]  /*39060*/  STL.64 [R1+0x9c0], R4 ;  /* 0x0009c00401007387 */ /* 0x0001e20000100a00 */
[----:B------:R-:W-:Y:S02]  /*39070*/  STL.64 [R1+0x9c8], R6 ;  /* 0x0009c80601007387 */ /* 0x000fe40000100a00 */
[----:B0-----:R-:W-:Y:S02]  /*39080*/  IMAD.MOV.U32 R5, RZ, RZ, R8 ;  /* 0x000000ffff057224 */ /* 0x001fe400078e0008 */
[----:B------:R-:W-:Y:S02]  /*39090*/  IMAD.MOV.U32 R4, RZ, RZ, R9 ;  /* 0x000000ffff047224 */ /* 0x000fe400078e0009 */
[----:B------:R-:W2:Y:S01]  /*390a0*/  LDL.LU.64 R8, [R1+0x980] ;  /* 0x0009800001087983 */ /* 0x000ea20000300a00 */
[----:B------:R-:W4:Y:S01]  /*390b0*/  LDL.LU.64 R10, [R1+0x988] ;  /* 0x00098800010a7983 */ /* 0x000f220000300a00 */
[----:B---3--:R-:W-:Y:S02]  /*390c0*/  HMMA.16816.F32.BF16 R24, R20, R12, R24 ;  /* 0x0000000c1418723c */ /* 0x008fe40000041818 */
[----:B----4-:R-:W-:Y:S01]  /*390d0*/  STL.64 [R1+0x3710], R10 ;  /* 0x0037100a01007387 */ /* 0x010fe20000100a00 */
[----:B--2---:R0:W-:Y:S03]  /*390e0*/  STL.64 [R1+0x3708], R8 ;  /* 0x0037080801007387 */ /* 0x0041e60000100a00 */
        /* <DEDUP_REMOVED lines=8> */
[----:B------:R-:W-:Y:S02]  /*39170*/  STL [R1+0x358c], R4 ;  /* 0x00358c0401007387 */ /* 0x000fe40000100800 */
[----:B------:R-:W-:Y:S02]  /*39180*/  STL [R1+0x3588], R5 ;  /* 0x0035880501007387 */ /* 0x000fe40000100800 */
[----:B------:R0:W-:Y:S01]  /*39190*/  STL.64 [R1+0x9b0], R24 ;  /* 0x0009b01801007387 */ /* 0x0001e20000100a00 */
[----:B------:R1:W-:Y:S03]  /*391a0*/  STL.64 [R1+0x9b8], R26 ;  /* 0x0009b81a01007387 */ /* 0x0003e60000100a00 */
[----:B0-----:R-:W3:Y:S01]  /*391b0*/  LDL.LU.64 R24, [R1+0x960] ;  /* 0x0009600001187983 */ /* 0x001ee20000300a00 */
[----:B-1----:R-:W3:Y:S02]  /*391c0*/  LDL.LU.64 R26, [R1+0x968] ;  /* 0x00096800011a7983 */ /* 0x002ee40000300a00 */
[----:B------:R-:W4:Y:S01]  /*391d0*/  LDL.LU.64 R12, [R1+0xb0] ;  /* 0x0000b000010c7983 */ /* 0x000f220000300a00 */
[C---:B--2---:R-:W-:Y:S01]  /*391e0*/  HMMA.16816.F32.BF16 R16, R20.reuse, R16, R8 ;  /* 0x000000101410723c */ /* 0x044fe20000041808 */
[----:B----4-:R0:W-:Y:S04]  /*391f0*/  STL.64 [R1+0x36d8], R12 ;  /* 0x0036d80c01007387 */ /* 0x0101e80000100a00 */
[----:B0-----:R-:W2:Y:S01]  /*39200*/  LDL.LU.64 R12, [R1+0x970] ;  /* 0x00097000010c7983 */ /* 0x001ea20000300a00 */
[----:B------:R-:W2:Y:S02]  /*39210*/  LDL.LU.64 R14, [R1+0x978] ;  /* 0x00097800010e7983 */ /* 0x000ea40000300a00 */
[----:B------:R-:W-:Y:S02]  /*39220*/  STL [R1+0x3594], R6 ;  /* 0x0035940601007387 */ /* 0x000fe40000100800 */
[----:B------:R-:W-:Y:S01]  /*39230*/  STL [R1+0x3590], R7 ;  /* 0x0035900701007387 */ /* 0x000fe20000100800 */
[----:B------:R-:W4:Y:S01]  /*39240*/  LDL.64 R4, [R1+0x110] ;  /* 0x0001100001047983 */ /* 0x000f220000100a00 */
[----:B------:R-:W2:Y:S02]  /*39250*/  LDL.LU.64 R10, [R1+0x3728] ;  /* 0x00372800010a7983 */ /* 0x000ea40000300a00 */
[----:B------:R-:W2:Y:S09]  /*39260*/  LDL.LU.64 R8, [R1+0x3720] ;  /* 0x0037200001087983 */ /* 0x000eb20000300a00 */
[----:B------:R0:W-:Y:S01]  /*39270*/  STL.64 [R1+0x9a0], R16 ;  /* 0x0009a01001007387 */ /* 0x0001e20000100a00 */
[----:B------:R2:W-:Y:S04]  /*39280*/  STL.64 [R1+0x9a8], R18 ;  /* 0x0009a81201007387 */ /* 0x0005e80000100a00 */
[----:B0-----:R-:W2:Y:S02]  /*39290*/  LDL.LU.64 R16, [R1+0x3718] ;  /* 0x0037180001107983 */ /* 0x001ea40000300a00 */
[C---:B--2---:R-:W-:Y:S02]  /*392a0*/  HMMA.16816.F32.BF16 R16, R20.reuse, R16, R8 ;  /* 0x000000101410723c */ /* 0x044fe40000041808 */
[----:B------:R-:W4:Y:S01]  /*392b0*/  LDL.LU.64 R10, [R1+0x3710] ;  /* 0x00371000010a7983 */ /* 0x000f220000300a00 */
[----:B------:R-:W4:Y:S11]  /*392c0*/  LDL.LU.64 R8, [R1+0x3708] ;  /* 0x0037080001087983 */ /* 0x000f360000300a00 */
[----:B------:R-:W-:Y:S09]  /*392d0*/  @!UPT UIADD3 URZ, URZ, URZ, URZ ;  /* 0x0000003f3f3ff290 */ /* 0x000ff2000fffe03f */
[----:B------:R0:W-:Y:S01]  /*392e0*/  STL.64 [R1+0x990], R16 ;  /* 0x0009901001007387 */ /* 0x0001e20000100a00 */
[----:B------:R-:W-:Y:S03]  /*392f0*/  STL.64 [R1+0x998], R18 ;  /* 0x0009981201007387 */ /* 0x000fe60000100a00 */
[----:B0-----:R-:W2:Y:S01]  /*39300*/  LDL.LU.64 R16, [R1+0x3700] ;  /* 0x0037000001107983 */ /* 0x001ea20000300a00 */
[----:B----4-:R-:W-:Y:S11]  /*39310*/  HMMA.16816.F32.BF16 R8, R20, R4, R8 ;  /* 0x000000041408723c */ /* 0x010ff60000041808 */
[----:B------:R-:W-:Y:S11]  /*39320*/  @!UPT UIADD3 URZ, URZ, URZ, URZ ;  /* 0x0000003f3f3ff290 */ /* 0x000ff6000fffe03f */
[----:B------:R-:W-:Y:S01]  /*39330*/  @!UPT UIADD3 URZ, URZ, URZ, URZ ;  /* 0x0000003f3f3ff290 */ /* 0x000fe2000fffe03f */
[----:B------:R0:W-:Y:S01]  /*39340*/  STL.64 [R1+0x980], R8 ;  /* 0x0009800801007387 */ /* 0x0001e20000100a00 */
[----:B------:R1:W-:Y:S03]  /*39350*/  STL.64 [R1+0x988], R10 ;  /* 0x0009880a01007387 */ /* 0x0003e60000100a00 */
[----:B0-----:R-:W4:Y:S01]  /*39360*/  LDL.LU.64 R8, [R1+0x36f8] ;  /* 0x0036f80001087983 */ /* 0x001f220000300a00 */
[----:B------:R-:W-:-:S05]  /*39370*/  IMAD.MOV.U32 R5, RZ, RZ, R4 ;  /* 0x000000ffff057224 */ /* 0x000fca00078e0004 */
[----:B------:R-:W-:Y:S01]  /*39380*/  STL [R1+0x3598], R5 ;  /* 0x0035980501007387 */ /* 0x000fe20000100800 */
[C---:B----4-:R-:W-:Y:S01]  /*39390*/  HMMA.16816.F32.BF16 R12, R20.reuse, R8, R12 ;  /* 0x00000008140c723c */ /* 0x050fe2000004180c */
[----:B------:R-:W-:Y:S11]  /*393a0*/  IMAD.MOV.U32 R4, RZ, RZ, R9 ;  /* 0x000000ffff047224 */ /* 0x000ff600078e0009 */
[----:B------:R-:W-:Y:S11]  /*393b0*/  @!UPT UIADD3 URZ, URZ, URZ, URZ ;  /* 0x0000003f3f3ff290 */ /* 0x000ff6000fffe03f */
[----:B------:R-:W-:Y:S01]  /*393c0*/  STL.64 [R1+0x970], R12 ;  /* 0x0009700c01007387 */ /* 0x000fe20000100a00 */
[----:B------:R-:W-:Y:S02]  /*393d0*/  STL.64 [R1+0x978], R14 ;  /* 0x0009780e01007387 */ /* 0x000fe40000100a00 */
[----:B------:R-:W-:Y:S02]  /*393e0*/  STL [R1+0x359c], R4 ;  /* 0x00359c0401007387 */ /* 0x000fe40000100800 */
[----:B-1----:R-:W4:Y:S02]  /*393f0*/  LDL R11, [R1+0x224] ;  /* 0x00022400010b7983 */ /* 0x002f240000100800 */
[----:B------:R-:W-:Y:S02]  /*39400*/  IMAD.MOV.U32 R7, RZ, RZ, R8 ;  /* 0x000000ffff077224 */ /* 0x000fe400078e0008 */
[----:B--2---:R-:W-:Y:S01]  /*39410*/  IMAD.MOV.U32 R6, RZ, RZ, R17 ;  /* 0x000000ffff067224 */ /* 0x004fe200078e0011 */
[----:B----4-:R3:W-:Y:S02]  /*39420*/  STL [R1+0x3698], R11 ;  /* 0x0036980b01007387 */ /* 0x0107e40000100800 */
[C---:B---3--:R-:W-:Y:S02]  /*39430*/  HMMA.16816.F32.BF16 R8, R20.reuse, R16, R24 ;  /* 0x000000101408723c */ /* 0x048fe40000041818 */
[----:B------:R0:W-:Y:S11]  /*39440*/  STL.64 [R1+0x36f0], R6 ;  /* 0x0036f00601007387 */ /* 0x0001f60000100a00 */
[----:B------:R-:W-:Y:S10]  /*39450*/  @!UPT UIADD3 URZ, URZ, URZ, URZ ;  /* 0x0000003f3f3ff290 */ /* 0x000ff4000fffe03f */
[----:B------:R-:W-:Y:S01]  /*39460*/  STL.64 [R1+0x960], R8 ;  /* 0x0009600801007387 */ /* 0x000fe20000100a00 */
[----:B------:R-:W-:Y:S02]  /*39470*/  STL.64 [R1+0x968], R10 ;  /* 0x0009680a01007387 */ /* 0x000fe40000100a00 */
[----:B------:R-:W2:Y:S02]  /*39480*/  LDL.LU.64 R4, [R1+0x950] ;  /* 0x0009500001047983 */ /* 0x000ea40000300a00 */
[----:B0-----:R-:W2:Y:S01]  /*39490*/  LDL.LU.64 R6, [R1+0x958] ;  /* 0x0009580001067983 */ /* 0x001ea20000300a00 */
[----:B------:R-:W3:Y:S01]  /*394a0*/  LDL.LU.64 R12, [R1+0x940] ;  /* 0x00094000010c7983 */ /* 0x000ee20000300a00 */
[----:B------:R-:W4:Y:S03]  /*394b0*/  LDL.LU.64 R14, [R1+0x948] ;  /* 0x00094800010e7983 */ /* 0x000f260000300a00 */
[----:B----4-:R-:W-:Y:S01]  /*394c0*/  STL.64 [R1+0x36e8], R14 ;  /* 0x0036e80e01007387 */ /* 0x010fe20000100a00 */
[----:B---3--:R0:W-:Y:S03]  /*394d0*/  STL.64 [R1+0x36e0], R12 ;  /* 0x0036e00c01007387 */ /* 0x0081e60000100a00 */
[----:B0-----:R-:W2:Y:S01]  /*394e0*/  LDL.LU.64 R12, [R1+0xe0] ;  /* 0x0000e000010c7983 */ /* 0x001ea20000300a00 */
[----:B------:R-:W3:Y:S02]  /*394f0*/  LDL.LU.64 R8, [R1+0x920] ;  /* 0x0009200001087983 */ /* 0x000ee40000300a00 */
[----:B------:R-:W3:Y:S02]  /*39500*/  LDL.LU.64 R10, [R1+0x928] ;  /* 0x00092800010a7983 */ /* 0x000ee40000300a00 */
[----:B------:R-:W4:Y:S02]  /*39510*/  LDL.LU.64 R24, [R1+0x90] ;  /* 0x0000900001187983 */ /* 0x000f240000300a00 */
[----:B----4-:R-:W-:Y:S01]  /*39520*/  STL.64 [R1+0x36d0], R24 ;  /* 0x0036d01801007387 */ /* 0x010fe20000100a00 */
[----:B------:R-:W4:Y:S03]  /*39530*/  LDL.LU.64 R16, [R1+0x40] ;  /* 0x0000400001107983 */ /* 0x000f260000300a00 */
[----:B----4-:R0:W-:Y:S04]  /*39540*/  STL.64 [R1+0x3680], R16 ;  /* 0x0036801001007387 */ /* 0x0101e80000100a00 */
[----:B0-----:R-:W4:Y:S01]  /*39550*/  LDL.LU.64 R16, [R1+0x50] ;  /* 0x0000500001107983 */ /* 0x001f220000300a00 */
[----:B--2---:R-:W-:Y:S03]  /*39560*/  HMMA.16816.F32.BF16 R4, R20, R12, R4 ;  /* 0x0000000c1404723c */ /* 0x004fe60000041804 */
[----:B----4-:R0:W-:Y:S04]  /*39570*/  STL.64 [R1+0x3690], R16 ;  /* 0x0036901001007387 */ /* 0x0101e80000100a00 */
[----:B0-----:R-:W2:Y:S04]  /*39580*/  LDL.LU.64 R16, [R1+0x60] ;  /* 0x0000600001107983 */ /* 0x001ea80000300a00 */
[----:B--2---:R0:W-:Y:S04]  /*39590*/  STL.64 [R1+0x36a0], R16 ;  /* 0x0036a01001007387 */ /* 0x0041e80000100a00 */
[----:B0-----:R-:W2:Y:S01]  /*395a0*/  LDL.LU.64 R16, [R1+0x930] ;  /* 0x0009300001107983 */ /* 0x001ea20000300a00 */
[----:B------:R-:W2:Y:S07]  /*395b0*/  LDL.LU.64 R18, [R1+0x938] ;  /* 0x0009380001127983 */ /* 0x000eae0000300a00 */
[----:B------:R-:W-:Y:S02]  /*395c0*/  STL.64 [R1+0x950], R4 ;  /* 0x0009500401007387 */ /* 0x000fe40000100a00 */
[----:B------:R0:W-:Y:S02]  /*395d0*/  STL.64 [R1+0x958], R6 ;  /* 0x0009580601007387 */ /* 0x0001e40000100a00 */
[----:B0-----:R-:W4:Y:S01]  /*395e0*/  LDL.LU.64 R6, [R1+0x36f0] ;  /* 0x0036f00001067983 */ /* 0x001f220000300a00 */
[----:B------:R-:W-:-:S02]  /*395f0*/  IMAD.MOV.U32 R4, RZ, RZ, R12 ;  /* 0x000000ffff047224 */ /* 0x000fc400078e000c */
[----:B------:R-:W-:Y:S02]  /*39600*/  IMAD.MOV.U32 R5, RZ, RZ, R13 ;  /* 0x000000ffff057224 */ /* 0x000fe400078e000d */
[----:B------:R-:W2:Y:S01]  /*39610*/  LDL.LU.64 R14, [R1+0x36e8] ;  /* 0x0036e800010e7983 */ /* 0x000ea20000300a00 */
[----:B------:R-:W2:Y:S04]  /*39620*/  LDL.LU.64 R12, [R1+0x36e0] ;  /* 0x0036e000010c7983 */ /* 0x000ea80000300a00 */
[----:B----4-:R-:W-:Y:S01]  /*39630*/  STL.64 [R1+0x35a8], R6 ;  /* 0x0035a80601007387 */ /* 0x010fe20000100a00 */
[----:B------:R0:W-:Y:S02]  /*39640*/  STL.64 [R1+0x35a0], R4 ;  /* 0x0035a00401007387 */ /* 0x0001e40000100a00 */
[----:B0-----:R-:W-:-:S02]  /*39650*/  IMAD.MOV.U32 R4, RZ, RZ, R2 ;  /* 0x000000ffff047224 */ /* 0x001fc400078e0002 */
[----:B------:R-:W-:-:S07]  /*39660*/  IMAD.MOV.U32 R5, RZ, RZ, R0 ;  /* 0x000000ffff057224 */ /* 0x000fce00078e0000 */
[----:B--2---:R-:W-:Y:S01]  /*39670*/  HMMA.16816.F32.BF16 R4, R20, R4, R12 ;  /* 0x000000041404723c */ /* 0x004fe2000004180c */
[----:B------:R-:W3:Y:S01]  /*39680*/  LDL.LU.64 R12, [R1+0x36d8] ;  /* 0x0036d800010c7983 */ /* 0x000ee20000300a00 */
[----:B------:R-:W-:Y:S02]  /*39690*/  IMAD.MOV.U32 R24, RZ, RZ, R28 ;  /* 0x000000ffff187224 */ /* 0x000fe400078e001c */
[----:B------:R-:W-:-:S07]  /*396a0*/  IMAD.MOV.U32 R25, RZ, RZ, R3 ;  /* 0x000000ffff197224 */ /* 0x000fce00078e0003 */
[C---:B------:R-:W-:Y:S11]  /*396b0*/  HMMA.16816.F32.BF16 R16, R20.reuse, R24, R16 ;  /* 0x000000181410723c */ /* 0x040ff60000041810 */
[----:B------:R-:W-:Y:S01]  /*396c0*/  @!UPT UIADD3 URZ, URZ, URZ, URZ ;  /* 0x0000003f3f3ff290 */ /* 0x000fe2000fffe03f */
[----:B------:R0:W-:Y:S01]  /*396d0*/  STL.64 [R1+0x940], R4 ;  /* 0x0009400401007387 */ /* 0x0001e20000100a00 */
[----:B------:R-:W-:Y:S10]  /*396e0*/  STL.64 [R1+0x948], R6 ;  /* 0x0009480601007387 */ /* 0x000ff40000100a00 */
[----:B------:R-:W-:Y:S01]  /*396f0*/  STL.64 [R1+0x930], R16 ;  /* 0x0009301001007387 */ /* 0x000fe20000100a00 */
[----:B------:R-:W-:Y:S01]  /*39700*/  STL.64 [R1+0x938], R18 ;  /* 0x0009381201007387 */ /* 0x000fe20000100a00 */
[----:B---3--:R-:W-:Y:S01]  /*39710*/  HMMA.16816.F32.BF16 R8, R20, R12, R8 ;  /* 0x0000000c1408723c */ /* 0x008fe20000041808 */
[----:B0-----:R-:W-:-:S02]  /*39720*/  IMAD.MOV.U32 R5, RZ, RZ, R12 ;  /* 0x000000ffff057224 */ /* 0x001fc400078e000c */
[----:B------:R-:W-:Y:S11]  /*39730*/  IMAD.MOV.U32 R4, RZ, RZ, R13 ;  /* 0x000000ffff047224 */ /* 0x000ff600078e000d */
[----:B------:R-:W-:Y:S09]  /*39740*/  @!UPT UIADD3 URZ, URZ, URZ, URZ ;  /* 0x0000003f3f3ff290 */ /* 0x000ff2000fffe03f */
[----:B------:R-:W-:Y:S01]  /*39750*/  STL.64 [R1+0x920], R8 ;  /* 0x0009200801007387 */ /* 0x000fe20000100a00 */
[----:B------:R-:W-:Y:S02]  /*39760*/  STL.64 [R1+0x928], R10 ;  /* 0x0009280a01007387 */ /* 0x000fe40000100a00 */
[----:B------:R-:W2:Y:S02]  /*39770*/  LDL.LU.64 R24, [R1+0x910] ;  /* 0x0009100001187983 */ /* 0x000ea40000300a00 */
[----:B------:R-:W2:Y:S01]  /*39780*/  LDL.LU.64 R26, [R1+0x918] ;  /* 0x00091800011a7983 */ /* 0x000ea20000300a00 */
[----:B------:R-:W3:Y:S01]  /*39790*/  LDL.LU.64 R12, [R1+0x8f0] ;  /* 0x0008f000010c7983 */ /* 0x000ee20000300a00 */
[----:B------:R-:W4:Y:S03]  /*397a0*/  LDL.LU.64 R14, [R1+0x8f8] ;  /* 0x0008f800010e7983 */ /* 0x000f260000300a00 */
[----:B----4-:R-:W-:Y:S01]  /*397b0*/  STL.64 [R1+0x36c8], R14 ;  /* 0x0036c80e01007387 */ /* 0x010fe20000100a00 */
[----:B---3--:R0:W-:Y:S03]  /*397c0*/  STL.64 [R1+0x36c0], R12 ;  /* 0x0036c00c01007387 */ /* 0x0081e60000100a00 */
[----:B0-----:R-:W3:Y:S01]  /*397d0*/  LDL.LU.64 R12, [R1+0x900] ;  /* 0x00090000010c7983 */ /* 0x001ee20000300a00 */
[----:B------:R-:W3:Y:S02]  /*397e0*/  LDL.LU.64 R14, [R1+0x908] ;  /* 0x00090800010e7983 */ /* 0x000ee40000300a00 */
[----:B------:R-:W4:Y:S02]  /*397f0*/  LDL.LU.64 R16, [R1+0x8e0] ;  /* 0x0008e00001107983 */ /* 0x000f240000300a00 */
[----:B------:R-:W2:Y:S02]  /*39800*/  LDL.LU.64 R18, [R1+0x8e8] ;  /* 0x0008e80001127983 */ /* 0x000ea40000300a00 */
[----:B--2---:R-:W-:Y:S01]  /*39810*/  STL.64 [R1+0x36b0], R18 ;  /* 0x0036b01201007387 */ /* 0x004fe20000100a00 */
[----:B----4-:R0:W-:Y:S03]  /*39820*/  STL.64 [R1+0x36a8], R16 ;  /* 0x0036a81001007387 */ /* 0x0101e60000100a00 */
[----:B0-----:R-:W2:Y:S01]  /*39830*/  LDL.LU.64 R16, [R1+0x80] ;  /* 0x0000800001107983 */ /* 0x001ea20000300a00 */
[----:B------:R-:W4:Y:S02]  /*39840*/  LDL.LU.64 R8, [R1+0x8d0] ;  /* 0x0008d00001087983 */ /* 0x000f240000300a00 */
[----:B------:R-:W4:Y:S02]  /*39850*/  LDL.LU.64 R10, [R1+0x8d8] ;  /* 0x0008d800010a7983 */ /* 0x000f240000300a00 */
[----:B------:R0:W-:Y:S02]  /*39860*/  STL.64 [R1+0x3688], R4 ;  /* 0x0036880401007387 */ /* 0x0001e40000100a00 */
[----:B0-----:R-:W2:Y:S02]  /*39870*/  LDL.LU.64 R4, [R1+0xa0] ;  /* 0x0000a00001047983 */ /* 0x001ea40000300a00 */
[C---:B--2---:R-:W-:Y:S11]  /*39880*/  HMMA.16816.F32.BF16 R24, R20.reuse, R4, R24 ;  /* 0x000000041418723c */ /* 0x044ff60000041818 */
[----:B------:R-:W-:Y:S11]  /*39890*/  @!UPT UIADD3 URZ, URZ, URZ, URZ ;  /* 0x0000003f3f3ff290 */ /* 0x000ff6000fffe03f */
[----:B------:R-:W-:Y:S01]  /*398a0*/  @!UPT UIADD3 URZ, URZ, URZ, URZ ;  /* 0x0000003f3f3ff290 */ /* 0x000fe2000fffe03f */
[----:B------:R0:W-:Y:S01]  /*398b0*/  STL.64 [R1+0x910], R24 ;  /* 0x0009101801007387 */ /* 0x0001e20000100a00 */
[----:B------:R-:W-:Y:S03]  /*398c0*/  STL.64 [R1+0x918], R26 ;  /* 0x0009181a01007387 */ /* 0x000fe60000100a00 */
[----:B0-----:R-:W3:Y:S01]  /*398d0*/  LDL.LU.64 R24, [R1+0x36d0] ;  /* 0x0036d00001187983 */ /* 0x001ee20000300a00 */
[----:B------:R-:W-:Y:S02]  /*398e0*/  IMAD.MOV.U32 R29, RZ, RZ, R4 ;  /* 0x000000ffff1d7224 */ /* 0x000fe400078e0004 */
[----:B------:R-:W-:Y:S02]  /*398f0*/  IMAD.MOV.U32 R28, RZ, RZ, R5 ;  /* 0x000000ffff1c7224 */ /* 0x000fe400078e0005 */
[----:B------:R-:W2:Y:S01]  /*39900*/  LDL.LU.64 R4, [R1+0x8c0] ;  /* 0x0008c00001047983 */ /* 0x000ea20000300a00 */
[----:B------:R-:W2:Y:S01]  /*39910*/  LDL.LU.64 R6, [R1+0x8c8] ;  /* 0x0008c80001067983 */ /* 0x000ea20000300a00 */
[C---:B---3--:R-:W-:Y:S11]  /*39920*/  HMMA.16816.F32.BF16 R12, R20.reuse, R24, R12 ;  /* 0x00000018140c723c */ /* 0x048ff6000004180c */
[----:B------:R-:W-:Y:S11]  /*39930*/  @!UPT UIADD3 URZ, URZ, URZ, URZ ;  /* 0x0000003f3f3ff290 */ /* 0x000ff6000fffe03f */
[----:B------:R-:W-:Y:S01]  /*39940*/  @!UPT UIADD3 URZ, URZ, URZ, URZ ;  /* 0x0000003f3f3ff290 */ /* 0x000fe2000fffe03f */
[----:B------:R-:W-:Y:S01]  /*39950*/  STL.64 [R1+0x900], R12 ;  /* 0x0009000c01007387 */ /* 0x000fe20000100a00 */
[----:B------:R0:W-:Y:S03]  /*39960*/  STL.64 [R1+0x908], R14 ;  /* 0x0009080e01007387 */ /* 0x0001e60000100a00 */
[----:B0-----:R-:W3:Y:S01]  /*39970*/  LDL.LU.64 R14, [R1+0x36c8] ;  /* 0x0036c800010e7983 */ /* 0x001ee20000300a00 */
[----:B------:R-:W3:Y:S02]  /*39980*/  LDL.LU.64 R12, [R1+0x36c0] ;  /* 0x0036c000010c7983 */ /* 0x000ee40000300a00 */
[----:B------:R-:W-:Y:S02]  /*39990*/  IMAD.MOV.U32 R3, RZ, RZ, R24 ;  /* 0x000000ffff037224 */ /* 0x000fe400078e0018 */
[----:B------:R-:W-:Y:S02]  /*399a0*/  IMAD.MOV.U32 R2, RZ, RZ, R25 ;  /* 0x000000ffff027224 */ /* 0x000fe400078e0019 */
[----:B------:R-:W2:Y:S01]  /*399b0*/  LDL.LU.64 R24, [R1+0x8b0] ;  /* 0x0008b00001187983 */ /* 0x000ea20000300a00 */
[----:B------:R-:W2:Y:S02]  /*399c0*/  LDL.LU.64 R26, [R1+0x8b8] ;  /* 0x0008b800011a7983 */ /* 0x000ea40000300a00 */
[----:B------:R-:W-:Y:S01]  /*399d0*/  IMAD.MOV.U32 R0, RZ, RZ, R17 ;  /* 0x000000ffff007224 */ /* 0x000fe200078e0011 */
[C---:B---3--:R-:W-:Y:S11]  /*399e0*/  HMMA.16816.F32.BF16 R12, R20.reuse, R16, R12 ;  /* 0x00000010140c723c */ /* 0x048ff6000004180c */
[----:B------:R-:W-:Y:S11]  /*399f0*/  @!UPT UIADD3 URZ, URZ, URZ, URZ ;  /* 0x0000003f3f3ff290 */ /* 0x000ff6000fffe03f */
[----:B------:R-:W-:Y:S01]  /*39a00*/  @!UPT UIADD3 URZ, URZ, URZ, URZ ;  /* 0x0000003f3f3ff290 */ /* 0x000fe2000fffe03f */
[----:B------:R0:W-:Y:S01]  /*39a10*/  STL.64 [R1+0x8f0], R12 ;  /* 0x0008f00c01007387 */ /* 0x0001e20000100a00 */
[----:B------:R1:W-:Y:S03]  /*39a20*/  STL.64 [R1+0x8f8], R14 ;  /* 0x0008f80e01007387 */ /* 0x0003e60000100a00 */
[----:B0-----:R-:W3:Y:S01]  /*39a30*/  LDL.LU.64 R12, [R1+0x36b8] ;  /* 0x0036b800010c7983 */ /* 0x001ee20000300a00 */
[----:B-1----:R-:W-:Y:S02]  /*39a40*/  IMAD.MOV.U32 R14, RZ, RZ, R16 ;  /* 0x000000ffff0e7224 */ /* 0x002fe400078e0010 */
[----:B------:R-:W3:Y:S02]  /*39a50*/  LDL.LU.64 R18, [R1+0x36b0] ;  /* 0x0036b00001127983 */ /* 0x000ee40000300a00 */
[----:B------:R-:W3:Y:S02]  /*39a60*/  LDL.LU.64 R16, [R1+0x36a8] ;  /* 0x0036a80001107983 */ /* 0x000ee40000300a00 */
[C---:B---3--:R-:W-:Y:S11]  /*39a70*/  HMMA.16816.F32.BF16 R16, R20.reuse, R12, R16 ;  /* 0x0000000c1410723c */ /* 0x048ff60000041810 */
[----:B------:R-:W-:Y:S11]  /*39a80*/  @!UPT UIADD3 URZ, URZ, URZ, URZ ;  /* 0x0000003f3f3ff290 */ /* 0x000ff6000fffe03f */
[----:B------:R-:W-:Y:S01]  /*39a90*/  @!UPT UIADD3 URZ, URZ, URZ, URZ ;  /* 0x0000003f3f3ff290 */ /* 0x000fe2000fffe03f */
[----:B------:R0:W-:Y:S01]  /*39aa0*/  STL.64 [R1+0x8e0], R16 ;  /* 0x0008e01001007387 */ /* 0x0001e20000100a00 */
[----:B------:R-:W-:Y:S03]  /*39ab0*/  STL.64 [R1+0x8e8], R18 ;  /* 0x0008e81201007387 */ /* 0x000fe60000100a00 */
[----:B0-----:R-:W4:Y:S01]  /*39ac0*/  LDL.LU.64 R16, [R1+0x36a0] ;  /* 0x0036a00001107983 */ /* 0x001f220000300a00 */
[----:B------:R-:W-:Y:S02]  /*39ad0*/  STL [R1+0x3474], R12 ;  /* 0x0034740c01007387 */ /* 0x000fe40000100800 */
[----:B------:R-:W-:Y:S01]  /*39ae0*/  STL [R1+0x3470], R13 ;  /* 0x0034700d01007387 */ /* 0x000fe20000100800 */
[C---:B----4-:R-:W-:Y:S11]  /*39af0*/  HMMA.16816.F32.BF16 R8, R20.reuse, R16, R8 ;  /* 0x000000101408723c */ /* 0x050ff60000041808 */
[----:B------:R-:W-:Y:S11]  /*39b00*/  @!UPT UIADD3 URZ, URZ, URZ, URZ ;  /* 0x0000003f3f3ff290 */ /* 0x000ff6000fffe03f */
[----:B------:R-:W-:Y:S01]  /*39b10*/  @!UPT UIADD3 URZ, URZ, URZ, URZ ;  /* 0x0000003f3f3ff290 */ /* 0x000fe2000fffe03f */
[----:B------:R0:W-:Y:S01]  /*39b20*/  STL.64 [R1+0x8d0], R8 ;  /* 0x0008d00801007387 */ /* 0x0001e20000100a00 */
[----:B------:R1:W-:Y:S02]  /*39b30*/  STL.64 [R1+0x8d8], R10 ;  /* 0x0008d80a01007387 */ /* 0x0003e40000100a00 */
[----:B0-----:R-:W-:Y:S01]  /*39b40*/  IMAD.MOV.U32 R9, RZ, RZ, R16 ;  /* 0x000000ffff097224 */ /* 0x001fe200078e0010 */
[----:B-1----:R-:W3:Y:S01]  /*39b50*/  LDL.LU R11, [R1+0x3698] ;  /* 0x00369800010b7983 */ /* 0x002ee20000300800 */
[----:B------:R-:W-:Y:S02]  /*39b60*/  IMAD.MOV.U32 R8, RZ, RZ, R17 ;  /* 0x000000ffff087224 */ /* 0x000fe400078e0011 */
[----:B------:R-:W2:Y:S02]  /*39b70*/  LDL.LU.64 R16, [R1+0x3690] ;  /* 0x0036900001107983 */ /* 0x000ea40000300a00 */
[----:B--2---:R-:W-:Y:S01]  /*39b80*/  HMMA.16816.F32.BF16 R4, R20, R16, R4 ;  /* 0x000000101404723c */ /* 0x004fe20000041804 */
[----:B------:R-:W-:-:S02]  /*39b90*/  IMAD.MOV.U32 R15, RZ, RZ, R16 ;  /* 0x000000ffff0f7224 */ /* 0x000fc400078e0010 */
[----:B------:R-:W-:Y:S11]  /*39ba0*/  IMAD.MOV.U32 R10, RZ, RZ, R17 ;  /* 0x000000ffff0a7224 */ /* 0x000ff600078e0011 */
[----:B------:R-:W-:Y:S09]  /*39bb0*/  @!UPT UIADD3 URZ, URZ, URZ, URZ ;  /* 0x0000003f3f3ff290 */ /* 0x000ff2000fffe03f */
[----:B------:R0:W-:Y:S01]  /*39bc0*/  STL.64 [R1+0x8c0], R4 ;  /* 0x0008c00401007387 */ /* 0x0001e20000100a00 */
[----:B------:R-:W-:Y:S03]  /*39bd0*/  STL.64 [R1+0x8c8], R6 ;  /* 0x0008c80601007387 */ /* 0x000fe60000100a00 */
[----:B0-----:R-:W2:Y:S01]  /*39be0*/  LDL.LU.64 R4, [R1+0x3688] ;  /* 0x0036880001047983 */ /* 0x001ea20000300a00 */
[----:B------:R-:W4:Y:S02]  /*39bf0*/  LDL.LU.64 R16, [R1+0x3680] ;  /* 0x0036800001107983 */ /* 0x000f240000300a00 */
[----:B---3--:R-:W-:Y:S02]  /*39c00*/  STL.64 [R1+0x35b8], R10 ;  /* 0x0035b80a01007387 */ /* 0x008fe40000100a00 */
[----:B------:R0:W-:Y:S02]  /*39c10*/  STL.64 [R1+0x35b0], R8 ;  /* 0x0035b00801007387 */ /* 0x0001e40000100a00 */
[----:B0-----:R-:W3:Y:S01]  /*39c20*/  LDL.LU.64 R8, [R1+0x20] ;  /* 0x0000200001087983 */ /* 0x001ee20000300a00 */
[----:B----4-:R-:W-:Y:S01]  /*39c30*/  HMMA.16816.F32.BF16 R24, R20, R16, R24 ;  /* 0x000000101418723c */ /* 0x010fe20000041818 */
[----:B------:R-:W-:-:S02]  /*39c40*/  IMAD.MOV.U32 R12, RZ, RZ, R16 ;  /* 0x000000ffff0c7224 */ /* 0x000fc400078e0010 */
[----:B------:R-:W-:Y:S11]  /*39c50*/  IMAD.MOV.U32 R13, RZ, RZ, R17 ;  /* 0x000000ffff0d7224 */ /* 0x000ff600078e0011 */
[----:B------:R-:W-:Y:S09]  /*39c60*/  @!UPT UIADD3 URZ, URZ, URZ, URZ ;  /* 0x0000003f3f3ff290 */ /* 0x000ff2000fffe03f */
[----:B------:R-:W-:Y:S01]  /*39c70*/  STL.64 [R1+0x8b0], R24 ;  /* 0x0008b01801007387 */ /* 0x000fe20000100a00 */
[----:B------:R0:W-:Y:S03]  /*39c80*/  STL.64 [R1+0x8b8], R26 ;  /* 0x0008b81a01007387 */ /* 0x0001e60000100a00 */
[----:B0-----:R-:W4:Y:S01]  /*39c90*/  LDL.LU.64 R26, [R1+0x3678] ;  /* 0x00367800011a7983 */ /* 0x001f220000300a00 */
[----:B------:R-:W2:Y:S02]  /*39ca0*/  LDL.LU.64 R24, [R1+0x3670] ;  /* 0x0036700001187983 */ /* 0x000ea40000300a00 */
[----:B------:R-:W2:Y:S02]  /*39cb0*/  LDL.LU.64 R18, [R1+0x3668] ;  /* 0x0036680001127983 */ /* 0x000ea40000300a00 */
[----:B------:R-:W2:Y:S01]  /*39cc0*/  LDL.LU.64 R16, [R1+0x3660] ;  /* 0x0036600001107983 */ /* 0x000ea20000300a00 */
[----:B------:R-:W-:Y:S01]  /*39cd0*/  STL.64 [R1+0x3480], R14 ;  /* 0x0034800e01007387 */ /* 0x000fe20000100a00 */
[----:B------:R0:W-:Y:S03]  /*39ce0*/  STL.64 [R1+0x3478], R12 ;  /* 0x0034780c01007387 */ /* 0x0001e60000100a00 */
[----:B0-----:R-:W2:Y:S01]  /*39cf0*/  LDL.LU.64 R12, [R1+0x8a0] ;  /* 0x0008a000010c7983 */ /* 0x001ea20000300a00 */
[----:B------:R-:W2:Y:S02]  /*39d00*/  LDL.LU.64 R14, [R1+0x8a8] ;  /* 0x0008a800010e7983 */ /* 0x000ea40000300a00 */
[----:B--2---:R-:W-:Y:S11]  /*39d10*/  HMMA.16816.F32.BF16 R12, R20, R16, R12 ;  /* 0x00000010140c723c */ /* 0x004ff6000004180c */
[----:B------:R-:W-:Y:S11]  /*39d20*/  @!UPT UIADD3 URZ, URZ, URZ, URZ ;  /* 0x0000003f3f3ff290 */ /* 0x000ff6000fffe03f */
[----:B------:R-:W-:Y:S01]  /*39d30*/  @!UPT UIADD3 URZ, URZ, URZ, URZ ;  /* 0x0000003f3f3ff290 */ /* 0x000fe2000fffe03f */
[----:B------:R4:W-:Y:S01]  /*39d40*/  STL.64 [R1+0x8a0], R12 ;  /* 0x0008a00c01007387 */ /* 0x0009e20000100a00 */
[----:B------:R-:W-:Y:S02]  /*39d50*/  STL.64 [R1+0x8a8], R14 ;  /* 0x0008a80e01007387 */ /* 0x000fe40000100a00 */
[----:B----4-:R-:W-:Y:S02]  /*39d60*/  IMAD.MOV.U32 R12, RZ, RZ, R27 ;  /* 0x000000ffff0c7224 */ /* 0x010fe400078e001b */
[----:B------:R-:W-:Y:S01]  /*39d70*/  IMAD.MOV.U32 R13, RZ, RZ, R26 ;  /* 0x000000ffff0d7224 */ /* 0x000fe200078e001a */
[----:B------:R-:W2:Y:S01]  /*39d80*/  LDL.LU R27, [R1+0x365c] ;  /* 0x00365c00011b7983 */ /* 0x000ea20000300800 */
[----:B------:R-:W4:Y:S03]  /*39d90*/  LDL.LU R26, [R1+0x3658] ;  /* 0x00365800011a7983 */ /* 0x000f260000300800 */
[----:B------:R0:W-:Y:S02]  /*39da0*/  STL.64 [R1+0x35c0], R12 ;  /* 0x0035c00c01007387 */ /* 0x0001e40000100a00 */
[----:B0-----:R-:W-:-:S02]  /*39db0*/  IMAD.MOV.U32 R12, RZ, RZ, R24 ;  /* 0x000000ffff0c7224 */ /* 0x001fc400078e0018 */
[----:B------:R-:W-:Y:S01]  /*39dc0*/  IMAD.MOV.U32 R13, RZ, RZ, R25 ;  /* 0x000000ffff0d7224 */ /* 0x000fe200078e0019 */
[----:B------:R-:W2:Y:S01]  /*39dd0*/  LDL.LU R24, [R1+0x3654] ;  /* 0x0036540001187983 */ /* 0x000ea20000300800 */
[----:B------:R-:W2:Y:S02]  /*39de0*/  LDL.LU R25, [R1+0x3650] ;  /* 0x0036500001197983 */ /* 0x000ea40000300800 */
[----:B------:R-:W-:Y:S02]  /*39df0*/  STL.64 [R1+0x3418], R18 ;  /* 0x0034181201007387 */ /* 0x000fe40000100a00 */
[----:B------:R0:W-:Y:S02]  /*39e00*/  STL.64 [R1+0x3410], R16 ;  /* 0x0034101001007387 */ /* 0x0001e40000100a00 */
[----:B0-----:R-:W3:Y:S01]  /*39e10*/  LDL.LU.64 R16, [R1+0xb10] ;  /* 0x000b100001107983 */ /* 0x001ee20000300a00 */
[----:B------:R-:W3:Y:S02]  /*39e20*/  LDL.LU.64 R18, [R1+0xb18] ;  /* 0x000b180001127983 */ /* 0x000ee40000300a00 */
[----:B---3--:R-:W-:Y:S07]  /*39e30*/  HMMA.16816.F32.BF16 R20, R20, R8, R16 ;  /* 0x000000081414723c */ /* 0x008fee0000041810 */
[----:B------:R-:W-:-:S02]  /*39e40*/  IMAD.MOV.U32 R17, RZ, RZ, R8 ;  /* 0x000000ffff117224 */ /* 0x000fc400078e0008 */
[----:B------:R-:W-:Y:S02]  /*39e50*/  IMAD.MOV.U32 R16, RZ, RZ, R9 ;  /* 0x000000ffff107224 */ /* 0x000fe400078e0009 */
[----:B----4-:R-:W-:Y:S02]  /*39e60*/  IMAD.MOV.U32 R8, RZ, RZ, R26 ;  /* 0x000000ffff087224 */ /* 0x010fe400078e001a */
[----:B--2---:R-:W-:Y:S01]  /*39e70*/  IMAD.MOV.U32 R9, RZ, RZ, R27 ;  /* 0x000000ffff097224 */ /* 0x004fe200078e001b */
[----:B------:R-:W2:Y:S01]  /*39e80*/  LDL.LU R26, [R1+0x364c] ;  /* 0x00364c00011a7983 */ /* 0x000ea20000300800 */
[----:B------:R-:W2:Y:S03]  /*39e90*/  LDL.LU R27, [R1+0x3648] ;  /* 0x00364800011b7983 */ /* 0x000ea60000300800 */
[----:B------:R0:W-:Y:S04]  /*39ea0*/  STL.64 [R1+0x35c8], R8 ;  /* 0x0035c80801007387 */ /* 0x0001e80000100a00 */
[----:B0-----:R-:W2:Y:S01]  /*39eb0*/  LDL.LU.64 R8, [R1+0xb00] ;  /* 0x000b000001087983 */ /* 0x001ea20000300a00 */
[----:B------:R-:W2:Y:S02]  /*39ec0*/  LDL.LU.64 R10, [R1+0xb08] ;  /* 0x000b0800010a7983 */ /* 0x000ea40000300a00 */
[----:B------:R-:W-:Y:S02]  /*39ed0*/  STL.64 [R1+0x3488], R16 ;  /* 0x0034881001007387 */ /* 0x000fe40000100a00 */
[----:B------:R-:W-:Y:S01]  /*39ee0*/  STL.64 [R1+0x25d8], R22 ;  /* 0x0025d81601007387 */ /* 0x000fe20000100a00 */
[----:B------:R0:W-:Y:S04]  /*39ef0*/  STL.64 [R1+0x25d0], R20 ;  /* 0x0025d01401007387 */ /* 0x0001e80000100a00 */
[----:B0-----:R-:W3:Y:S01]  /*39f00*/  LDL.LU R20, [R1+0x120] ;  /* 0x0001200001147983 */ /* 0x001ee20000300800 */
[----:B------:R-:W3:Y:S02]  /*39f10*/  LDL.LU R21, [R1+0x124] ;  /* 0x0001240001157983 */ /* 0x000ee40000300800 */
[----:B------:R-:W4:Y:S02]  /*39f20*/  LDL R22, [R1+0x128] ;  /* 0x0001280001167983 */ /* 0x000f240000100800 */
[----:B------:R-:W4:Y:S01]  /*39f30*/  LDL R23, [R1+0x12c] ;  /* 0x00012c0001177983 */ /* 0x000f220000100800 */
[----:B--2---:R-:W-:Y:S01]  /*39f40*/  HMMA.16816.F32.BF16 R12, R24, R12, R8 ;  /* 0x0000000c180c723c */ /* 0x004fe20000041808 */
[----:B----4-:R-:W-:Y:S01]  /*39f50*/  STL.64 [R1+0x3540], R22 ;  /* 0x0035401601007387 */ /* 0x010fe20000100a00 */
[----:B---3--:R-:W-:Y:S02]  /*39f60*/  STL.64 [R1+0x3538], R20 ;  /* 0x0035381401007387 */ /* 0x008fe40000100a00 */
[----:B------:R-:W2:Y:S02]  /*39f70*/  LDL.LU.64 R8, [R1+0xaa0] ;  /* 0x000aa00001087983 */ /* 0x000ea40000300a00 */
[----:B------:R-:W3:Y:S11]  /*39f80*/  LDL.LU.64 R10, [R1+0xaa8] ;  /* 0x000aa800010a7983 */ /* 0x000ef60000300a00 */
[----:B------:R-:W-:Y:S06]  /*39f90*/  @!UPT UIADD3 URZ, URZ, URZ, URZ ;  /* 0x0000003f3f3ff290 */ /* 0x000fec000fffe03f */
[----:B------:R-:W-:Y:S01]  /*39fa0*/  STL.64 [R1+0xb00], R12 ;  /* 0x000b000c01007387 */ /* 0x000fe20000100a00 */
[----:B------:R-:W-:Y:S03]  /*39fb0*/  STL.64 [R1+0xb08], R14 ;  /* 0x000b080e01007387 */ /* 0x000fe60000100a00 */
[----:B---3--:R-:W-:Y:S01]  /*39fc0*/  STL.64 [R1+0x35d8], R10 ;  /* 0x0035d80a01007387 */ /* 0x008fe20000100a00 */
[----:B--2---:R0:W-:Y:S03]  /*39fd0*/  STL.64 [R1+0x35d0], R8 ;  /* 0x0035d00801007387 */ /* 0x0041e60000100a00 */
[----:B0-----:R-:W2:Y:S01]  /*39fe0*/  LDL.LU R8, [R1+0x1a0] ;  /* 0x0001a00001087983 */ /* 0x001ea20000300800 */
[----:B------:R-:W2:Y:S03]  /*39ff0*/  LDL.LU R9, [R1+0x1a4] ;  /* 0x0001a40001097983 */ /* 0x000ea60000300800 */
[----:B--2---:R0:W-:Y:S04]  /*3a000*/  STL.64 [R1+0x35f0], R8 ;  /* 0x0035f00801007387 */ /* 0x0041e80000100a00 */
[----:B0-----:R-:W2:Y:S01]  /*3a010*/  LDL.LU R8, [R1+0x1b0] ;  /* 0x0001b00001087983 */ /* 0x001ea20000300800 */
[----:B------:R-:W2:Y:S03]  /*3a020*/  LDL.LU R9, [R1+0x1b4] ;  /* 0x0001b40001097983 */ /* 0x000ea60000300800 */
[----:B--2---:R0:W-:Y:S04]  /*3a030*/  STL.64 [R1+0x3608], R8 ;  /* 0x0036080801007387 */ /* 0x0041e80000100a00 */
[----:B0-----:R-:W2:Y:S01]  /*3a040*/  LDL.LU.64 R8, [R1+0xad0] ;  /* 0x000ad00001087983 */ /* 0x001ea20000300a00 */
[----:B------:R-:W3:Y:S03]  /*3a050*/  LDL.LU.64 R10, [R1+0xad8] ;  /* 0x000ad800010a7983 */ /* 0x000ee60000300a00 */
[----:B---3--:R-:W-:Y:S01]  /*3a060*/  STL.64 [R1+0x3618], R10 ;  /* 0x0036180a01007387 */ /* 0x008fe20000100a00 */
[----:B--2---:R0:W-:Y:S03]  /*3a070*/  STL.64 [R1+0x3610], R8 ;  /* 0x0036100801007387 */ /* 0x0041e60000100a00 */
[----:B0-----:R-:W2:Y:S01]  /*3a080*/  LDL.LU R8, [R1+0x1d0] ;  /* 0x0001d00001087983 */ /* 0x001ea20000300800 */
[----:B------:R-:W2:Y:S03]  /*3a090*/  LDL.LU R9, [R1+0x1d4] ;  /* 0x0001d40001097983 */ /* 0x000ea60000300800 */
[----:B--2---:R0:W-:Y:S04]  /*3a0a0*/  STL.64 [R1+0x3630], R8 ;  /* 0x0036300801007387 */ /* 0x0041e80000100a00 */
[----:B0-----:R-:W2:Y:S01]  /*3a0b0*/  LDL.LU R8, [R1+0x1e0] ;  /* 0x0001e00001087983 */ /* 0x001ea20000300800 */
[----:B------:R-:W2:Y:S02]  /*3a0c0*/  LDL.LU R9, [R1+0x1e4] ;  /* 0x0001e40001097983 */ /* 0x000ea40000300800 */
        /* <DEDUP_REMOVED lines=18> */
[----:B------:R-:W-:-:S02]  /*3a1f0*/  IMAD.MOV.U32 R16, RZ, RZ, R5 ;  /* 0x000000ffff107224 */ /* 0x000fc400078e0005 */
[----:B------:R-:W-:Y:S01]  /*3a200*/  IMAD.MOV.U32 R17, RZ, RZ, R4 ;  /* 0x000000ffff117224 */ /* 0x000fe200078e0004 */
[----:B------:R-:W3:Y:S01]  /*3a210*/  LDL.LU.64 R12, [R1+0xa90] ;  /* 0x000a9000010c7983 */ /* 0x000ee20000300a00 */
[----:B------:R-:W3:Y:S02]  /*3a220*/  LDL.LU.64 R14, [R1+0xa98] ;  /* 0x000a9800010e7983 */ /* 0x000ee40000300a00 */
[----:B------:R-:W4:Y:S02]  /*3a230*/  LDL.LU.64 R4, [R1+0xa80] ;  /* 0x000a800001047983 */ /* 0x000f240000300a00 */
[----:B------:R-:W4:Y:S01]  /*3a240*/  LDL.LU.64 R6, [R1+0xa88] ;  /* 0x000a880001067983 */ /* 0x000f220000300a00 */
[----:B------:R0:W-:Y:S04]  /*3a250*/  STL.64 [R1+0x34a0], R16 ;  /* 0x0034a01001007387 */ /* 0x0001e80000100a00 */
[----:B0-----:R-:W3:Y:S01]  /*3a260*/  LDL.LU R16, [R1+0x1c0] ;  /* 0x0001c00001107983 */ /* 0x001ee20000300800 */
[----:B------:R-:W3:Y:S01]  /*3a270*/  LDL.LU R17, [R1+0x1c4] ;  /* 0x0001c40001117983 */ /* 0x000ee20000300800 */
        /* <DEDUP_REMOVED lines=14> */
[----:B------:R-:W3:Y:S02]  /*3a360*/  LDL.LU.64 R8, [R1+0x3610] ;  /* 0x0036100001087983 */ /* 0x000ee40000300a00 */
[C---:B---3--:R-:W-:Y:S01]  /*3a370*/  HMMA.16816.F32.BF16 R16, R24.reuse, R16, R8 ;  /* 0x000000101810723c */ /* 0x048fe20000041808 */
[----:B------:R-:W2:Y:S11]  /*3a380*/  LDL.LU.64 R8, [R1+0x3608] ;  /* 0x0036080001087983 */ /* 0x000eb60000300a00 */
[----:B------:R-:W-:Y:S11]  /*3a390*/  @!UPT UIADD3 URZ, URZ, URZ, URZ ;  /* 0x0000003f3f3ff290 */ /* 0x000ff6000fffe03f */
[----:B------:R0:W-:Y:S01]  /*3a3a0*/  STL.64 [R1+0xad0], R16 ;  /* 0x000ad01001007387 */ /* 0x0001e20000100a00 */
[----:B------:R-:W-:Y:S03]  /*3a3b0*/  STL.64 [R1+0xad8], R18 ;  /* 0x000ad81201007387 */ /* 0x000fe60000100a00 */
[----:B0-----:R-:W3:Y:S01]  /*3a3c0*/  LDL.LU R16, [R1+0xc0] ;  /* 0x0000c00001107983 */ /* 0x001ee20000300800 */
[----:B------:R-:W3:Y:S01]  /*3a3d0*/  LDL.LU R17, [R1+0xc4] ;  /* 0x0000c40001117983 */ /* 0x000ee20000300800 */
[C---:B--2---:R-:W-:Y:S02]  /*3a3e0*/  HMMA.16816.F32.BF16 R8, R24.reuse, R8, R20 ;  /* 0x000000081808723c */ /* 0x044fe40000041814 */
[----:B---3--:R0:W-:Y:S04]  /*3a3f0*/  STL.64 [R1+0x34b8], R16 ;  /* 0x0034b81001007387 */ /* 0x0081e80000100a00 */
[----:B0-----:R-:W2:Y:S01]  /*3a400*/  LDL.LU R16, [R1+0x190] ;  /* 0x0001900001107983 */ /* 0x001ea20000300800 */
[----:B------:R-:W2:Y:S02]  /*3a410*/  LDL.LU R17, [R1+0x194] ;  /* 0x0001940001117983 */ /* 0x000ea40000300800 */
[----:B------:R-:W3:Y:S02]  /*3a420*/  LDL.LU.64 R22, [R1+0x3600] ;  /* 0x0036000001167983 */ /* 0x000ee40000300a00 */
[----:B------:R-:W3:Y:S11]  /*3a430*/  LDL.LU.64 R20, [R1+0x35f8] ;  /* 0x0035f80001147983 */ /* 0x000ef60000300a00 */
[----:B------:R-:W-:Y:S01]  /*3a440*/  @!UPT UIADD3 URZ, URZ, URZ, URZ ;  /* 0x0000003f3f3ff290 */ /* 0x000fe2000fffe03f */
[----:B------:R0:W-:Y:S01]  /*3a450*/  STL.64 [R1+0xac0], R8 ;  /* 0x000ac00801007387 */ /* 0x0001e20000100a00 */
[----:B------:R3:W-:Y:S03]  /*3a460*/  STL.64 [R1+0xac8], R10 ;  /* 0x000ac80a01007387 */ /* 0x0007e60000100a00 */
[----:B0-----:R-:W3:Y:S02]  /*3a470*/  LDL.LU.64 R8, [R1+0x35f0] ;  /* 0x0035f00001087983 */ /* 0x001ee40000300a00 */
[C---:B---3--:R-:W-:Y:S02]  /*3a480*/  HMMA.16816.F32.BF16 R8, R24.reuse, R8, R20 ;  /* 0x000000081808723c */ /* 0x048fe40000041814 */
[----:B------:R-:W3:Y:S01]  /*3a490*/  LDL.LU.64 R22, [R1+0x35e8] ;  /* 0x0035e80001167983 */ /* 0x000ee20000300a00 */
[----:B------:R-:W3:Y:S11]  /*3a4a0*/  LDL.LU.64 R20, [R1+0x35e0] ;  /* 0x0035e00001147983 */ /* 0x000ef60000300a00 */
[----:B------:R-:W-:Y:S09]  /*3a4b0*/  @!UPT UIADD3 URZ, URZ, URZ, URZ ;  /* 0x0000003f3f3ff290 */ /* 0x000ff2000fffe03f */
[----:B------:R-:W-:Y:S01]  /*3a4c0*/  STL.64 [R1+0xab0], R8 ;  /* 0x000ab00801007387 */ /* 0x000fe20000100a00 */
[----:B------:R0:W-:Y:S03]  /*3a4d0*/  STL.64 [R1+0xab8], R10 ;  /* 0x000ab80a01007387 */ /* 0x0001e60000100a00 */
[----:B0-----:R-:W2:Y:S01]  /*3a4e0*/  LDL.LU.64 R10, [R1+0x35d8] ;  /* 0x0035d800010a7983 */ /* 0x001ea20000300a00 */
[----:B------:R-:W2:Y:S02]  /*3a4f0*/  LDL.LU.64 R8, [R1+0x35d0] ;  /* 0x0035d00001087983 */ /* 0x000ea40000300a00 */
[C---:B--2---:R-:W-:Y:S01]  /*3a500*/  HMMA.16816.F32.BF16 R16, R24.reuse, R16, R8 ;  /* 0x000000101810723c */ /* 0x044fe20000041808 */
[----:B------:R-:W2:Y:S11]  /*3a510*/  LDL.LU.64 R8, [R1+0x35c8] ;  /* 0x0035c80001087983 */ /* 0x000eb60000300a00 */
[----:B------:R-:W-:Y:S11]  /*3a520*/  @!UPT UIADD3 URZ, URZ, URZ, URZ ;  /* 0x0000003f3f3ff290 */ /* 0x000ff6000fffe03f */
[----:B------:R0:W-:Y:S01]  /*3a530*/  STL.64 [R1+0xaa0], R16 ;  /* 0x000aa01001007387 */ /* 0x0001e20000100a00 */
[----:B------:R-:W-:Y:S03]  /*3a540*/  STL.64 [R1+0xaa8], R18 ;  /* 0x000aa81201007387 */ /* 0x000fe60000100a00 */
[----:B0-----:R-:W2:Y:S01]  /*3a550*/  LDL.LU R16, [R1+0xd0] ;  /* 0x0000d00001107983 */ /* 0x001ea20000300800 */
[----:B------:R-:W2:Y:S03]  /*3a560*/  LDL.LU R17, [R1+0xd4] ;  /* 0x0000d40001117983 */ /* 0x000ea60000300800 */
[----:B--2---:R0:W-:Y:S04]  /*3a570*/  STL.64 [R1+0x34d0], R16 ;  /* 0x0034d01001007387 */ /* 0x0041e80000100a00 */
[----:B0-----:R-:W4:Y:S01]  /*3a580*/  LDL.LU R16, [R1+0x170] ;  /* 0x0001700001107983 */ /* 0x001f220000300800 */
[----:B------:R-:W4:Y:S01]  /*3a590*/  LDL.LU R17, [R1+0x174] ;  /* 0x0001740001117983 */ /* 0x000f220000300800 */
[C---:B------:R-:W-:Y:S01]  /*3a5a0*/  HMMA.16816.F32.BF16 R8, R24.reuse, R8, R12 ;  /* 0x000000081808723c */ /* 0x040fe2000004180c */
[----:B------:R-:W3:Y:S11]  /*3a5b0*/  LDL.LU.64 R12, [R1+0x35c0] ;  /* 0x0035c000010c7983 */ /* 0x000ef60000300a00 */
[----:B------:R-:W-:Y:S11]  /*3a5c0*/  @!UPT UIADD3 URZ, URZ, URZ, URZ ;  /* 0x0000003f3f3ff290 */ /* 0x000ff6000fffe03f */
[----:B------:R-:W-:Y:S01]  /*3a5d0*/  STL.64 [R1+0xa90], R8 ;  /* 0x000a900801007387 */ /* 0x000fe20000100a00 */
[----:B------:R0:W-:Y:S03]  /*3a5e0*/  STL.64 [R1+0xa98], R10 ;  /* 0x000a980a01007387 */ /* 0x0001e60000100a00 */
[----:B0-----:R-:W2:Y:S01]  /*3a5f0*/  LDL.LU.64 R10, [R1+0x35b8] ;  /* 0x0035b800010a7983 */ /* 0x001ea20000300a00 */
[----:B------:R-:W2:Y:S01]  /*3a600*/  LDL.LU.64 R8, [R1+0x35b0] ;  /* 0x0035b00001087983 */ /* 0x000ea20000300a00 */
[C---:B----4-:R-:W-:Y:S02]  /*3a610*/  HMMA.16816.F32.BF16 R16, R24.reuse, R16, R4 ;  /* 0x000000101810723c */ /* 0x050fe40000041804 */
[----:B------:R-:W4:Y:S01]  /*3a620*/  LDL.LU.64 R6, [R1+0x35a8] ;  /* 0x0035a80001067983 */ /* 0x000f220000300a00 */
[----:B------:R-:W2:Y:S05]  /*3a630*/  LDL.LU.64 R4, [R1+0x35a0] ;  /* 0x0035a00001047983 */ /* 0x000eaa0000300a00 */
[----:B---3--:R-:W-:Y:S11]  /*3a640*/  HMMA.16816.F32.BF16 R12, R24, R12, R20 ;  /* 0x0000000c180c723c */ /* 0x008ff60000041814 */
[----:B------:R-:W-:Y:S04]  /*3a650*/  @!UPT UIADD3 URZ, URZ, URZ, URZ ;  /* 0x0000003f3f3ff290 */ /* 0x000fe8000fffe03f */
[----:B------:R2:W-:Y:S01]  /*3a660*/  STL.64 [R1+0xa80], R16 ;  /* 0x000a801001007387 */ /* 0x0005e20000100a00 */
[----:B------:R-:W-:Y:S02]  /*3a670*/  STL.64 [R1+0xa88], R18 ;  /* 0x000a881201007387 */ /* 0x000fe40000100a00 */
[----:B--2---:R-:W-:Y:S02]  /*3a680*/  IMAD.MOV.U32 R16, RZ, RZ, R4 ;  /* 0x000000ffff107224 */ /* 0x004fe400078e0004 */
[----:B------:R-:W-:Y:S01]  /*3a690*/  IMAD.MOV.U32 R17, RZ, RZ, R5 ;  /* 0x000000ffff117224 */ /* 0x000fe200078e0005 */
[----:B------:R-:W2:Y:S02]  /*3a6a0*/  LDL.LU R4, [R1+0x359c] ;  /* 0x00359c0001047983 */ /* 0x000ea40000300800 */
[----:B------:R-:W-:Y:S02]  /*3a6b0*/  STL.64 [R1+0xa70], R12 ;  /* 0x000a700c01007387 */ /* 0x000fe40000100a00 */
[----:B------:R-:W-:Y:S02]  /*3a6c0*/  STL.64 [R1+0xa78], R14 ;  /* 0x000a780e01007387 */ /* 0x000fe40000100a00 */
[----:B------:R-:W3:Y:S01]  /*3a6d0*/  LDL.LU R5, [R1+0x3598] ;  /* 0x0035980001057983 */ /* 0x000ee20000300800 */
[----:B------:R0:W-:Y:S04]  /*3a6e0*/  STL.64 [R1+0x34e8], R16 ;  /* 0x0034e81001007387 */ /* 0x0001e80000100a00 */
[----:B0-----:R-:W2:Y:S01]  /*3a6f0*/  LDL.LU R16, [R1+0xf0] ;  /* 0x0000f00001107983 */ /* 0x001ea20000300800 */
[----:B----4-:R-:W-:-:S02]  /*3a700*/  IMAD.MOV.U32 R17, RZ, RZ, R6 ;  /* 0x000000ffff117224 */ /* 0x010fc400078e0006 */
[----:B------:R-:W4:Y:S03]  /*3a710*/  LDL.LU R6, [R1+0x3594] ;  /* 0x0035940001067983 */ /* 0x000f260000300800 */
[----:B--2---:R0:W-:Y:S02]  /*3a720*/  STL.64 [R1+0x3500], R16 ;  /* 0x0035001001007387 */ /* 0x0041e40000100a00 */
[----:B0-----:R-:W-:Y:S02]  /*3a730*/  IMAD.MOV.U32 R16, RZ, RZ, R7 ;  /* 0x000000ffff107224 */ /* 0x001fe400078e0007 */
[----:B------:R-:W-:Y:S01]  /*3a740*/  IMAD.MOV.U32 R17, RZ, RZ, R4 ;  /* 0x000000ffff117224 */ /* 0x000fe200078e0004 */
[----:B------:R-:W2:Y:S01]  /*3a750*/  LDL.LU R7, [R1+0x3590] ;  /* 0x0035900001077983 */ /* 0x000ea20000300800 */
[----:B------:R-:W2:Y:S03]  /*3a760*/  LDL.LU R4, [R1+0x358c] ;  /* 0x00358c0001047983 */ /* 0x000ea60000300800 */
[----:B------:R3:W-:Y:S02]  /*3a770*/  STL.64 [R1+0x3518], R16 ;  /* 0x0035181001007387 */ /* 0x0007e40000100a00 */
[----:B---3--:R-:W-:-:S02]  /*3a780*/  IMAD.MOV.U32 R16, RZ, RZ, R5 ;  /* 0x000000ffff107224 */ /* 0x008fc400078e0005 */
[----:B------:R-:W3:Y:S01]  /*3a790*/  LDL.LU R5, [R1+0x3588] ;  /* 0x0035880001057983 */ /* 0x000ee20000300800 */
[----:B------:R-:W2:Y:S02]  /*3a7a0*/  LDL.LU R17, [R1+0x114] ;  /* 0x0001140001117983 */ /* 0x000ea40000300800 */
[----:B------:R-:W2:Y:S02]  /*3a7b0*/  LDL.LU R20, [R1+0x130] ;  /* 0x0001300001147983 */ /* 0x000ea40000300800 */
[----:B------:R-:W2:Y:S02]  /*3a7c0*/  LDL.LU R21, [R1+0x134] ;  /* 0x0001340001157983 */ /* 0x000ea40000300800 */
[----:B--2---:R0:W-:Y:S02]  /*3a7d0*/  STL.64 [R1+0x3558], R20 ;  /* 0x0035581401007387 */ /* 0x0041e40000100a00 */
[----:B0-----:R-:W-:Y:S02]  /*3a7e0*/  IMAD.MOV.U32 R20, RZ, RZ, R7 ;  /* 0x000000ffff147224 */ /* 0x001fe400078e0007 */
[----:B----4-:R-:W-:-:S05]  /*3a7f0*/  IMAD.MOV.U32 R21, RZ, RZ, R6 ;  /* 0x000000ffff157224 */ /* 0x010fca00078e0006 */
[----:B------:R-:W-:Y:S01]  /*3a800*/  STL.64 [R1+0x3570], R20 ;  /* 0x0035701401007387 */ /* 0x000fe20000100a00 */
[----:B------:R0:W-:Y:S03]  /*3a810*/  STL.64 [R1+0x3530], R16 ;  /* 0x0035301001007387 */ /* 0x0001e60000100a00 */
        /* <DEDUP_REMOVED lines=14> */
[----:B------:R-:W4:Y:S02]  /*3a900*/  LDL.LU.64 R12, [R1+0xb90] ;  /* 0x000b9000010c7983 */ /* 0x000f240000300a00 */
[----:B------:R-:W2:Y:S02]  /*3a910*/  LDL.LU.64 R14, [R1+0xb98] ;  /* 0x000b9800010e7983 */ /* 0x000ea40000300a00 */
        /* <DEDUP_REMOVED lines=19> */
[----:B------:R-:W4:Y:S02]  /*3aa50*/  LDL.LU.64 R14, [R1+0xbe8] ;  /* 0x000be800010e7983 */ /* 0x000f240000300a00 */
[----:B---3--:R-:W-:-:S02]  /*3aa60*/  IMAD.MOV.U32 R20, RZ, RZ, R5 ;  /* 0x000000ffff147224 */ /* 0x008fc400078e0005 */
[----:B------:R-:W-:Y:S02]  /*3aa70*/  IMAD.MOV.U32 R21, RZ, RZ, R4 ;  /* 0x000000ffff157224 */ /* 0x000fe400078e0004 */
[----:B------:R-:W0:Y:S05]  /*3aa80*/  LDSM.16.MT88.4 R4, [R11+0x9000] ;  /* 0x009000000b04783b */ /* 0x000e2a0000004200 */
[C---:B------:R-:W-:Y:S01]  /*3aa90*/  HMMA.16816.F32.BF16 R20, R24.reuse, R20, R16 ;  /* 0x000000141814723c */ /* 0x040fe20000041810 */
[----:B----4-:R-:W-:Y:S01]  /*3aaa0*/  STL.64 [R1+0x3510], R14 ;  /* 0x0035100e01007387 */ /* 0x010fe20000100a00 */
[----:B--2---:R1:W-:Y:S03]  /*3aab0*/  STL.64 [R1+0x3508], R12 ;  /* 0x0035080c01007387 */ /* 0x0043e60000100a00 */
[----:B-1----:R-:W2:Y:S01]  /*3aac0*/  LDL.LU.64 R12, [R1+0xbf0] ;  /* 0x000bf000010c7983 */ /* 0x002ea20000300a00 */
[----:B------:R-:W3:Y:S03]  /*3aad0*/  LDL.LU.64 R14, [R1+0xbf8] ;  /* 0x000bf800010e7983 */ /* 0x000ee60000300a00 */
[----:B---3--:R-:W-:Y:S01]  /*3aae0*/  STL.64 [R1+0x3528], R14 ;  /* 0x0035280e01007387 */ /* 0x008fe20000100a00 */
[----:B--2---:R1:W-:Y:S03]  /*3aaf0*/  STL.64 [R1+0x3520], R12 ;  /* 0x0035200c01007387 */ /* 0x0043e60000100a00 */
[----:B-1----:R-:W2:Y:S01]  /*3ab00*/  LDL.LU.64 R12, [R1+0xc00] ;  /* 0x000c0000010c7983 */ /* 0x002ea20000300a00 */
[----:B------:R-:W2:Y:S02]  /*3ab10*/  LDL.LU.64 R14, [R1+0xc08] ;  /* 0x000c0800010e7983 */ /* 0x000ea40000300a00 */
[----:B0-----:R-:W-:Y:S02]  /*3ab20*/  STL.64 [R1+0x33f8], R6 ;  /* 0x0033f80601007387 */ /* 0x001fe40000100a00 */
[----:B------:R-:W-:Y:S01]  /*3ab30*/  STL.64 [R1+0x33f0], R4 ;  /* 0x0033f00401007387 */ /* 0x000fe20000100a00 */
[----:B------:R-:W-:Y:S01]  /*3ab40*/  STL [R1+0x3390], R11 ;  /* 0x0033900b01007387 */ /* 0x000fe20000100800 */
[----:B------:R-:W3:Y:S02]  /*3ab50*/  LDL.LU.64 R18, [R1+0x3580] ;  /* 0x0035800001127983 */ /* 0x000ee40000300a00 */
[----:B------:R-:W3:Y:S02]  /*3ab60*/  LDL.LU.64 R16, [R1+0x3578] ;  /* 0x0035780001107983 */ /* 0x000ee40000300a00 */
[----:B------:R0:W-:Y:S01]  /*3ab70*/  STL.64 [R1+0xc40], R20 ;  /* 0x000c401401007387 */ /* 0x0001e20000100a00 */
[----:B------:R3:W-:Y:S04]  /*3ab80*/  STL.64 [R1+0xc48], R22 ;  /* 0x000c481601007387 */ /* 0x0007e80000100a00 */
        /* <DEDUP_REMOVED lines=14> */
[----:B0-----:R-:W4:Y:S01]  /*3ac70*/  LDL.LU.64 R22, [R1+0x3540] ;  /* 0x0035400001167983 */ /* 0x001f220000300a00 */
[----:B------:R-:W3:Y:S02]  /*3ac80*/  LDL.LU.64 R20, [R1+0x3538] ;  /* 0x0035380001147983 */ /* 0x000ee40000300a00 */
[C---:B---3--:R-:W-:Y:S11]  /*3ac90*/  HMMA.16816.F32.BF16 R16, R24.reuse, R20, R16 ;  /* 0x000000141810723c */ /* 0x048ff60000041810 */
[----:B------:R-:W-:Y:S11]  /*3aca0*/  @!UPT UIADD3 URZ, URZ, URZ, URZ ;  /* 0x0000003f3f3ff290 */ /* 0x000ff6000fffe03f */
[----:B------:R-:W-:Y:S01]  /*3acb0*/  @!UPT UIADD3 URZ, URZ, URZ, URZ ;  /* 0x0000003f3f3ff290 */ /* 0x000fe2000fffe03f */
[----:B------:R0:W-:Y:S01]  /*3acc0*/  STL.64 [R1+0xc10], R16 ;  /* 0x000c101001007387 */ /* 0x0001e20000100a00 */
[----:B------:R2:W-:Y:S03]  /*3acd0*/  STL.64 [R1+0xc18], R18 ;  /* 0x000c181201007387 */ /* 0x0005e60000100a00 */
[----:B0-----:R-:W2:Y:S01]  /*3ace0*/  LDL.LU.64 R16, [R1+0x3530] ;  /* 0x0035300001107983 */ /* 0x001ea20000300a00 */
[----:B----4-:R-:W-:Y:S01]  /*3acf0*/  STL.64 [R1+0x3388], R22 ;  /* 0x0033881601007387 */ /* 0x010fe20000100a00 */
        /* <DEDUP_REMOVED lines=41> */
[----:B0-----:R-:W2:Y:S01]  /*3af90*/  LDL.LU.64 R16, [R1+0x34a0] ;  /* 0x0034a00001107983 */ /* 0x001ea20000300a00 */
[----:B------:R-:W-:Y:S02]  /*3afa0*/  IMAD.MOV.U32 R4, RZ, RZ, R29 ;  /* 0x000000ffff047224 */ /* 0x000fe400078e001d */
[----:B------:R-:W-:Y:S01]  /*3afb0*/  IMAD.MOV.U32 R5, RZ, RZ, R28 ;  /* 0x000000ffff057224 */ /* 0x000fe200078e001c */
[C---:B--2---:R-:W-:Y:S01]  /*3afc0*/  HMMA.16816.F32.BF16 R16, R24.reuse, R16, R12 ;  /* 0x000000101810723c */ /* 0x044fe2000004180c */
[----:B------:R-:W2:Y:S01]  /*3afd0*/  LDL.LU.64 R14, [R1+0x3498] ;  /* 0x00349800010e7983 */ /* 0x000ea20000300a00 */
[----:B------:R-:W2:Y:S11]  /*3afe0*/  LDL.LU.64 R12, [R1+0x3490] ;  /* 0x00349000010c7983 */ /* 0x000eb60000300a00 */
[----:B------:R-:W-:Y:S10]  /*3aff0*/  @!UPT UIADD3 URZ, URZ, URZ, URZ ;  /* 0x0000003f3f3ff290 */ /* 0x000ff4000fffe03f */
[----:B------:R0:W-:Y:S01]  /*3b000*/  STL.64 [R1+0xba0], R16 ;  /* 0x000ba01001007387 */ /* 0x0001e20000100a00 */
[----:B------:R-:W-:Y:S03]  /*3b010*/  STL.64 [R1+0xba8], R18 ;  /* 0x000ba81201007387 */ /* 0x000fe60000100a00 */
[----:B0-----:R-:W3:Y:S01]  /*3b020*/  LDL.LU.64 R16, [R1+0x3488] ;  /* 0x0034880001107983 */ /* 0x001ee20000300a00 */
[----:B--2---:R-:W-:Y:S03]  /*3b030*/  HMMA.16816.F32.BF16 R4, R24, R4, R12 ;  /* 0x000000041804723c */ /* 0x004fe6000004180c */
[----:B------:R-:W2:Y:S01]  /*3b040*/  LDL.LU.64 R14, [R1+0x3480] ;  /* 0x00348000010e7983 */ /* 0x000ea20000300a00 */
[----:B------:R-:W4:Y:S11]  /*3b050*/  LDL.LU.64 R12, [R1+0x3478] ;  /* 0x00347800010c7983 */ /* 0x000f360000300a00 */
[----:B------:R-:W-:Y:S09]  /*3b060*/  @!UPT UIADD3 URZ, URZ, URZ, URZ ;  /* 0x0000003f3f3ff290 */ /* 0x000ff2000fffe03f */
[----:B------:R-:W-:Y:S02]  /*3b070*/  IMAD.MOV.U32 R29, RZ, RZ, R4 ;  /* 0x000000ffff1d7224 */ /* 0x000fe400078e0004 */
[----:B------:R-:W-:Y:S02]  /*3b080*/  IMAD.MOV.U32 R28, RZ, RZ, R5 ;  /* 0x000000ffff1c7224 */ /* 0x000fe400078e0005 */
[----:B---3--:R-:W-:Y:S02]  /*3b090*/  IMAD.MOV.U32 R4, RZ, RZ, R17 ;  /* 0x000000ffff047224 */ /* 0x008fe400078e0011 */
[----:B------:R-:W-:Y:S02]  /*3b0a0*/  IMAD.MOV.U32 R5, RZ, RZ, R16 ;  /* 0x000000ffff057224 */ /* 0x000fe400078e0010 */
[----:B----4-:R-:W-:Y:S02]  /*3b0b0*/  IMAD.MOV.U32 R16, RZ, RZ, R12 ;  /* 0x000000ffff107224 */ /* 0x010fe400078e000c */
[----:B------:R-:W-:Y:S01]  /*3b0c0*/  IMAD.MOV.U32 R17, RZ, RZ, R13 ;  /* 0x000000ffff117224 */ /* 0x000fe200078e000d */
[----:B------:R-:W3:Y:S01]  /*3b0d0*/  LDL.LU R12, [R1+0x3474] ;  /* 0x00347400010c7983 */ /* 0x000ee20000300800 */
[----:B------:R-:W3:Y:S03]  /*3b0e0*/  LDL.LU R13, [R1+0x3470] ;  /* 0x00347000010d7983 */ /* 0x000ee60000300800 */
[----:B------:R0:W-:Y:S04]  /*3b0f0*/  STL.64 [R1+0x3430], R16 ;  /* 0x0034301001007387 */ /* 0x0001e80000100a00 */
[----:B0-----:R-:W4:Y:S01]  /*3b100*/  LDL.LU.64 R16, [R1+0xb80] ;  /* 0x000b800001107983 */ /* 0x001f220000300a00 */
[----:B------:R-:W4:Y:S02]  /*3b110*/  LDL.LU.64 R18, [R1+0xb88] ;  /* 0x000b880001127983 */ /* 0x000f240000300a00 */
[----:B------:R-:W-:-:S02]  /*3b120*/  IMAD.MOV.U32 R20, RZ, RZ, R3 ;  /* 0x000000ffff147224 */ /* 0x000fc400078e0003 */
[----:B------:R-:W-:Y:S02]  /*3b130*/  IMAD.MOV.U32 R21, RZ, RZ, R2 ;  /* 0x000000ffff157224 */ /* 0x000fe400078e0002 */
[----:B------:R-:W-:Y:S02]  /*3b140*/  IMAD.MOV.U32 R2, RZ, RZ, R7 ;  /* 0x000000ffff027224 */ /* 0x000fe400078e0007 */
[----:B------:R-:W-:Y:S01]  /*3b150*/  IMAD.MOV.U32 R3, RZ, RZ, R6 ;  /* 0x000000ffff037224 */ /* 0x000fe200078e0006 */
[----:B------:R2:W-:Y:S02]  /*3b160*/  STL.64 [R1+0x3408], R4 ;  /* 0x0034080401007387 */ /* 0x0005e40000100a00 */
[----:B--2---:R-:W-:Y:S02]  /*3b170*/  IMAD.MOV.U32 R4, RZ, RZ, R14 ;  /* 0x000000ffff047224 */ /* 0x004fe400078e000e */
[----:B------:R-:W2:Y:S01]  /*3b180*/  LDL.LU R14, [R1+0x346c] ;  /* 0x00346c00010e7983 */ /* 0x000ea20000300800 */
[----:B------:R-:W-:Y:S02]  /*3b190*/  STL [R1+0x2240], R2 ;  /* 0x0022400201007387 */ /* 0x000fe40000100800 */
[----:B------:R-:W-:Y:S02]  /*3b1a0*/  STL [R1+0x223c], R3 ;  /* 0x00223c0301007387 */ /* 0x000fe40000100800 */
[----:B------:R-:W-:Y:S01]  /*3b1b0*/  STL [R1+0x2238], R28 ;  /* 0x0022381c01007387 */ /* 0x000fe20000100800 */
[----:B------:R-:W-:Y:S01]  /*3b1c0*/  STL [R1+0x2234], R29 ;  /* 0x0022341d01007387 */ /* 0x000fe20000100800 */
[----:B----4-:R-:W-:Y:S11]  /*3b1d0*/  HMMA.16816.F32.BF16 R16, R24, R20, R16 ;  /* 0x000000141810723c */ /* 0x010ff60000041810 */
[----:B------:R-:W-:Y:S11]  /*3b1e0*/  @!UPT UIADD3 URZ, URZ, URZ, URZ ;  /* 0x0000003f3f3ff290 */ /* 0x000ff6000fffe03f */
[----:B------:R-:W-:Y:S01]  /*3b1f0*/  @!UPT UIADD3 URZ, URZ, URZ, URZ ;  /* 0x0000003f3f3ff290 */ /* 0x000fe2000fffe03f */
[----:B------:R0:W-:Y:S01]  /*3b200*/  STL.64 [R1+0xb80], R16 ;  /* 0x000b801001007387 */ /* 0x0001e20000100a00 */
[----:B------:R-:W-:Y:S02]  /*3b210*/  STL [R1+0xb88], R18 ;  /* 0x000b881201007387 */ /* 0x000fe40000100800 */
[----:B0-----:R-:W-:Y:S02]  /*3b220*/  IMAD.MOV.U32 R16, RZ, RZ, R15 ;  /* 0x000000ffff107224 */ /* 0x001fe400078e000f */
[----:B------:R-:W-:Y:S01]  /*3b230*/  IMAD.MOV.U32 R17, RZ, RZ, R10 ;  /* 0x000000ffff117224 */ /* 0x000fe200078e000a */
[----:B------:R-:W2:Y:S04]  /*3b240*/  LDL.LU R15, [R1+0x3468] ;  /* 0x00346800010f7983 */ /* 0x000ea80000300800 */
[----:B------:R0:W-:Y:S01]  /*3b250*/  STL.64 [R1+0x3448], R16 ;  /* 0x0034481001007387 */ /* 0x0001e20000100a00 */
[----:B------:R-:W4:Y:S02]  /*3b260*/  LDL R10, [R1+0x1f8] ;  /* 0x0001f800010a7983 */ /* 0x000f240000100800 */
[----:B------:R-:W4:Y:S02]  /*3b270*/  LDL R11, [R1+0x1fc] ;  /* 0x0001fc00010b7983 */ /* 0x000f240000100800 */
[----:B------:R-:W-:-:S02]  /*3b280*/  IMAD.MOV.U32 R5, RZ, RZ, R0 ;  /* 0x000000ffff057224 */ /* 0x000fc400078e0000 */
[----:B------:R-:W-:Y:S02]  /*3b290*/  IMAD.MOV.U32 R0, RZ, RZ, R19 ;  /* 0x000000ffff007224 */ /* 0x000fe400078e0013 */
[----:B0-----:R-:W-:Y:S02]  /*3b2a0*/  IMAD.MOV.U32 R16, RZ, RZ, R9 ;  /* 0x000000ffff107224 */ /* 0x001fe400078e0009 */
[----:B------:R-:W-:-:S05]  /*3b2b0*/  IMAD.MOV.U32 R17, RZ, RZ, R8 ;  /* 0x000000ffff117224 */ /* 0x000fca00078e0008 */
[----:B------:R0:W-:Y:S04]  /*3b2c0*/  STL.64 [R1+0x3460], R16 ;  /* 0x0034601001007387 */ /* 0x0001e80000100a00 */
[----:B0-----:R-:W2:Y:S01]  /*3b2d0*/  LDL.LU.64 R16, [R1+0xb70] ;  /* 0x000b700001107983 */ /* 0x001ea20000300a00 */
[----:B------:R-:W2:Y:S03]  /*3b2e0*/  LDL.LU.64 R18, [R1+0xb78] ;  /* 0x000b780001127983 */ /* 0x000ea60000300a00 */
[----:B----4-:R-:W-:Y:S01]  /*3b2f0*/  STL.64 [R1+0x3400], R10 ;  /* 0x0034000a01007387 */ /* 0x010fe20000100a00 */
[----:B------:R-:W4:Y:S02]  /*3b300*/  LDL.LU R20, [R1+0x11c0] ;  /* 0x0011c00001147983 */ /* 0x000f240000300800 */
[----:B------:R-:W4:Y:S02]  /*3b310*/  LDL.LU R21, [R1+0x11c4] ;  /* 0x0011c40001157983 */ /* 0x000f240000300800 */
[----:B------:R-:W3:Y:S01]  /*3b320*/  LDL.LU R22, [R1+0x11c8] ;  /* 0x0011c80001167983 */ /* 0x000ee20000300800 */
[----:B------:R-:W3:Y:S01]  /*3b330*/  LDL.LU R23, [R1+0x11cc] ;  /* 0x0011cc0001177983 */ /* 0x000ee20000300800 */
[C---:B--2---:R-:W-:Y:S03]  /*3b340*/  HMMA.16816.F32.BF16 R4, R24.reuse, R4, R16 ;  /* 0x000000041804723c */ /* 0x044fe60000041810 */
[----:B---3--:R-:W-:Y:S01]  /*3b350*/  STL.64 [R1+0x3428], R22 ;  /* 0x0034281601007387 */ /* 0x008fe20000100a00 */
[----:B----4-:R0:W-:Y:S02]  /*3b360*/  STL.64 [R1+0x3420], R20 ;  /* 0x0034201401007387 */ /* 0x0101e40000100a00 */
[----:B------:R-:W-:Y:S02]  /*3b370*/  STL [R1+0x2244], R0 ;  /* 0x0022440001007387 */ /* 0x000fe40000100800 */
[----:B------:R-:W2:Y:S01]  /*3b380*/  LDL.LU.64 R16, [R1+0xb60] ;  /* 0x000b600001107983 */ /* 0x000ea20000300a00 */
[----:B------:R-:W2:Y:S04]  /*3b390*/  LDL.LU.64 R18, [R1+0xb68] ;  /* 0x000b680001127983 */ /* 0x000ea80000300a00 */
[----:B0-----:R-:W3:Y:S01]  /*3b3a0*/  LDL.LU.64 R20, [R1+0xb30] ;  /* 0x000b300001147983 */ /* 0x001ee20000300a00 */
[----:B------:R-:W4:Y:S03]  /*3b3b0*/  LDL.LU.64 R22, [R1+0xb38] ;  /* 0x000b380001167983 */ /* 0x000f260000300a00 */
[----:B----4-:R-:W-:Y:S01]  /*3b3c0*/  STL.64 [R1+0x3440], R22 ;  /* 0x0034401601007387 */ /* 0x010fe20000100a00 */
[----:B---3--:R0:W-:Y:S03]  /*3b3d0*/  STL.64 [R1+0x3438], R20 ;  /* 0x0034381401007387 */ /* 0x0081e60000100a00 */
[----:B0-----:R-:W3:Y:S01]  /*3b3e0*/  LDL.LU.64 R20, [R1+0xb40] ;  /* 0x000b400001147983 */ /* 0x001ee20000300a00 */
[----:B------:R-:W4:Y:S01]  /*3b3f0*/  LDL.LU.64 R22, [R1+0xb48] ;  /* 0x000b480001167983 */ /* 0x000f220000300a00 */
[----:B--2---:R-:W-:Y:S01]  /*3b400*/  HMMA.16816.F32.BF16 R16, R24, R12, R16 ;  /* 0x0000000c1810723c */ /* 0x004fe20000041810 */
[----:B------:R-:W-:-:S02]  /*3b410*/  IMAD.MOV.U32 R2, RZ, RZ, R4 ;  /* 0x000000ffff027224 */ /* 0x000fc400078e0004 */
[----:B------:R-:W-:Y:S02]  /*3b420*/  IMAD.MOV.U32 R3, RZ, RZ, R5 ;  /* 0x000000ffff037224 */ /* 0x000fe400078e0005 */
[----:B------:R-:W-:Y:S02]  /*3b430*/  IMAD.MOV.U32 R29, RZ, RZ, R7 ;  /* 0x000000ffff1d7224 */ /* 0x000fe400078e0007 */
[----:B------:R-:W-:Y:S01]  /*3b440*/  IMAD.MOV.U32 R28, RZ, RZ, R6 ;  /* 0x000000ffff1c7224 */ /* 0x000fe200078e0006 */
[----:B----4-:R-:W-:Y:S01]  /*3b450*/  STL.64 [R1+0x3458], R22 ;  /* 0x0034581601007387 */ /* 0x010fe20000100a00 */
[----:B---3--:R0:W-:Y:S03]  /*3b460*/  STL.64 [R1+0x3450], R20 ;  /* 0x0034501401007387 */ /* 0x0081e60000100a00 */
[----:B0-----:R-:W2:Y:S01]  /*3b470*/  LDL.LU.64 R20, [R1+0xb50] ;  /* 0x000b500001147983 */ /* 0x001ea20000300a00 */
[----:B------:R-:W2:Y:S02]  /*3b480*/  LDL.LU.64 R22, [R1+0xb58] ;  /* 0x000b580001167983 */ /* 0x000ea40000300a00 */
[----:B------:R-:W3:Y:S02]  /*3b490*/  LDL.LU.64 R4, [R1+0xb20] ;  /* 0x000b200001047983 */ /* 0x000ee40000300a00 */
[----:B------:R-:W3:Y:S01]  /*3b4a0*/  LDL.LU.64 R6, [R1+0xb28] ;  /* 0x000b280001067983 */ /* 0x000ee20000300a00 */
[----:B------:R-:W4:Y:S01]  /*3b4b0*/  LDL.LU.64 R8, [R1+0xa60] ;  /* 0x000a600001087983 */ /* 0x000f220000300a00 */
[----:B------:R-:W4:Y:S02]  /*3b4c0*/  LDL.LU.64 R10, [R1+0xa68] ;  /* 0x000a6800010a7983 */ /* 0x000f240000300a00 */
[----:B------:R-:W-:Y:S02]  /*3b4d0*/  STL [R1+0x2254], R29 ;  /* 0x0022541d01007387 */ /* 0x000fe40000100800 */
[----:B------:R-:W-:Y:S01]  /*3b4e0*/  STL [R1+0x2250], R28 ;  /* 0x0022501c01007387 */ /* 0x000fe20000100800 */
[----:B------:R-:W-:Y:S01]  /*3b4f0*/  STL [R1+0x224c], R3 ;  /* 0x00224c0301007387 */ /* 0x000fe20000100800 */
[----:B------:R-:W-:Y:S02]  /*3b500*/  STL [R1+0x2248], R2 ;  /* 0x0022480201007387 */ /* 0x000fe40000100800 */
[----:B------:R0:W-:Y:S02]  /*3b510*/  STL.64 [R1+0xb60], R16 ;  /* 0x000b601001007387 */ /* 0x0001e40000100a00 */
[----:B------:R-:W-:Y:S01]  /*3b520*/  STL.64 [R1+0xb68], R18 ;  /* 0x000b681201007387 */ /* 0x000fe20000100a00 */
[----:B0-----:R-:W2:Y:S01]  /*3b530*/  LDL.LU.64 R16, [R1+0x3460] ;  /* 0x0034600001107983 */ /* 0x001ea20000300a00 */
[----:B------:R0:W-:Y:S03]  /*3b540*/  STL.64 [R1+0x3240], R14 ;  /* 0x0032400e01007387 */ /* 0x0001e60000100a00 */
[----:B0-----:R-:W3:Y:S04]  /*3b550*/  LDL R14, [R1+0x218] ;  /* 0x00021800010e7983 */ /* 0x001ee80000100800 */
[----:B------:R-:W3:Y:S01]  /*3b560*/  LDL R15, [R1+0x21c] ;  /* 0x00021c00010f7983 */ /* 0x000ee20000100800 */
        /* <DEDUP_REMOVED lines=20> */
[----:B0-----:R-:W2:Y:S01]  /*3b6b0*/  LDL.LU.64 R18, [R1+0x3418] ;  /* 0x0034180001127983 */ /* 0x001ea20000300a00 */
[----:B------:R-:W3:Y:S02]  /*3b6c0*/  LDL.LU.64 R16, [R1+0x3410] ;  /* 0x0034100001107983 */ /* 0x000ee40000300a00 */
[C---:B---3--:R-:W-:Y:S11]  /*3b6d0*/  HMMA.16816.F32.BF16 R4, R24.reuse, R16, R4 ;  /* 0x000000101804723c */ /* 0x048ff60000041804 */
[----:B------:R-:W-:Y:S11]  /*3b6e0*/  @!UPT UIADD3 URZ, URZ, URZ, URZ ;  /* 0x0000003f3f3ff290 */ /* 0x000ff6000fffe03f */
[----:B------:R-:W-:Y:S01]  /*3b6f0*/  @!UPT UIADD3 URZ, URZ, URZ, URZ ;  /* 0x0000003f3f3ff290 */ /* 0x000fe2000fffe03f */
[----:B------:R0:W-:Y:S01]  /*3b700*/  STL.64 [R1+0xb20], R4 ;  /* 0x000b200401007387 */ /* 0x0001e20000100a00 */
[----:B------:R-:W-:Y:S03]  /*3b710*/  STL.64 [R1+0xb28], R6 ;  /* 0x000b280601007387 */ /* 0x000fe60000100a00 */
[----:B0-----:R-:W4:Y:S01]  /*3b720*/  LDL.LU.64 R4, [R1+0x3408] ;  /* 0x0034080001047983 */ /* 0x001f220000300a00 */
[----:B--2---:R0:W-:Y:S02]  /*3b730*/  STL.64 [R1+0x31f8], R18 ;  /* 0x0031f81201007387 */ /* 0x0041e40000100a00 */
[----:B------:R-:W2:Y:S02]  /*3b740*/  LDL.LU R16, [R1+0x1240] ;  /* 0x0012400001107983 */ /* 0x000ea40000300800 */
[----:B------:R-:W2:Y:S01]  /*3b750*/  LDL.LU R17, [R1+0x1244] ;  /* 0x0012440001117983 */ /* 0x000ea20000300800 */
[----:B0-----:R-:W2:Y:S01]  /*3b760*/  LDL.LU R18, [R1+0x1248] ;  /* 0x0012480001127983 */ /* 0x001ea20000300800 */
[----:B------:R-:W2:Y:S01]  /*3b770*/  LDL.LU R19, [R1+0x124c] ;  /* 0x00124c0001137983 */ /* 0x000ea20000300800 */
[----:B----4-:R-:W-:Y:S02]  /*3b780*/  HMMA.16816.F32.BF16 R24, R24, R4, R8 ;  /* 0x000000041818723c */ /* 0x010fe40000041808 */
[----:B------:R-:W3:Y:S01]  /*3b790*/  LDL.LU.64 R10, [R1+0x3400] ;  /* 0x00340000010a7983 */ /* 0x000ee20000300a00 */
[----:B------:R-:W2:Y:S02]  /*3b7a0*/  LDL.LU.64 R6, [R1+0x33f8] ;  /* 0x0033f80001067983 */ /* 0x000ea40000300a00 */
[----:B------:R-:W2:Y:S11]  /*3b7b0*/  LDL.LU.64 R4, [R1+0x33f0] ;  /* 0x0033f00001047983 */ /* 0x000eb60000300a00 */
[----:B------:R-:W-:Y:S07]  /*3b7c0*/  @!UPT UIADD3 URZ, URZ, URZ, URZ ;  /* 0x0000003f3f3ff290 */ /* 0x000fee000fffe03f */
[----:B------:R0:W-:Y:S01]  /*3b7d0*/  STL.64 [R1+0x20b0], R26 ;  /* 0x0020b01a01007387 */ /* 0x0001e20000100a00 */
[----:B------:R-:W-:Y:S03]  /*3b7e0*/  STL.64 [R1+0x20a8], R24 ;  /* 0x0020a81801007387 */ /* 0x000fe60000100a00 */
[----:B0-----:R-:W4:Y:S01]  /*3b7f0*/  LDL.LU.64 R26, [R1+0x198] ;  /* 0x00019800011a7983 */ /* 0x001f220000300a00 */
[C---:B--2---:R-:W-:Y:S03]  /*3b800*/  HMMA.16816.F32.BF16 R12, R4.reuse, R14, R16 ;  /* 0x0000000e040c723c */ /* 0x044fe60000041810 */
[----:B----4-:R0:W-:Y:S04]  /*3b810*/  STL.64 [R1+0x3380], R26 ;  /* 0x0033801a01007387 */ /* 0x0101e80000100a00 */
[----:B0-----:R-:W2:Y:S04]  /*3b820*/  LDL R26, [R1+0x208] ;  /* 0x00020800011a7983 */ /* 0x001ea80000100800 */
[----:B------:R-:W2:Y:S01]  /*3b830*/  LDL R27, [R1+0x20c] ;  /* 0x00020c00011b7983 */ /* 0x000ea20000100800 */
[----:B------:R-:W4:Y:S11]  /*3b840*/  LDL.LU R16, [R1+0x10e0] ;  /* 0x0010e00001107983 */ /* 0x000f360000300800 */
[----:B------:R-:W-:Y:S02]  /*3b850*/  STL.64 [R1+0x1240], R12 ;  /* 0x0012400c01007387 */ /* 0x000fe40000100a00 */
[----:B------:R-:W-:Y:S01]  /*3b860*/  STL.64 [R1+0x1248], R14 ;  /* 0x0012480e01007387 */ /* 0x000fe20000100a00 */
[----:B------:R-:W4:Y:S01]  /*3b870*/  LDL.LU R17, [R1+0x10e4] ;  /* 0x0010e40001117983 */ /* 0x000f220000300800 */
[----:B------:R-:W2:Y:S02]  /*3b880*/  LDL.LU R18, [R1+0x10e8] ;  /* 0x0010e80001127983 */ /* 0x000ea40000300800 */
[----:B------:R-:W2:Y:S02]  /*3b890*/  LDL.LU R19, [R1+0x10ec] ;  /* 0x0010ec0001137983 */ /* 0x000ea40000300800 */
[----:B--2---:R-:W-:Y:S01]  /*3b8a0*/  STL.64 [R1+0x3320], R18 ;  /* 0x0033201201007387 */ /* 0x004fe20000100a00 */
[----:B----4-:R0:W-:Y:S03]  /*3b8b0*/  STL.64 [R1+0x3318], R16 ;  /* 0x0033181001007387 */ /* 0x0101e60000100a00 */
[----:B0-----:R-:W2:Y:S01]  /*3b8c0*/  LDL.LU R16, [R1+0x1200] ;  /* 0x0012000001107983 */ /* 0x001ea20000300800 */
[----:B------:R-:W2:Y:S02]  /*3b8d0*/  LDL.LU R17, [R1+0x1204] ;  /* 0x0012040001117983 */ /* 0x000ea40000300800 */
[----:B------:R-:W2:Y:S02]  /*3b8e0*/  LDL.LU R18, [R1+0x1208] ;  /* 0x0012080001127983 */ /* 0x000ea40000300800 */
[----:B------:R-:W2:Y:S01]  /*3b8f0*/  LDL.LU R19, [R1+0x120c] ;  /* 0x00120c0001137983 */ /* 0x000ea20000300800 */
[----:B------:R-:W4:Y:S01]  /*3b900*/  LDL.64 R14, [R1+0x138] ;  /* 0x00013800010e7983 */ /* 0x000f220000100a00 */
[C---:B---3--:R-:W-:Y:S03]  /*3b910*/  HMMA.16816.F32.BF16 R8, R4.reuse, R10, R20 ;  /* 0x0000000a0408723c */ /* 0x048fe60000041814 */
[----:B----4-:R2:W-:Y:S05]  /*3b920*/  STL.64 [R1+0x3328], R14 ;  /* 0x0033280e01007387 */ /* 0x0105ea0000100a00 */
[C---:B--2---:R-:W-:Y:S01]  /*3b930*/  HMMA.16816.F32.BF16 R12, R4.reuse, R26, R16 ;  /* 0x0000001a040c723c */ /* 0x044fe20000041810 */
[----:B------:R-:W2:Y:S11]  /*3b940*/  LDL R18, [R1+0x158] ;  /* 0x0001580001127983 */ /* 0x000eb60000100800 */
[----:B------:R-:W-:Y:S11]  /*3b950*/  @!UPT UIADD3 URZ, URZ, URZ, URZ ;  /* 0x0000003f3f3ff290 */ /* 0x000ff6000fffe03f */
[----:B------:R-:W-:Y:S01]  /*3b960*/  STL.64 [R1+0x1200], R12 ;  /* 0x0012000c01007387 */ /* 0x000fe20000100a00 */
[----:B------:R-:W-:Y:S02]  /*3b970*/  STL.64 [R1+0x1208], R14 ;  /* 0x0012080e01007387 */ /* 0x000fe40000100a00 */
[----:B------:R-:W-:Y:S02]  /*3b980*/  STL.64 [R1+0x1220], R8 ;  /* 0x0012200801007387 */ /* 0x000fe40000100a00 */
[----:B------:R-:W-:Y:S01]  /*3b990*/  STL.64 [R1+0x1228], R10 ;  /* 0x0012280a01007387 */ /* 0x000fe20000100a00 */
[----:B------:R-:W2:Y:S04]  /*3b9a0*/  LDL R19, [R1+0x15c] ;  /* 0x00015c0001137983 */ /* 0x000ea80000100800 */
[----:B--2---:R0:W-:Y:S04]  /*3b9b0*/  STL.64 [R1+0x3330], R18 ;  /* 0x0033301201007387 */ /* 0x0041e80000100a00 */
[----:B0-----:R-:W2:Y:S04]  /*3b9c0*/  LDL.64 R18, [R1+0x168] ;  /* 0x0001680001127983 */ /* 0x001ea80000100a00 */
[----:B--2---:R0:W-:Y:S01]  /*3b9d0*/  STL.64 [R1+0x3348], R18 ;  /* 0x0033481201007387 */ /* 0x0041e20000100a00 */
[----:B------:R-:W2:Y:S02]  /*3b9e0*/  LDL.LU R12, [R1+0x1100] ;  /* 0x00110000010c7983 */ /* 0x000ea40000300800 */
[----:B------:R-:W2:Y:S02]  /*3b9f0*/  LDL.LU R13, [R1+0x1104] ;  /* 0x00110400010d7983 */ /* 0x000ea40000300800 */
[----:B------:R-:W3:Y:S01]  /*3ba00*/  LDL.LU R14, [R1+0x1108] ;  /* 0x00110800010e7983 */ /* 0x000ee20000300800 */
[----:B------:R-:W3:Y:S01]  /*3ba10*/  LDL.LU R15, [R1+0x110c] ;  /* 0x00110c00010f7983 */ /* 0x000ee20000300800 */
[----:B------:R-:W4:Y:S02]  /*3ba20*/  LDL R10, [R1+0x1b8] ;  /* 0x0001b800010a7983 */ /* 0x000f240000100800 */
[----:B------:R-:W4:Y:S01]  /*3ba30*/  LDL R11, [R1+0x1bc] ;  /* 0x0001bc00010b7983 */ /* 0x000f220000100800 */
[----:B0-----:R-:W2:Y:S04]  /*3ba40*/  LDL R18, [R1+0x178] ;  /* 0x0001780001127983 */ /* 0x001ea80000100800 */
[----:B------:R-:W2:Y:S04]  /*3ba50*/  LDL R19, [R1+0x17c] ;  /* 0x00017c0001137983 */ /* 0x000ea80000100800 */
[----:B----4-:R0:W-:Y:S01]  /*3ba60*/  STL.64 [R1+0x33a8], R10 ;  /* 0x0033a80a01007387 */ /* 0x0101e20000100a00 */
[----:B------:R-:W4:Y:S02]  /*3ba70*/  LDL.LU R20, [R1+0x1150] ;  /* 0x0011500001147983 */ /* 0x000f240000300800 */
[----:B------:R-:W4:Y:S02]  /*3ba80*/  LDL.LU R21, [R1+0x1154] ;  /* 0x0011540001157983 */ /* 0x000f240000300800 */
[----:B------:R-:W2:Y:S01]  /*3ba90*/  LDL.LU R22, [R1+0x1158] ;  /* 0x0011580001167983 */ /* 0x000ea20000300800 */
[----:B------:R-:W2:Y:S04]  /*3baa0*/  LDL.LU R23, [R1+0x115c] ;  /* 0x00115c0001177983 */ /* 0x000ea80000300800 */
[----:B0-----:R-:W2:Y:S04]  /*3bab0*/  LDL R10, [R1+0x1c8] ;  /* 0x0001c800010a7983 */ /* 0x001ea80000100800 */
[----:B------:R-:W2:Y:S04]  /*3bac0*/  LDL R11, [R1+0x1cc] ;  /* 0x0001cc00010b7983 */ /* 0x000ea80000100800 */
[----:B--2---:R-:W-:Y:S01]  /*3bad0*/  STL.64 [R1+0x33c0], R10 ;  /* 0x0033c00a01007387 */ /* 0x004fe20000100a00 */
[----:B------:R-:W-:Y:S02]  /*3bae0*/  STL.64 [R1+0x33a0], R22 ;  /* 0x0033a01601007387 */ /* 0x000fe40000100a00 */
[----:B----4-:R0:W-:Y:S02]  /*3baf0*/  STL.64 [R1+0x3398], R20 ;  /* 0x0033981401007387 */ /* 0x0101e40000100a00 */
[----:B0-----:R-:W2:Y:S01]  /*3bb00*/  LDL.LU R20, [R1+0x660] ;  /* 0x0006600001147983 */ /* 0x001ea20000300800 */
[----:B------:R-:W2:Y:S02]  /*3bb10*/  LDL.LU R21, [R1+0x664] ;  /* 0x0006640001157983 */ /* 0x000ea40000300800 */
[----:B------:R-:W4:Y:S02]  /*3bb20*/  LDL.LU R22, [R1+0x668] ;  /* 0x0006680001167983 */ /* 0x000f240000300800 */
[----:B------:R-:W4:Y:S01]  /*3bb30*/  LDL.LU R23, [R1+0x66c] ;  /* 0x00066c0001177983 */ /* 0x000f220000300800 */
[----:B------:R-:W2:Y:S04]  /*3bb40*/  LDL R10, [R1+0x1d8] ;  /* 0x0001d800010a7983 */ /* 0x000ea80000100800 */
[----:B------:R-:W2:Y:S04]  /*3bb50*/  LDL R11, [R1+0x1dc] ;  /* 0x0001dc00010b7983 */ /* 0x000ea80000100800 */
[----:B--2---:R-:W-:Y:S01]  /*3bb60*/  STL.64 [R1+0x33d8], R10 ;  /* 0x0033d80a01007387 */ /* 0x004fe20000100a00 */
[----:B----4-:R-:W-:Y:S02]  /*3bb70*/  STL.64 [R1+0x33b8], R22 ;  /* 0x0033b81601007387 */ /* 0x010fe40000100a00 */
[----:B------:R0:W-:Y:S02]  /*3bb80*/  STL.64 [R1+0x33b0], R20 ;  /* 0x0033b01401007387 */ /* 0x0001e40000100a00 */
[----:B0-----:R-:W2:Y:S01]  /*3bb90*/  LDL.LU R20, [R1+0x670] ;  /* 0x0006700001147983 */ /* 0x001ea20000300800 */
[----:B------:R-:W2:Y:S02]  /*3bba0*/  LDL.LU R21, [R1+0x674] ;  /* 0x0006740001157983 */ /* 0x000ea40000300800 */
[----:B------:R-:W4:Y:S02]  /*3bbb0*/  LDL.LU R22, [R1+0x678] ;  /* 0x0006780001167983 */ /* 0x000f240000300800 */
[----:B------:R-:W4:Y:S01]  /*3bbc0*/  LDL.LU R23, [R1+0x67c] ;  /* 0x00067c0001177983 */ /* 0x000f220000300800 */
[----:B------:R-:W2:Y:S04]  /*3bbd0*/  LDL R10, [R1+0x1e8] ;  /* 0x0001e800010a7983 */ /* 0x000ea80000100800 */
[----:B------:R-:W3:Y:S04]  /*3bbe0*/  LDL R11, [R1+0x1ec] ;  /* 0x0001ec00010b7983 */ /* 0x000ee80000100800 */
[----:B----4-:R-:W-:Y:S01]  /*3bbf0*/  STL.64 [R1+0x33d0], R22 ;  /* 0x0033d01601007387 */ /* 0x010fe20000100a00 */
[----:B--2---:R0:W-:Y:S03]  /*3bc00*/  STL.64 [R1+0x33c8], R20 ;  /* 0x0033c81401007387 */ /* 0x0041e60000100a00 */
[----:B0-----:R-:W2:Y:S01]  /*3bc10*/  LDL.LU R20, [R1+0x680] ;  /* 0x0006800001147983 */ /* 0x001ea20000300800 */
[----:B------:R-:W2:Y:S02]  /*3bc20*/  LDL.LU R21, [R1+0x684] ;  /* 0x0006840001157983 */ /* 0x000ea40000300800 */
[----:B------:R-:W4:Y:S02]  /*3bc30*/  LDL.LU R22, [R1+0x688] ;  /* 0x0006880001167983 */ /* 0x000f240000300800 */
[----:B------:R-:W4:Y:S02]  /*3bc40*/  LDL.LU R23, [R1+0x68c] ;  /* 0x00068c0001177983 */ /* 0x000f240000300800 */
[----:B----4-:R-:W-:Y:S01]  /*3bc50*/  STL.64 [R1+0x33e8], R22 ;  /* 0x0033e81601007387 */ /* 0x010fe20000100a00 */
[----:B--2---:R0:W-:Y:S03]  /*3bc60*/  STL.64 [R1+0x33e0], R20 ;  /* 0x0033e01401007387 */ /* 0x0041e60000100a00 */
[----:B0-----:R-:W2:Y:S01]  /*3bc70*/  LDL.LU R20, [R1+0x11b0] ;  /* 0x0011b00001147983 */ /* 0x001ea20000300800 */
[----:B------:R-:W2:Y:S02]  /*3bc80*/  LDL.LU R21, [R1+0x11b4] ;  /* 0x0011b40001157983 */ /* 0x000ea40000300800 */
[----:B------:R-:W2:Y:S02]  /*3bc90*/  LDL.LU R22, [R1+0x11b8] ;  /* 0x0011b80001167983 */ /* 0x000ea40000300800 */
[----:B------:R-:W2:Y:S01]  /*3bca0*/  LDL.LU R23, [R1+0x11bc] ;  /* 0x0011bc0001177983 */ /* 0x000ea20000300800 */
[----:B------:R-:W4:Y:S01]  /*3bcb0*/  LDL.64 R26, [R1+0x1a8] ;  /* 0x0001a800011a7983 */ /* 0x000f220000100a00 */
[----:B------:R0:W-:Y:S03]  /*3bcc0*/  STL.64 [R1+0x3360], R18 ;  /* 0x0033601201007387 */ /* 0x0001e60000100a00 */
[----:B0-----:R-:W2:Y:S04]  /*3bcd0*/  LDL.64 R18, [R1+0x188] ;  /* 0x0001880001127983 */ /* 0x001ea80000100a00 */
[----:B--2---:R0:W-:Y:S01]  /*3bce0*/  STL.64 [R1+0x3378], R18 ;  /* 0x0033781201007387 */ /* 0x0041e20000100a00 */
[----:B------:R-:W2:Y:S02]  /*3bcf0*/  LDL.LU R16, [R1+0x1140] ;  /* 0x0011400001107983 */ /* 0x000ea40000300800 */
[----:B------:R-:W2:Y:S01]  /*3bd00*/  LDL.LU R17, [R1+0x1144] ;  /* 0x0011440001117983 */ /* 0x000ea20000300800 */
[----:B0-----:R-:W2:Y:S01]  /*3bd10*/  LDL.LU R18, [R1+0x1148] ;  /* 0x0011480001127983 */ /* 0x001ea20000300800 */
[----:B------:R-:W2:Y:S02]  /*3bd20*/  LDL.LU R19, [R1+0x114c] ;  /* 0x00114c0001137983 */ /* 0x000ea40000300800 */
[----:B---3--:R-:W-:Y:S02]  /*3bd30*/  STL.64 [R1+0x3340], R14 ;  /* 0x0033400e01007387 */ /* 0x008fe40000100a00 */
[----:B------:R0:W-:Y:S02]  /*3bd40*/  STL.64 [R1+0x3338], R12 ;  /* 0x0033380c01007387 */ /* 0x0001e40000100a00 */
[----:B0-----:R-:W3:Y:S01]  /*3bd50*/  LDL.LU R12, [R1+0x1110] ;  /* 0x00111000010c7983 */ /* 0x001ee20000300800 */
[----:B------:R-:W3:Y:S02]  /*3bd60*/  LDL.LU R13, [R1+0x1114] ;  /* 0x00111400010d7983 */ /* 0x000ee40000300800 */
[----:B------:R-:W2:Y:S02]  /*3bd70*/  LDL.LU R14, [R1+0x1118] ;  /* 0x00111800010e7983 */ /* 0x000ea40000300800 */
[----:B------:R-:W2:Y:S01]  /*3bd80*/  LDL.LU R15, [R1+0x111c] ;  /* 0x00111c00010f7983 */ /* 0x000ea20000300800 */
[C---:B------:R-:W-:Y:S01]  /*3bd90*/  HMMA.16816.F32.BF16 R8, R4.reuse, R10, R20 ;  /* 0x0000000a0408723c */ /* 0x040fe20000041814 */
[----:B--2---:R-:W-:Y:S01]  /*3bda0*/  STL.64 [R1+0x3358], R14 ;  /* 0x0033580e01007387 */ /* 0x004fe20000100a00 */
[----:B---3--:R0:W-:Y:S03]  /*3bdb0*/  STL.64 [R1+0x3350], R12 ;  /* 0x0033500c01007387 */ /* 0x0081e60000100a00 */
[----:B0-----:R-:W2:Y:S01]  /*3bdc0*/  LDL.LU R12, [R1+0x1120] ;  /* 0x00112000010c7983 */ /* 0x001ea20000300800 */
[----:B------:R-:W2:Y:S02]  /*3bdd0*/  LDL.LU R13, [R1+0x1124] ;  /* 0x00112400010d7983 */ /* 0x000ea40000300800 */
[----:B------:R-:W3:Y:S02]  /*3bde0*/  LDL.LU R14, [R1+0x1128] ;  /* 0x00112800010e7983 */ /* 0x000ee40000300800 */
[----:B------:R-:W3:Y:S02]  /*3bdf0*/  LDL.LU R15, [R1+0x112c] ;  /* 0x00112c00010f7983 */ /* 0x000ee40000300800 */
[----:B---3--:R-:W-:Y:S01]  /*3be00*/  STL.64 [R1+0x3370], R14 ;  /* 0x0033700e01007387 */ /* 0x008fe20000100a00 */
[----:B--2---:R0:W-:Y:S03]  /*3be10*/  STL.64 [R1+0x3368], R12 ;  /* 0x0033680c01007387 */ /* 0x0041e60000100a00 */
[----:B0-----:R-:W2:Y:S01]  /*3be20*/  LDL.LU R12, [R1+0x1130] ;  /* 0x00113000010c7983 */ /* 0x001ea20000300800 */
[----:B------:R-:W2:Y:S02]  /*3be30*/  LDL.LU R13, [R1+0x1134] ;  /* 0x00113400010d7983 */ /* 0x000ea40000300800 */
[----:B------:R-:W2:Y:S02]  /*3be40*/  LDL.LU R14, [R1+0x1138] ;  /* 0x00113800010e7983 */ /* 0x000ea40000300800 */
[----:B------:R-:W2:Y:S01]  /*3be50*/  LDL.LU R15, [R1+0x113c] ;  /* 0x00113c00010f7983 */ /* 0x000ea20000300800 */
[----:B------:R-:W3:Y:S01]  /*3be60*/  LDL.LU.64 R22, [R1+0x33e8] ;  /* 0x0033e80001167983 */ /* 0x000ee20000300a00 */
[----:B------:R-:W3:Y:S02]  /*3be70*/  LDL.LU.64 R20, [R1+0x33e0] ;  /* 0x0033e00001147983 */ /* 0x000ee40000300a00 */
[----:B------:R-:W-:Y:S02]  /*3be80*/  STL.64 [R1+0x1210], R8 ;  /* 0x0012100801007387 */ /* 0x000fe40000100a00 */
[----:B------:R0:W-:Y:S02]  /*3be90*/  STL.64 [R1+0x1218], R10 ;  /* 0x0012180a01007387 */ /* 0x0001e40000100a00 */
[----:B0-----:R-:W3:Y:S02]  /*3bea0*/  LDL.LU.64 R10, [R1+0x33d8] ;  /* 0x0033d800010a7983 */ /* 0x001ee40000300a00 */
[C---:B---3--:R-:W-:Y:S02]  /*3beb0*/  HMMA.16816.F32.BF16 R8, R4.reuse, R10, R20 ;  /* 0x0000000a0408723c */ /* 0x048fe40000041814 */
[----:B------:R-:W3:Y:S01]  /*3bec0*/  LDL.LU.64 R22, [R1+0x33d0] ;  /* 0x0033d00001167983 */ /* 0x000ee20000300a00 */
[----:B------:R-:W3:Y:S11]  /*3bed0*/  LDL.LU.64 R20, [R1+0x33c8] ;  /* 0x0033c80001147983 */ /* 0x000ef60000300a00 */
[----:B------:R-:W-:Y:S09]  /*3bee0*/  @!UPT UIADD3 URZ, URZ, URZ, URZ ;  /* 0x0000003f3f3ff290 */ /* 0x000ff2000fffe03f */
[----:B------:R-:W-:Y:S01]  /*3bef0*/  STL.64 [R1+0x1180], R8 ;  /* 0x0011800801007387 */ /* 0x000fe20000100a00 */
        /* <DEDUP_REMOVED lines=15> */
[----:B0-----:R-:W2:Y:S01]  /*3bff0*/  LDL.LU R11, [R1+0x3390] ;  /* 0x00339000010b7983 */ /* 0x001ea20000300800 */
[----:B----4-:R-:W-:Y:S01]  /*3c000*/  IMAD.MOV.U32 R0, RZ, RZ, R27 ;  /* 0x000000ffff007224 */ /* 0x010fe200078e001b */
[C---:B---3--:R-:W-:Y:S02]  /*3c010*/  HMMA.16816.F32.BF16 R20, R4.reuse, R26, R20 ;  /* 0x0000001a0414723c */ /* 0x048fe40000041814 */
[----:B--2---:R-:W0:Y:S04]  /*3c020*/  LDSM.16.MT88.4 R8, [R11+0x9080] ;  /* 0x009080000b08783b */ /* 0x004e280000004200 */
[----:B0-----:R0:W-:Y:S01]  /*3c030*/  STL.64 [R1+0x31d8], R10 ;  /* 0x0031d80a01007387 */ /* 0x0011e20000100a00 */
[----:B------:R-:W-:Y:S03]  /*3c040*/  STL.64 [R1+0x31d0], R8 ;  /* 0x0031d00801007387 */ /* 0x000fe60000100a00 */
[----:B0-----:R-:W2:Y:S11]  /*3c050*/  LDL.64 R10, [R1+0x148] ;  /* 0x00014800010a7983 */ /* 0x001eb60000100a00 */
[----:B------:R-:W-:Y:S02]  /*3c060*/  @!UPT UIADD3 URZ, URZ, URZ, URZ ;  /* 0x0000003f3f3ff290 */ /* 0x000fe4000fffe03f */
[----:B------:R0:W-:Y:S02]  /*3c070*/  STL.64 [R1+0x1150], R20 ;  /* 0x0011501401007387 */ /* 0x0001e40000100a00 */
[----:B------:R1:W-:Y:S02]  /*3c080*/  STL.64 [R1+0x1158], R22 ;  /* 0x0011581601007387 */ /* 0x0003e40000100a00 */
[----:B0-----:R-:W-:Y:S01]  /*3c090*/  IMAD.MOV.U32 R20, RZ, RZ, R26 ;  /* 0x000000ffff147224 */ /* 0x001fe200078e001a */
[----:B-1----:R-:W3:Y:S01]  /*3c0a0*/  LDL.LU.64 R22, [R1+0x3388] ;  /* 0x0033880001167983 */ /* 0x002ee20000300a00 */
[----:B------:R-:W4:Y:S02]  /*3c0b0*/  LDL.LU.64 R26, [R1+0x3380] ;  /* 0x00338000011a7983 */ /* 0x000f240000300a00 */
[----:B------:R-:W-:Y:S01]  /*3c0c0*/  STL [R1+0x319c], R0 ;  /* 0x00319c0001007387 */ /* 0x000fe20000100800 */
[----:B------:R-:W-:Y:S01]  /*3c0d0*/  STL [R1+0x3198], R20 ;  /* 0x0031981401007387 */ /* 0x000fe20000100800 */
[C---:B----4-:R-:W-:Y:S11]  /*3c0e0*/  HMMA.16816.F32.BF16 R16, R4.reuse, R26, R16 ;  /* 0x0000001a0410723c */ /* 0x050ff60000041810 */
[----:B------:R-:W-:Y:S11]  /*3c0f0*/  @!UPT UIADD3 URZ, URZ, URZ, URZ ;  /* 0x0000003f3f3ff290 */ /* 0x000ff6000fffe03f */
[----:B------:R-:W-:Y:S01]  /*3c100*/  @!UPT UIADD3 URZ, URZ, URZ, URZ ;  /* 0x0000003f3f3ff290 */ /* 0x000fe2000fffe03f */
[----:B------:R-:W-:Y:S01]  /*3c110*/  STL.64 [R1+0x1140], R16 ;  /* 0x0011401001007387 */ /* 0x000fe20000100a00 */
[----:B------:R0:W-:Y:S03]  /*3c120*/  STL.64 [R1+0x1148], R18 ;  /* 0x0011481201007387 */ /* 0x0001e60000100a00 */
[----:B0-----:R-:W4:Y:S01]  /*3c130*/  LDL.LU.64 R18, [R1+0x3378] ;  /* 0x0033780001127983 */ /* 0x001f220000300a00 */
[----:B------:R0:W-:Y:S02]  /*3c140*/  STL.64 [R1+0x3248], R26 ;  /* 0x0032481a01007387 */ /* 0x0001e40000100a00 */
[----:B------:R-:W2:Y:S02]  /*3c150*/  LDL.LU R24, [R1+0x10f0] ;  /* 0x0010f00001187983 */ /* 0x000ea40000300800 */
[----:B------:R-:W2:Y:S01]  /*3c160*/  LDL.LU R25, [R1+0x10f4] ;  /* 0x0010f40001197983 */ /* 0x000ea20000300800 */
[----:B0-----:R-:W2:Y:S01]  /*3c170*/  LDL.LU R26, [R1+0x10f8] ;  /* 0x0010f800011a7983 */ /* 0x001ea20000300800 */
[----:B------:R-:W2:Y:S02]  /*3c180*/  LDL.LU R27, [R1+0x10fc] ;  /* 0x0010fc00011b7983 */ /* 0x000ea40000300800 */
[----:B------:R-:W2:Y:S01]  /*3c190*/  LDL R21, [R1+0x2058] ;  /* 0x0020580001157983 */ /* 0x000ea20000100800 */
[----:B----4-:R-:W-:Y:S01]  /*3c1a0*/  HMMA.16816.F32.BF16 R12, R4, R18, R12 ;  /* 0x00000012040c723c */ /* 0x010fe2000004180c */
[----:B------:R-:W-:-:S02]  /*3c1b0*/  IMAD.MOV.U32 R0, RZ, RZ, R18 ;  /* 0x000000ffff007224 */ /* 0x000fc400078e0012 */
[----:B------:R-:W-:Y:S11]  /*3c1c0*/  IMAD.MOV.U32 R20, RZ, RZ, R19 ;  /* 0x000000ffff147224 */ /* 0x000ff600078e0013 */
[----:B------:R-:W-:Y:S09]  /*3c1d0*/  @!UPT UIADD3 URZ, URZ, URZ, URZ ;  /* 0x0000003f3f3ff290 */ /* 0x000ff2000fffe03f */
[----:B------:R-:W-:Y:S01]  /*3c1e0*/  STL.64 [R1+0x1130], R12 ;  /* 0x0011300c01007387 */ /* 0x000fe20000100a00 */
[----:B------:R0:W-:Y:S03]  /*3c1f0*/  STL.64 [R1+0x1138], R14 ;  /* 0x0011380e01007387 */ /* 0x0001e60000100a00 */
[----:B0-----:R-:W4:Y:S01]  /*3c200*/  LDL.LU.64 R14, [R1+0x3370] ;  /* 0x00337000010e7983 */ /* 0x001f220000300a00 */
[----:B------:R-:W4:Y:S02]  /*3c210*/  LDL.LU.64 R12, [R1+0x3368] ;  /* 0x00336800010c7983 */ /* 0x000f240000300a00 */
[----:B------:R-:W4:Y:S02]  /*3c220*/  LDL.LU.64 R18, [R1+0x3360] ;  /* 0x0033600001127983 */ /* 0x000f240000300a00 */
[----:B------:R-:W-:Y:S01]  /*3c230*/  STL [R1+0x31a4], R20 ;  /* 0x0031a41401007387 */ /* 0x000fe20000100800 */
[----:B------:R-:W-:Y:S01]  /*3c240*/  STL [R1+0x31a0], R0 ;  /* 0x0031a00001007387 */ /* 0x000fe20000100800 */
[C---:B----4-:R-:W-:Y:S03]  /*3c250*/  HMMA.16816.F32.BF16 R16, R4.reuse, R18, R12 ;  /* 0x000000120410723c */ /* 0x050fe6000004180c */
[----:B------:R-:W4:Y:S01]  /*3c260*/  LDL.LU.64 R14, [R1+0x3358] ;  /* 0x00335800010e7983 */ /* 0x000f220000300a00 */
[----:B------:R-:W4:Y:S11]  /*3c270*/  LDL.LU.64 R12, [R1+0x3350] ;  /* 0x00335000010c7983 */ /* 0x000f360000300a00 */
[----:B------:R-:W-:Y:S08]  /*3c280*/  @!UPT UIADD3 URZ, URZ, URZ, URZ ;  /* 0x0000003f3f3ff290 */ /* 0x000ff0000fffe03f */
[----:B------:R-:W-:Y:S01]  /*3c290*/  STL.64 [R1+0x1120], R16 ;  /* 0x0011201001007387 */ /* 0x000fe20000100a00 */
[----:B------:R0:W-:Y:S03]  /*3c2a0*/  STL.64 [R1+0x1128], R18 ;  /* 0x0011281201007387 */ /* 0x0001e60000100a00 */
[----:B0-----:R-:W4:Y:S02]  /*3c2b0*/  LDL.LU.64 R18, [R1+0x3348] ;  /* 0x0033480001127983 */ /* 0x001f240000300a00 */
[C---:B----4-:R-:W-:Y:S01]  /*3c2c0*/  HMMA.16816.F32.BF16 R12, R4.reuse, R18, R12 ;  /* 0x00000012040c723c */ /* 0x050fe2000004180c */
[----:B------:R-:W-:Y:S02]  /*3c2d0*/  IMAD.MOV.U32 R20, RZ, RZ, R18 ;  /* 0x000000ffff147224 */ /* 0x000fe400078e0012 */
        /* <DEDUP_REMOVED lines=8> */
[C---:B----4-:R-:W-:Y:S01]  /*3c360*/  HMMA.16816.F32.BF16 R16, R4.reuse, R18, R12 ;  /* 0x000000120410723c */ /* 0x050fe2000004180c */
[----:B------:R-:W4:Y:S11]  /*3c370*/  LDL.LU.64 R14, [R1+0x3328] ;  /* 0x00332800010e7983 */ /* 0x000f360000300a00 */
[----:B------:R-:W-:Y:S11]  /*3c380*/  @!UPT UIADD3 URZ, URZ, URZ, URZ ;  /* 0x0000003f3f3ff290 */ /* 0x000ff6000fffe03f */
[----:B------:R-:W-:Y:S01]  /*3c390*/  STL.64 [R1+0x1100], R16 ;  /* 0x0011001001007387 */ /* 0x000fe20000100a00 */
[----:B------:R0:W-:Y:S03]  /*3c3a0*/  STL.64 [R1+0x1108], R18 ;  /* 0x0011081201007387 */ /* 0x0001e60000100a00 */
[----:B0-----:R-:W4:Y:S01]  /*3c3b0*/  LDL.LU.64 R18, [R1+0x3320] ;  /* 0x0033200001127983 */ /* 0x001f220000300a00 */
[----:B------:R-:W4:Y:S01]  /*3c3c0*/  LDL.LU.64 R16, [R1+0x3318] ;  /* 0x0033180001107983 */ /* 0x000f220000300a00 */
[C---:B--2---:R-:W-:Y:S01]  /*3c3d0*/  HMMA.16816.F32.BF16 R24, R4.reuse, R10, R24 ;  /* 0x0000000a0418723c */ /* 0x044fe20000041818 */
[----:B------:R-:W-:Y:S11]  /*3c3e0*/  IMAD.MOV.U32 R0, RZ, RZ, R11 ;  /* 0x000000ffff007224 */ /* 0x000ff600078e000b */
[----:B------:R-:W-:Y:S11]  /*3c3f0*/  @!UPT UIADD3 URZ, URZ, URZ, URZ ;  /* 0x0000003f3f3ff290 */ /* 0x000ff6000fffe03f */
[----:B------:R-:W-:Y:S01]  /*3c400*/  STL.64 [R1+0x10f0], R24 ;  /* 0x0010f01801007387 */ /* 0x000fe20000100a00 */
[----:B------:R-:W-:Y:S01]  /*3c410*/  STL.64 [R1+0x10f8], R26 ;  /* 0x0010f81a01007387 */ /* 0x000fe20000100a00 */
[C---:B----4-:R-:W-:Y:S11]  /*3c420*/  HMMA.16816.F32.BF16 R8, R4.reuse, R14, R16 ;  /* 0x0000000e0408723c */ /* 0x050ff60000041810 */
[----:B------:R-:W-:Y:S11]  /*3c430*/  @!UPT UIADD3 URZ, URZ, URZ, URZ ;  /* 0x0000003f3f3ff290 */ /* 0x000ff6000fffe03f */
[----:B------:R-:W-:Y:S01]  /*3c440*/  @!UPT UIADD3 URZ, URZ, URZ, URZ ;  /* 0x0000003f3f3ff290 */ /* 0x000fe2000fffe03f */
[----:B------:R-:W-:Y:S01]  /*3c450*/  STL.64 [R1+0x10e0], R8 ;  /* 0x0010e00801007387 */ /* 0x000fe20000100a00 */
[----:B------:R0:W-:Y:S03]  /*3c460*/  STL.64 [R1+0x10e8], R10 ;  /* 0x0010e80a01007387 */ /* 0x0001e60000100a00 */
[----:B0-----:R-:W2:Y:S04]  /*3c470*/  LDL R10, [R1+0x88] ;  /* 0x00008800010a7983 */ /* 0x001ea80000100800 */
[----:B------:R-:W2:Y:S04]  /*3c480*/  LDL R11, [R1+0x8c] ;  /* 0x00008c00010b7983 */ /* 0x000ea80000100800 */
[----:B--2---:R0:W-:Y:S01]  /*3c490*/  STL.64 [R1+0x3250], R10 ;  /* 0x0032500a01007387 */ /* 0x0041e20000100a00 */
[----:B------:R-:W2:Y:S02]  /*3c4a0*/  LDL.LU R16, [R1+0x1020] ;  /* 0x0010200001107983 */ /* 0x000ea40000300800 */
[----:B------:R-:W2:Y:S02]  /*3c4b0*/  LDL.LU R17, [R1+0x1024] ;  /* 0x0010240001117983 */ /* 0x000ea40000300800 */
[----:B------:R-:W4:Y:S01]  /*3c4c0*/  LDL.LU R18, [R1+0x1028] ;  /* 0x0010280001127983 */ /* 0x000f220000300800 */
[----:B------:R-:W4:Y:S04]  /*3c4d0*/  LDL.LU R19, [R1+0x102c] ;  /* 0x00102c0001137983 */ /* 0x000f280000300800 */
[----:B----4-:R-:W-:Y:S01]  /*3c4e0*/  STL.64 [R1+0x3260], R18 ;  /* 0x0032601201007387 */ /* 0x010fe20000100a00 */
[----:B--2---:R-:W-:Y:S02]  /*3c4f0*/  STL.64 [R1+0x3258], R16 ;  /* 0x0032581001007387 */ /* 0x004fe40000100a00 */
[----:B------:R-:W2:Y:S02]  /*3c500*/  LDL.LU R24, [R1+0x1040] ;  /* 0x0010400001187983 */ /* 0x000ea40000300800 */
[----:B------:R-:W2:Y:S01]  /*3c510*/  LDL.LU R25, [R1+0x1044] ;  /* 0x0010440001197983 */ /* 0x000ea20000300800 */
[----:B------:R-:W4:Y:S01]  /*3c520*/  LDL.LU R26, [R1+0x1048] ;  /* 0x00104800011a7983 */ /* 0x000f220000300800 */
[----:B------:R-:W4:Y:S03]  /*3c530*/  LDL.LU R27, [R1+0x104c] ;  /* 0x00104c00011b7983 */ /* 0x000f260000300800 */
[----:B----4-:R1:W-:Y:S01]  /*3c540*/  STL.64 [R1+0x3270], R26 ;  /* 0x0032701a01007387 */ /* 0x0103e20000100a00 */
[----:B--2---:R-:W-:Y:S02]  /*3c550*/  STL.64 [R1+0x3268], R24 ;  /* 0x0032681801007387 */ /* 0x004fe40000100a00 */
[----:B0-----:R-:W2:Y:S02]  /*3c560*/  LDL R10, [R1+0xa8] ;  /* 0x0000a800010a7983 */ /* 0x001ea40000100800 */
[----:B------:R-:W2:Y:S02]  /*3c570*/  LDL R11, [R1+0xac] ;  /* 0x0000ac00010b7983 */ /* 0x000ea40000100800 */
[----:B--2---:R-:W-:Y:S01]  /*3c580*/  STL.64 [R1+0x3278], R10 ;  /* 0x0032780a01007387 */ /* 0x004fe20000100a00 */
[----:B-1----:R-:W2:Y:S02]  /*3c590*/  LDL R26, [R1+0xb8] ;  /* 0x0000b800011a7983 */ /* 0x002ea40000100800 */
[----:B------:R-:W2:Y:S02]  /*3c5a0*/  LDL R27, [R1+0xbc] ;  /* 0x0000bc00011b7983 */ /* 0x000ea40000100800 */
[----:B--2---:R0:W-:Y:S04]  /*3c5b0*/  STL.64 [R1+0x3280], R26 ;  /* 0x0032801a01007387 */ /* 0x0041e80000100a00 */
[----:B0-----:R-:W2:Y:S04]  /*3c5c0*/  LDL.64 R26, [R1+0xc8] ;  /* 0x0000c800011a7983 */ /* 0x001ea80000100a00 */
[----:B--2---:R0:W-:Y:S01]  /*3c5d0*/  STL.64 [R1+0x3298], R26 ;  /* 0x0032981a01007387 */ /* 0x0041e20000100a00 */
[----:B------:R-:W2:Y:S02]  /*3c5e0*/  LDL.LU R8, [R1+0x1060] ;  /* 0x0010600001087983 */ /* 0x000ea40000300800 */
[----:B------:R-:W2:Y:S02]  /*3c5f0*/  LDL.LU R9, [R1+0x1064] ;  /* 0x0010640001097983 */ /* 0x000ea40000300800 */
[----:B------:R-:W4:Y:S01]  /*3c600*/  LDL.LU R10, [R1+0x1068] ;  /* 0x00106800010a7983 */ /* 0x000f220000300800 */
[----:B------:R-:W4:Y:S04]  /*3c610*/  LDL.LU R11, [R1+0x106c] ;  /* 0x00106c00010b7983 */ /* 0x000f280000300800 */
[----:B0-----:R-:W2:Y:S04]  /*3c620*/  LDL R26, [R1+0xd8] ;  /* 0x0000d800011a7983 */ /* 0x001ea80000100800 */
[----:B------:R-:W2:Y:S04]  /*3c630*/  LDL R27, [R1+0xdc] ;  /* 0x0000dc00011b7983 */ /* 0x000ea80000100800 */
[----:B--2---:R0:W-:Y:S04]  /*3c640*/  STL.64 [R1+0x32b0], R26 ;  /* 0x0032b01a01007387 */ /* 0x0041e80000100a00 */
[----:B0-----:R-:W2:Y:S04]  /*3c650*/  LDL.64 R26, [R1+0xe8] ;  /* 0x0000e800011a7983 */ /* 0x001ea80000100a00 */
        /* <DEDUP_REMOVED lines=20> */
[----:B--2---:R0:W-:Y:S01]  /*3c7a0*/  STL.64 [R1+0x3310], R26 ;  /* 0x0033101a01007387 */ /* 0x0041e20000100a00 */
[----:B------:R-:W3:Y:S02]  /*3c7b0*/  LDL.LU R24, [R1+0x10d0] ;  /* 0x0010d00001187983 */ /* 0x000ee40000300800 */
[----:B------:R-:W3:Y:S01]  /*3c7c0*/  LDL.LU R25, [R1+0x10d4] ;  /* 0x0010d40001197983 */ /* 0x000ee20000300800 */
[----:B0-----:R-:W3:Y:S01]  /*3c7d0*/  LDL.LU R26, [R1+0x10d8] ;  /* 0x0010d800011a7983 */ /* 0x001ee20000300800 */
[----:B------:R-:W3:Y:S02]  /*3c7e0*/  LDL.LU R27, [R1+0x10dc] ;  /* 0x0010dc00011b7983 */ /* 0x000ee40000300800 */
[----:B----4-:R-:W-:Y:S02]  /*3c7f0*/  STL.64 [R1+0x32c0], R10 ;  /* 0x0032c00a01007387 */ /* 0x010fe40000100a00 */
[----:B------:R0:W-:Y:S02]  /*3c800*/  STL.64 [R1+0x32b8], R8 ;  /* 0x0032b80801007387 */ /* 0x0001e40000100a00 */
        /* <DEDUP_REMOVED lines=8> */
[----:B------:R-:W4:Y:S02]  /*3c890*/  LDL.LU R10, [R1+0x10a8] ;  /* 0x0010a800010a7983 */ /* 0x000f240000300800 */
[----:B------:R-:W4:Y:S01]  /*3c8a0*/  LDL.LU R11, [R1+0x10ac] ;  /* 0x0010ac00010b7983 */ /* 0x000f220000300800 */
[----:B---3--:R-:W-:Y:S01]  /*3c8b0*/  HMMA.16816.F32.BF16 R24, R4, R22, R24 ;  /* 0x000000160418723c */ /* 0x008fe20000041818 */
[----:B----4-:R-:W-:Y:S01]  /*3c8c0*/  STL.64 [R1+0x32f0], R10 ;  /* 0x0032f00a01007387 */ /* 0x010fe20000100a00 */
[----:B--2---:R0:W-:Y:S03]  /*3c8d0*/  STL.64 [R1+0x32e8], R8 ;  /* 0x0032e80801007387 */ /* 0x0041e60000100a00 */
[----:B0-----:R-:W2:Y:S01]  /*3c8e0*/  LDL.LU R8, [R1+0x10b0] ;  /* 0x0010b00001087983 */ /* 0x001ea20000300800 */
[----:B------:R-:W2:Y:S02]  /*3c8f0*/  LDL.LU R9, [R1+0x10b4] ;  /* 0x0010b40001097983 */ /* 0x000ea40000300800 */
[----:B------:R-:W3:Y:S02]  /*3c900*/  LDL.LU R10, [R1+0x10b8] ;  /* 0x0010b800010a7983 */ /* 0x000ee40000300800 */
[----:B------:R-:W3:Y:S02]  /*3c910*/  LDL.LU R11, [R1+0x10bc] ;  /* 0x0010bc00010b7983 */ /* 0x000ee40000300800 */
[----:B------:R-:W-:-:S02]  /*3c920*/  IMAD.MOV.U32 R28, RZ, RZ, R15 ;  /* 0x000000ffff1c7224 */ /* 0x000fc400078e000f */
[----:B------:R-:W-:Y:S01]  /*3c930*/  IMAD.MOV.U32 R29, RZ, RZ, R14 ;  /* 0x000000ffff1d7224 */ /* 0x000fe200078e000e */
[----:B---3--:R-:W-:Y:S01]  /*3c940*/  STL.64 [R1+0x3308], R10 ;  /* 0x0033080a01007387 */ /* 0x008fe20000100a00 */
[----:B--2---:R0:W-:Y:S03]  /*3c950*/  STL.64 [R1+0x3300], R8 ;  /* 0x0033000801007387 */ /* 0x0041e60000100a00 */
[----:B0-----:R-:W2:Y:S01]  /*3c960*/  LDL.LU R8, [R1+0x10c0] ;  /* 0x0010c00001087983 */ /* 0x001ea20000300800 */
[----:B------:R-:W2:Y:S02]  /*3c970*/  LDL.LU R9, [R1+0x10c4] ;  /* 0x0010c40001097983 */ /* 0x000ea40000300800 */
[----:B------:R-:W2:Y:S02]  /*3c980*/  LDL.LU R10, [R1+0x10c8] ;  /* 0x0010c800010a7983 */ /* 0x000ea40000300800 */
[----:B------:R-:W2:Y:S01]  /*3c990*/  LDL.LU R11, [R1+0x10cc] ;  /* 0x0010cc00010b7983 */ /* 0x000ea20000300800 */
[----:B------:R-:W3:Y:S01]  /*3c9a0*/  LDL.LU R16, [R1+0x1050] ;  /* 0x0010500001107983 */ /* 0x000ee20000300800 */
[----:B------:R-:W3:Y:S02]  /*3c9b0*/  LDL.LU R17, [R1+0x1054] ;  /* 0x0010540001117983 */ /* 0x000ee40000300800 */
[----:B------:R-:W3:Y:S02]  /*3c9c0*/  LDL.LU R18, [R1+0x1058] ;  /* 0x0010580001127983 */ /* 0x000ee40000300800 */
[----:B------:R-:W3:Y:S01]  /*3c9d0*/  LDL.LU R19, [R1+0x105c] ;  /* 0x00105c0001137983 */ /* 0x000ee20000300800 */
[----:B------:R-:W4:Y:S01]  /*3c9e0*/  LDL.64 R14, [R1+0x98] ;  /* 0x00009800010e7983 */ /* 0x000f220000100a00 */
[----:B------:R-:W-:Y:S02]  /*3c9f0*/  STL [R1+0x30ec], R28 ;  /* 0x0030ec1c01007387 */ /* 0x000fe40000100800 */
[----:B------:R-:W-:Y:S02]  /*3ca00*/  STL [R1+0x30e8], R29 ;  /* 0x0030e81d01007387 */ /* 0x000fe40000100800 */
[----:B------:R-:W-:Y:S01]  /*3ca10*/  STL.64 [R1+0x10d0], R24 ;  /* 0x0010d01801007387 */ /* 0x000fe20000100a00 */
[----:B------:R0:W-:Y:S04]  /*3ca20*/  STL.64 [R1+0x10d8], R26 ;  /* 0x0010d81a01007387 */ /* 0x0001e80000100a00 */
[----:B0-----:R-:W2:Y:S01]  /*3ca30*/  LDL.LU.64 R26, [R1+0x3310] ;  /* 0x00331000011a7983 */ /* 0x001ea20000300a00 */
[----:B------:R-:W-:Y:S02]  /*3ca40*/  STL.64 [R1+0x3188], R22 ;  /* 0x0031881601007387 */ /* 0x000fe40000100a00 */
[----:B------:R-:W-:Y:S02]  /*3ca50*/  STL [R1+0x3180], R21 ;  /* 0x0031801501007387 */ /* 0x000fe40000100800 */
[----:B------:R0:W-:Y:S02]  /*3ca60*/  STL [R1+0x31a8], R20 ;  /* 0x0031a81401007387 */ /* 0x0001e40000100800 */
[----:B0-----:R-:W3:Y:S01]  /*3ca70*/  LDL.LU R20, [R1+0x1030] ;  /* 0x0010300001147983 */ /* 0x001ee20000300800 */
[----:B------:R-:W3:Y:S02]  /*3ca80*/  LDL.LU R21, [R1+0x1034] ;  /* 0x0010340001157983 */ /* 0x000ee40000300800 */
[----:B------:R-:W3:Y:S02]  /*3ca90*/  LDL.LU R22, [R1+0x1038] ;  /* 0x0010380001167983 */ /* 0x000ee40000300800 */
[----:B------:R-:W3:Y:S01]  /*3caa0*/  LDL.LU R23, [R1+0x103c] ;  /* 0x00103c0001177983 */ /* 0x000ee20000300800 */
[C---:B--2---:R-:W-:Y:S01]  /*3cab0*/  HMMA.16816.F32.BF16 R24, R4.reuse, R26, R8 ;  /* 0x0000001a0418723c */ /* 0x044fe20000041808 */
[----:B------:R-:W2:Y:S01]  /*3cac0*/  LDL.LU.64 R10, [R1+0x3308] ;  /* 0x00330800010a7983 */ /* 0x000ea20000300a00 */
[----:B------:R-:W2:Y:S11]  /*3cad0*/  LDL.LU.64 R8, [R1+0x3300] ;  /* 0x0033000001087983 */ /* 0x000eb60000300a00 */
[----:B------:R-:W-:Y:S10]  /*3cae0*/  @!UPT UIADD3 URZ, URZ, URZ, URZ ;  /* 0x0000003f3f3ff290 */ /* 0x000ff4000fffe03f */
[----:B------:R-:W-:Y:S01]  /*3caf0*/  STL.64 [R1+0x10c0], R24 ;  /* 0x0010c01801007387 */ /* 0x000fe20000100a00 */
[----:B------:R0:W-:Y:S03]  /*3cb00*/  STL.64 [R1+0x10c8], R26 ;  /* 0x0010c81a01007387 */ /* 0x0001e60000100a00 */
        /* <DEDUP_REMOVED lines=10> */
[----:B------:R-:W-:Y:S01]  /*3cbb0*/  STL [R1+0x30f4], R29 ;  /* 0x0030f41d01007387 */ /* 0x000fe20000100800 */
[----:B------:R-:W-:Y:S01]  /*3cbc0*/  STL [R1+0x30f0], R28 ;  /* 0x0030f01c01007387 */ /* 0x000fe20000100800 */
[C---:B--2---:R-:W-:Y:S03]  /*3cbd0*/  HMMA.16816.F32.BF16 R24, R4.reuse, R26, R8 ;  /* 0x0000001a0418723c */ /* 0x044fe60000041808 */
[----:B------:R-:W2:Y:S01]  /*3cbe0*/  LDL.LU.64 R10, [R1+0x32d8] ;  /* 0x0032d800010a7983 */ /* 0x000ea20000300a00 */
[----:B------:R-:W2:Y:S11]  /*3cbf0*/  LDL.LU.64 R8, [R1+0x32d0] ;  /* 0x0032d00001087983 */ /* 0x000eb60000300a00 */
[----:B------:R-:W-:Y:S08]  /*3cc00*/  @!UPT UIADD3 URZ, URZ, URZ, URZ ;  /* 0x0000003f3f3ff290 */ /* 0x000ff0000fffe03f */
        /* <DEDUP_REMOVED lines=33> */
[----:B------:R-:W3:Y:S11]  /*3ce20*/  LDL.LU.64 R10, [R1+0x3278] ;  /* 0x00327800010a7983 */ /* 0x000ef60000300a00 */
[----:B------:R-:W-:Y:S09]  /*3ce30*/  @!UPT UIADD3 URZ, URZ, URZ, URZ ;  /* 0x0000003f3f3ff290 */ /* 0x000ff2000fffe03f */
[----:B------:R-:W-:Y:S01]  /*3ce40*/  STL.64 [R1+0x1060], R24 ;  /* 0x0010601801007387 */ /* 0x000fe20000100a00 */
[----:B------:R0:W-:Y:S03]  /*3ce50*/  STL.64 [R1+0x1068], R26 ;  /* 0x0010681a01007387 */ /* 0x0001e60000100a00 */
[----:B0-----:R-:W2:Y:S01]  /*3ce60*/  LDL.LU.64 R26, [R1+0x3270] ;  /* 0x00327000011a7983 */ /* 0x001ea20000300a00 */
[----:B------:R-:W2:Y:S02]  /*3ce70*/  LDL.LU.64 R24, [R1+0x3268] ;  /* 0x0032680001187983 */ /* 0x000ea40000300a00 */
[----:B----4-:R-:W-:Y:S02]  /*3ce80*/  IMAD.MOV.U32 R29, RZ, RZ, R14 ;  /* 0x000000ffff1d7224 */ /* 0x010fe400078e000e */
[----:B------:R-:W-:Y:S01]  /*3ce90*/  IMAD.MOV.U32 R28, RZ, RZ, R15 ;  /* 0x000000ffff1c7224 */ /* 0x000fe200078e000f */
[C---:B---3--:R-:W-:Y:S01]  /*3cea0*/  HMMA.16816.F32.BF16 R8, R4.reuse, R10, R16 ;  /* 0x0000000a0408723c */ /* 0x048fe20000041810 */
[----:B------:R-:W3:Y:S01]  /*3ceb0*/  LDL.LU.64 R18, [R1+0x3260] ;  /* 0x0032600001127983 */ /* 0x000ee20000300a00 */
[----:B------:R-:W3:Y:S06]  /*3cec0*/  LDL.LU.64 R16, [R1+0x3258] ;  /* 0x0032580001107983 */ /* 0x000eec0000300a00 */
[C---:B--2---:R-:W-:Y:S11]  /*3ced0*/  HMMA.16816.F32.BF16 R24, R4.reuse, R14, R24 ;  /* 0x0000000e0418723c */ /* 0x044ff60000041818 */
[----:B------:R-:W-:Y:S04]  /*3cee0*/  @!UPT UIADD3 URZ, URZ, URZ, URZ ;  /* 0x0000003f3f3ff290 */ /* 0x000fe8000fffe03f */
[----:B------:R-:W-:Y:S01]  /*3cef0*/  STL.64 [R1+0x1050], R8 ;  /* 0x0010500801007387 */ /* 0x000fe20000100a00 */
[----:B------:R0:W-:Y:S03]  /*3cf00*/  STL.64 [R1+0x1058], R10 ;  /* 0x0010580a01007387 */ /* 0x0001e60000100a00 */
[----:B0-----:R-:W2:Y:S04]  /*3cf10*/  LDL.LU.64 R10, [R1+0x3250] ;  /* 0x00325000010a7983 */ /* 0x001ea80000300a00 */
[----:B------:R-:W-:Y:S01]  /*3cf20*/  STL.64 [R1+0x1040], R24 ;  /* 0x0010401801007387 */ /* 0x000fe20000100a00 */
[----:B------:R0:W-:Y:S03]  /*3cf30*/  STL.64 [R1+0x1048], R26 ;  /* 0x0010481a01007387 */ /* 0x0001e60000100a00 */
[----:B0-----:R-:W4:Y:S01]  /*3cf40*/  LDL.LU.64 R26, [R1+0x3248] ;  /* 0x00324800011a7983 */ /* 0x001f220000300a00 */
[----:B------:R-:W3:Y:S01]  /*3cf50*/  LDL.LU.64 R14, [R1+0x3240] ;  /* 0x00324000010e7983 */ /* 0x000ee20000300a00 */
[C---:B--2---:R-:W-:Y:S08]  /*3cf60*/  HMMA.16816.F32.BF16 R20, R4.reuse, R10, R20 ;  /* 0x0000000a0414723c */ /* 0x044ff00000041814 */
[----:B---3--:R-:W-:Y:S11]  /*3cf70*/  HMMA.16816.F32.BF16 R8, R4, R14, R16 ;  /* 0x0000000e0408723c */ /* 0x008ff60000041810 */
[----:B------:R-:W-:Y:S04]  /*3cf80*/  @!UPT UIADD3 URZ, URZ, URZ, URZ ;  /* 0x0000003f3f3ff290 */ /* 0x000fe8000fffe03f */
[----:B------:R-:W-:Y:S01]  /*3cf90*/  STL.64 [R1+0x1030], R20 ;  /* 0x0010301401007387 */ /* 0x000fe20000100a00 */
[----:B------:R-:W-:Y:S07]  /*3cfa0*/  STL.64 [R1+0x1038], R22 ;  /* 0x0010381601007387 */ /* 0x000fee0000100a00 */
[----:B------:R-:W-:Y:S01]  /*3cfb0*/  STL.64 [R1+0x1020], R8 ;  /* 0x0010200801007387 */ /* 0x000fe20000100a00 */
[----:B------:R0:W-:Y:S03]  /*3cfc0*/  STL.64 [R1+0x1028], R10 ;  /* 0x0010280a01007387 */ /* 0x0001e60000100a00 */
[----:B0-----:R-:W2:Y:S04]  /*3cfd0*/  LDL R10, [R1+0x28] ;  /* 0x00002800010a7983 */ /* 0x001ea80000100800 */
[----:B------:R-:W2:Y:S04]  /*3cfe0*/  LDL R11, [R1+0x2c] ;  /* 0x00002c00010b7983 */ /* 0x000ea80000100800 */
[----:B--2---:R0:W-:Y:S01]  /*3cff0*/  STL.64 [R1+0x31f0], R10 ;  /* 0x0031f00a01007387 */ /* 0x0041e20000100a00 */
[----:B------:R-:W2:Y:S02]  /*3d000*/  LDL.LU R8, [R1+0xa40] ;  /* 0x000a400001087983 */ /* 0x000ea40000300800 */
[----:B------:R-:W2:Y:S01]  /*3d010*/  LDL.LU R9, [R1+0xa44] ;  /* 0x000a440001097983 */ /* 0x000ea20000300800 */
[----:B0-----:R-:W3:Y:S01]  /*3d020*/  LDL.LU R10, [R1+0xa48] ;  /* 0x000a4800010a7983 */ /* 0x001ee20000300800 */
[----:B------:R-:W3:Y:S03]  /*3d030*/  LDL.LU R11, [R1+0xa4c] ;  /* 0x000a4c00010b7983 */ /* 0x000ee60000300800 */
[----:B---3--:R-:W-:Y:S01]  /*3d040*/  STL.64 [R1+0x3208], R10 ;  /* 0x0032080a01007387 */ /* 0x008fe20000100a00 */
[----:B--2---:R-:W-:Y:S02]  /*3d050*/  STL.64 [R1+0x3200], R8 ;  /* 0x0032000801007387 */ /* 0x004fe40000100a00 */
[----:B------:R-:W2:Y:S02]  /*3d060*/  LDL R18, [R1+0x48] ;  /* 0x0000480001127983 */ /* 0x000ea40000100800 */
[----:B------:R-:W2:Y:S02]  /*3d070*/  LDL R19, [R1+0x4c] ;  /* 0x00004c0001137983 */ /* 0x000ea40000100800 */
[----:B--2---:R0:W-:Y:S04]  /*3d080*/  STL.64 [R1+0x3210], R18 ;  /* 0x0032101201007387 */ /* 0x0041e80000100a00 */
[----:B0-----:R-:W2:Y:S04]  /*3d090*/  LDL.64 R18, [R1+0x58] ;  /* 0x0000580001127983 */ /* 0x001ea80000100a00 */
[----:B--2---:R0:W-:Y:S01]  /*3d0a0*/  STL.64 [R1+0x3228], R18 ;  /* 0x0032281201007387 */ /* 0x0041e20000100a00 */
[----:B------:R-:W2:Y:S02]  /*3d0b0*/  LDL.LU R8, [R1+0xa50] ;  /* 0x000a500001087983 */ /* 0x000ea40000300800 */
[----:B------:R-:W2:Y:S02]  /*3d0c0*/  LDL.LU R9, [R1+0xa54] ;  /* 0x000a540001097983 */ /* 0x000ea40000300800 */
[----:B------:R-:W3:Y:S01]  /*3d0d0*/  LDL.LU R10, [R1+0xa58] ;  /* 0x000a5800010a7983 */ /* 0x000ee20000300800 */
[----:B------:R-:W3:Y:S04]  /*3d0e0*/  LDL.LU R11, [R1+0xa5c] ;  /* 0x000a5c00010b7983 */ /* 0x000ee80000300800 */
[----:B0-----:R-:W4:Y:S04]  /*3d0f0*/  LDL R18, [R1+0x68] ;  /* 0x0000680001127983 */ /* 0x001f280000100800 */
[----:B------:R-:W4:Y:S04]  /*3d100*/  LDL R19, [R1+0x6c] ;  /* 0x00006c0001137983 */ /* 0x000f280000100800 */
[----:B---3--:R-:W-:Y:S01]  /*3d110*/  STL.64 [R1+0x3220], R10 ;  /* 0x0032200a01007387 */ /* 0x008fe20000100a00 */
        /* <DEDUP_REMOVED lines=9> */
[----:B0-----:R-:W4:Y:S01]  /*3d1b0*/  LDL.LU R8, [R1+0x1010] ;  /* 0x0010100001087983 */ /* 0x001f220000300800 */
[----:B------:R-:W4:Y:S02]  /*3d1c0*/  LDL.LU R9, [R1+0x1014] ;  /* 0x0010140001097983 */ /* 0x000f240000300800 */
[----:B------:R-:W4:Y:S02]  /*3d1d0*/  LDL.LU R10, [R1+0x1018] ;  /* 0x00101800010a7983 */ /* 0x000f240000300800 */
[----:B------:R-:W4:Y:S01]  /*3d1e0*/  LDL.LU R11, [R1+0x101c] ;  /* 0x00101c00010b7983 */ /* 0x000f220000300800 */
[----:B------:R-:W2:Y:S01]  /*3d1f0*/  LDL.LU R20, [R1+0x260] ;  /* 0x0002600001147983 */ /* 0x000ea20000300800 */
[----:B------:R-:W2:Y:S02]  /*3d200*/  LDL.LU R21, [R1+0x264] ;  /* 0x0002640001157983 */ /* 0x000ea40000300800 */
[----:B------:R-:W3:Y:S02]  /*3d210*/  LDL.LU R22, [R1+0x268] ;  /* 0x0002680001167983 */ /* 0x000ee40000300800 */
[----:B------:R-:W3:Y:S01]  /*3d220*/  LDL.LU R23, [R1+0x26c] ;  /* 0x00026c0001177983 */ /* 0x000ee20000300800 */
[----:B------:R-:W2:Y:S01]  /*3d230*/  LDL.LU R12, [R1+0x13a0] ;  /* 0x0013a000010c7983 */ /* 0x000ea20000300800 */
[----:B------:R-:W2:Y:S02]  /*3d240*/  LDL.LU R13, [R1+0x13a4] ;  /* 0x0013a400010d7983 */ /* 0x000ea40000300800 */
[----:B------:R-:W2:Y:S02]  /*3d250*/  LDL.LU R14, [R1+0x13a8] ;  /* 0x0013a800010e7983 */ /* 0x000ea40000300800 */
[----:B------:R-:W2:Y:S02]  /*3d260*/  LDL.LU R15, [R1+0x13ac] ;  /* 0x0013ac00010f7983 */ /* 0x000ea40000300800 */
[----:B--2---:R-:W-:Y:S01]  /*3d270*/  STL.64 [R1+0x31e8], R14 ;  /* 0x0031e80e01007387 */ /* 0x004fe20000100a00 */
[----:B------:R0:W-:Y:S03]  /*3d280*/  STL.64 [R1+0x31e0], R12 ;  /* 0x0031e00c01007387 */ /* 0x0001e60000100a00 */
[----:B0-----:R-:W2:Y:S01]  /*3d290*/  LDL.LU R12, [R1+0x650] ;  /* 0x00065000010c7983 */ /* 0x001ea20000300800 */
[----:B------:R-:W2:Y:S02]  /*3d2a0*/  LDL.LU R13, [R1+0x654] ;  /* 0x00065400010d7983 */ /* 0x000ea40000300800 */
[----:B------:R-:W2:Y:S02]  /*3d2b0*/  LDL.LU R14, [R1+0x658] ;  /* 0x00065800010e7983 */ /* 0x000ea40000300800 */
[----:B------:R-:W2:Y:S01]  /*3d2c0*/  LDL.LU R15, [R1+0x65c] ;  /* 0x00065c00010f7983 */ /* 0x000ea20000300800 */
[----:B---3--:R0:W-:Y:S01]  /*3d2d0*/  STL.64 [R1+0x31b8], R22 ;  /* 0x0031b81601007387 */ /* 0x0081e20000100a00 */
[----:B------:R-:W-:Y:S03]  /*3d2e0*/  STL.64 [R1+0x31b0], R20 ;  /* 0x0031b01401007387 */ /* 0x000fe60000100a00 */
[----:B0-----:R-:W3:Y:S01]  /*3d2f0*/  LDL.64 R22, [R1+0x208] ;  /* 0x0002080001167983 */ /* 0x001ee20000100a00 */
[C---:B----4-:R-:W-:Y:S03]  /*3d300*/  HMMA.16816.F32.BF16 R16, R4.reuse, R18, R8 ;  /* 0x000000120410723c */ /* 0x050fe60000041808 */
[----:B---3--:R0:W-:Y:S04]  /*3d310*/  STL.64 [R1+0x31c8], R22 ;  /* 0x0031c81601007387 */ /* 0x0081e80000100a00 */
[----:B0-----:R-:W3:Y:S01]  /*3d320*/  LDL.64 R22, [R1+0x218] ;  /* 0x0002180001167983 */ /* 0x001ee20000100a00 */
[----:B------:R0:W-:Y:S02]  /*3d330*/  STL.64 [R1+0x3160], R26 ;  /* 0x0031601a01007387 */ /* 0x0001e40000100a00 */
[----:B------:R1:W-:Y:S01]  /*3d340*/  STL.64 [R1+0x3158], R24 ;  /* 0x0031581801007387 */ /* 0x0003e20000100a00 */
[----:B0-----:R-:W4:Y:S04]  /*3d350*/  LDL.64 R26, [R1+0x1d8] ;  /* 0x0001d800011a7983 */ /* 0x001f280000100a00 */
[----:B----4-:R0:W-:Y:S01]  /*3d360*/  STL.64 [R1+0x31c0], R26 ;  /* 0x0031c01a01007387 */ /* 0x0101e20000100a00 */
[----:B-1----:R-:W4:Y:S02]  /*3d370*/  LDL.LU R24, [R1+0x11f0] ;  /* 0x0011f00001187983 */ /* 0x002f240000300800 */
[----:B------:R-:W4:Y:S01]  /*3d380*/  LDL.LU R25, [R1+0x11f4] ;  /* 0x0011f40001197983 */ /* 0x000f220000300800 */
[----:B0-----:R-:W4:Y:S01]  /*3d390*/  LDL.LU R26, [R1+0x11f8] ;  /* 0x0011f800011a7983 */ /* 0x001f220000300800 */
[----:B------:R-:W4:Y:S02]  /*3d3a0*/  LDL.LU R27, [R1+0x11fc] ;  /* 0x0011fc00011b7983 */ /* 0x000f240000300800 */
[----:B------:R-:W2:Y:S02]  /*3d3b0*/  LDL.LU.64 R10, [R1+0x3238] ;  /* 0x00323800010a7983 */ /* 0x000ea40000300a00 */
[----:B------:R-:W2:Y:S01]  /*3d3c0*/  LDL.LU.64 R8, [R1+0x3230] ;  /* 0x0032300001087983 */ /* 0x000ea20000300a00 */
[----:B------:R-:W-:Y:S01]  /*3d3d0*/  STL.64 [R1+0x1010], R16 ;  /* 0x0010101001007387 */ /* 0x000fe20000100a00 */
[----:B------:R0:W-:Y:S03]  /*3d3e0*/  STL.64 [R1+0x1018], R18 ;  /* 0x0010181201007387 */ /* 0x0001e60000100a00 */
[----:B0-----:R-:W2:Y:S02]  /*3d3f0*/  LDL.LU.64 R18, [R1+0x3228] ;  /* 0x0032280001127983 */ /* 0x001ea40000300a00 */
        /* <DEDUP_REMOVED lines=10> */
[C---:B--2---:R-:W-:Y:S01]  /*3d4a0*/  HMMA.16816.F32.BF16 R16, R4.reuse, R18, R8 ;  /* 0x000000120410723c */ /* 0x044fe20000041808 */
[----:B------:R-:W2:Y:S01]  /*3d4b0*/  LDL.LU.64 R10, [R1+0x3208] ;  /* 0x00320800010a7983 */ /* 0x000ea20000300a00 */
[----:B------:R-:W2:Y:S11]  /*3d4c0*/  LDL.LU.64 R8, [R1+0x3200] ;  /* 0x0032000001087983 */ /* 0x000eb60000300a00 */
[----:B------:R-:W-:Y:S10]  /*3d4d0*/  @!UPT UIADD3 URZ, URZ, URZ, URZ ;  /* 0x0000003f3f3ff290 */ /* 0x000ff4000fffe03f */
[----:B------:R-:W-:Y:S01]  /*3d4e0*/  STL.64 [R1+0xff0], R16 ;  /* 0x000ff01001007387 */ /* 0x000fe20000100a00 */
[----:B------:R0:W-:Y:S03]  /*3d4f0*/  STL.64 [R1+0xff8], R18 ;  /* 0x000ff81201007387 */ /* 0x0001e60000100a00 */
[----:B0-----:R-:W2:Y:S02]  /*3d500*/  LDL.LU.64 R18, [R1+0x31f8] ;  /* 0x0031f80001127983 */ /* 0x001ea40000300a00 */
[C---:B--2---:R-:W-:Y:S11]  /*3d510*/  HMMA.16816.F32.BF16 R8, R4.reuse, R18, R8 ;  /* 0x000000120408723c */ /* 0x044ff60000041808 */
[----:B------:R-:W-:Y:S11]  /*3d520*/  @!UPT UIADD3 URZ, URZ, URZ, URZ ;  /* 0x0000003f3f3ff290 */ /* 0x000ff6000fffe03f */
[----:B------:R-:W-:Y:S01]  /*3d530*/  @!UPT UIADD3 URZ, URZ, URZ, URZ ;  /* 0x0000003f3f3ff290 */ /* 0x000fe2000fffe03f */
[----:B------:R-:W-:Y:S01]  /*3d540*/  STL.64 [R1+0xfe0], R8 ;  /* 0x000fe00801007387 */ /* 0x000fe20000100a00 */
[----:B------:R0:W-:Y:S03]  /*3d550*/  STL.64 [R1+0xfe8], R10 ;  /* 0x000fe80a01007387 */ /* 0x0001e60000100a00 */
[----:B0-----:R-:W2:Y:S01]  /*3d560*/  LDL.LU.64 R10, [R1+0x31f0] ;  /* 0x0031f000010a7983 */ /* 0x001ea20000300a00 */
[----:B------:R0:W-:Y:S02]  /*3d570*/  STL.64 [R1+0x2f98], R18 ;  /* 0x002f981201007387 */ /* 0x0001e40000100a00 */
[----:B------:R-:W3:Y:S02]  /*3d580*/  LDL.LU R16, [R1+0x250] ;  /* 0x0002500001107983 */ /* 0x000ee40000300800 */
[----:B------:R-:W3:Y:S01]  /*3d590*/  LDL.LU R17, [R1+0x254] ;  /* 0x0002540001117983 */ /* 0x000ee20000300800 */
[----:B0-----:R-:W3:Y:S01]  /*3d5a0*/  LDL.LU R18, [R1+0x258] ;  /* 0x0002580001127983 */ /* 0x001ee20000300800 */
[----:B------:R-:W3:Y:S01]  /*3d5b0*/  LDL.LU R19, [R1+0x25c] ;  /* 0x00025c0001137983 */ /* 0x000ee20000300800 */
[----:B--2---:R-:W-:Y:S02]  /*3d5c0*/  HMMA.16816.F32.BF16 R4, R4, R10, R12 ;  /* 0x0000000a0404723c */ /* 0x004fe4000004180c */
[----:B------:R-:W3:Y:S01]  /*3d5d0*/  LDL.LU.64 R14, [R1+0x31e8] ;  /* 0x0031e800010e7983 */ /* 0x000ee20000300a00 */
[----:B------:R-:W3:Y:S02]  /*3d5e0*/  LDL.LU.64 R12, [R1+0x31e0] ;  /* 0x0031e000010c7983 */ /* 0x000ee40000300a00 */
[----:B------:R-:W3:Y:S02]  /*3d5f0*/  LDL.LU.64 R10, [R1+0x31d8] ;  /* 0x0031d800010a7983 */ /* 0x000ee40000300a00 */
[----:B------:R-:W3:Y:S11]  /*3d600*/  LDL.LU.64 R8, [R1+0x31d0] ;  /* 0x0031d00001087983 */ /* 0x000ef60000300a00 */
[----:B------:R-:W-:Y:S05]  /*3d610*/  @!UPT UIADD3 URZ, URZ, URZ, URZ ;  /* 0x0000003f3f3ff290 */ /* 0x000fea000fffe03f */
[----:B------:R0:W-:Y:S01]  /*3d620*/  STL.64 [R1+0xfd0], R4 ;  /* 0x000fd00401007387 */ /* 0x0001e20000100a00 */
[----:B------:R1:W-:Y:S03]  /*3d630*/  STL.64 [R1+0xfd8], R6 ;  /* 0x000fd80601007387 */ /* 0x0003e60000100a00 */
[----:B0-----:R-:W2:Y:S01]  /*3d640*/  LDL.LU R4, [R1+0x240] ;  /* 0x0002400001047983 */ /* 0x001ea20000300800 */
[----:B------:R-:W2:Y:S02]  /*3d650*/  LDL.LU R5, [R1+0x244] ;  /* 0x0002440001057983 */ /* 0x000ea40000300800 */
[----:B-1----:R-:W2:Y:S02]  /*3d660*/  LDL.LU R6, [R1+0x248] ;  /* 0x0002480001067983 */ /* 0x002ea40000300800 */
[----:B------:R-:W2:Y:S01]  /*3d670*/  LDL.LU R7, [R1+0x24c] ;  /* 0x00024c0001077983 */ /* 0x000ea20000300800 */
[C---:B---3--:R-:W-:Y:S11]  /*3d680*/  HMMA.16816.F32.BF16 R12, R8.reuse, R22, R12 ;  /* 0x00000016080c723c */ /* 0x048ff6000004180c */
[----:B------:R-:W-:Y:S11]  /*3d690*/  @!UPT UIADD3 URZ, URZ, URZ, URZ ;  /* 0x0000003f3f3ff290 */ /* 0x000ff6000fffe03f */
[----:B------:R-:W-:Y:S01]  /*3d6a0*/  @!UPT UIADD3 URZ, URZ, URZ, URZ ;  /* 0x0000003f3f3ff290 */ /* 0x000fe2000fffe03f */
[----:B------:R0:W-:Y:S01]  /*3d6b0*/  STL.64 [R1+0x11c0], R12 ;  /* 0x0011c00c01007387 */ /* 0x0001e20000100a00 */
[----:B------:R1:W-:Y:S02]  /*3d6c0*/  STL.64 [R1+0x11c8], R14 ;  /* 0x0011c80e01007387 */ /* 0x0003e40000100a00 */
[----:B0-----:R-:W-:Y:S02]  /*3d6d0*/  IMAD.MOV.U32 R13, RZ, RZ, R22 ;  /* 0x000000ffff0d7224 */ /* 0x001fe400078e0016 */
[----:B------:R-:W-:Y:S02]  /*3d6e0*/  IMAD.MOV.U32 R12, RZ, RZ, R23 ;  /* 0x000000ffff0c7224 */ /* 0x000fe400078e0017 */
[----:B------:R-:W4:Y:S02]  /*3d6f0*/  LDL.LU.64 R22, [R1+0x31c8] ;  /* 0x0031c80001167983 */ /* 0x000f240000300a00 */
[----:B----4-:R-:W-:Y:S01]  /*3d700*/  HMMA.16816.F32.BF16 R24, R8, R22, R24 ;  /* 0x000000160818723c */ /* 0x010fe20000041818 */
[----:B-1----:R-:W-:-:S02]  /*3d710*/  IMAD.MOV.U32 R15, RZ, RZ, R22 ;  /* 0x000000ffff0f7224 */ /* 0x002fc400078e0016 */
[----:B------:R-:W-:Y:S11]  /*3d720*/  IMAD.MOV.U32 R14, RZ, RZ, R23 ;  /* 0x000000ffff0e7224 */ /* 0x000ff600078e0017 */
[----:B------:R-:W-:Y:S09]  /*3d730*/  @!UPT UIADD3 URZ, URZ, URZ, URZ ;  /* 0x0000003f3f3ff290 */ /* 0x000ff2000fffe03f */
[----:B------:R-:W-:Y:S01]  /*3d740*/  STL.64 [R1+0x11b0], R24 ;  /* 0x0011b01801007387 */ /* 0x000fe20000100a00 */
[----:B------:R0:W-:Y:S03]  /*3d750*/  STL.64 [R1+0x11b8], R26 ;  /* 0x0011b81a01007387 */ /* 0x0001e60000100a00 */
[----:B0-----:R-:W2:Y:S01]  /*3d760*/  LDL.LU.64 R26, [R1+0x31c0] ;  /* 0x0031c000011a7983 */ /* 0x001ea20000300a00 */
[----:B------:R-:W3:Y:S02]  /*3d770*/  LDL.LU.64 R22, [R1+0x31b8] ;  /* 0x0031b80001167983 */ /* 0x000ee40000300a00 */
[----:B------:R-:W3:Y:S02]  /*3d780*/  LDL.LU.64 R20, [R1+0x31b0] ;  /* 0x0031b00001147983 */ /* 0x000ee40000300a00 */
[----:B------:R0:W-:Y:S01]  /*3d790*/  STL.64 [R1+0x2fe8], R14 ;  /* 0x002fe80e01007387 */ /* 0x0001e20000100a00 */
[----:B------:R-:W-:Y:S04]  /*3d7a0*/  STL.64 [R1+0x2fe0], R12 ;  /* 0x002fe00c01007387 */ /* 0x000fe80000100a00 */
[----:B0-----:R-:W4:Y:S01]  /*3d7b0*/  LDL R14, [R1+0x148] ;  /* 0x00014800010e7983 */ /* 0x001f220000100800 */
[----:B------:R-:W-:-:S02]  /*3d7c0*/  IMAD.MOV.U32 R15, RZ, RZ, R0 ;  /* 0x000000ffff0f7224 */ /* 0x000fc400078e0000 */
[----:B------:R-:W2:Y:S03]  /*3d7d0*/  LDL.LU R0, [R1+0x31ac] ;  /* 0x0031ac0001007983 */ /* 0x000ea60000300800 */
[----:B----4-:R0:W-:Y:S04]  /*3d7e0*/  STL.64 [R1+0x3108], R14 ;  /* 0x0031080e01007387 */ /* 0x0101e80000100a00 */
[----:B0-----:R-:W3:Y:S04]  /*3d7f0*/  LDL R14, [R1+0x1f8] ;  /* 0x0001f800010e7983 */ /* 0x001ee80000100800 */
[----:B------:R-:W3:Y:S02]  /*3d800*/  LDL R15, [R1+0x1fc] ;  /* 0x0001fc00010f7983 */ /* 0x000ee40000100800 */
[C---:B---3--:R-:W-:Y:S02]  /*3d810*/  HMMA.16816.F32.BF16 R12, R8.reuse, R14, R20 ;  /* 0x0000000e080c723c */ /* 0x048fe40000041814 */
[----:B------:R-:W3:Y:S11]  /*3d820*/  LDL.LU R20, [R1+0x31a8] ;  /* 0x0031a80001147983 */ /* 0x000ef60000300800 */
[----:B------:R-:W-:Y:S10]  /*3d830*/  @!UPT UIADD3 URZ, URZ, URZ, URZ ;  /* 0x0000003f3f3ff290 */ /* 0x000ff4000fffe03f */
[----:B------:R-:W-:Y:S01]  /*3d840*/  STL.64 [R1+0x11e0], R12 ;  /* 0x0011e00c01007387 */ /* 0x000fe20000100a00 */
[----:B------:R2:W-:Y:S02]  /*3d850*/  STL.64 [R1+0x11e8], R14 ;  /* 0x0011e80e01007387 */ /* 0x0005e40000100a00 */
[----:B--2---:R-:W-:Y:S02]  /*3d860*/  IMAD.MOV.U32 R15, RZ, RZ, R0 ;  /* 0x000000ffff0f7224 */ /* 0x004fe400078e0000 */
[----:B---3--:R-:W-:Y:S02]  /*3d870*/  IMAD.MOV.U32 R14, RZ, RZ, R20 ;  /* 0x000000ffff0e7224 */ /* 0x008fe400078e0014 */
[----:B------:R-:W2:Y:S01]  /*3d880*/  LDL.LU R20, [R1+0x31a4] ;  /* 0x0031a40001147983 */ /* 0x000ea20000300800 */
[----:B------:R-:W3:Y:S02]  /*3d890*/  LDL.LU R0, [R1+0x31a0] ;  /* 0x0031a00001007983 */ /* 0x000ee40000300800 */
[----:B------:R0:W-:Y:S02]  /*3d8a0*/  STL.64 [R1+0x3120], R14 ;  /* 0x0031200e01007387 */ /* 0x0001e40000100a00 */
[----:B0-----:R-:W4:Y:S01]  /*3d8b0*/  LDL.64 R14, [R1+0x1e8] ;  /* 0x0001e800010e7983 */ /* 0x001f220000100a00 */
[C---:B------:R-:W-:Y:S08]  /*3d8c0*/  HMMA.16816.F32.BF16 R4, R8.reuse, R26, R4 ;  /* 0x0000001a0804723c */ /* 0x040ff00000041804 */
[----:B----4-:R-:W-:Y:S11]  /*3d8d0*/  HMMA.16816.F32.BF16 R16, R8, R14, R16 ;  /* 0x0000000e0810723c */ /* 0x010ff60000041810 */
[----:B------:R-:W-:Y:S11]  /*3d8e0*/  @!UPT UIADD3 URZ, URZ, URZ, URZ ;  /* 0x0000003f3f3ff290 */ /* 0x000ff6000fffe03f */
[----:B------:R-:W-:Y:S01]  /*3d8f0*/  @!UPT UIADD3 URZ, URZ, URZ, URZ ;  /* 0x0000003f3f3ff290 */ /* 0x000fe2000fffe03f */
[----:B------:R0:W-:Y:S01]  /*3d900*/  STL.64 [R1+0x11d0], R16 ;  /* 0x0011d01001007387 */ /* 0x0001e20000100a00 */
[----:B------:R1:W-:Y:S02]  /*3d910*/  STL.64 [R1+0x11d8], R18 ;  /* 0x0011d81201007387 */ /* 0x0003e40000100a00 */
[----:B------:R-:W-:Y:S02]  /*3d920*/  STL.64 [R1+0xfc0], R4 ;  /* 0x000fc00401007387 */ /* 0x000fe40000100a00 */
[----:B------:R-:W-:Y:S02]  /*3d930*/  STL.64 [R1+0xfc8], R6 ;  /* 0x000fc80601007387 */ /* 0x000fe40000100a00 */
[----:B0-----:R-:W-:Y:S02]  /*3d940*/  IMAD.MOV.U32 R17, RZ, RZ, R14 ;  /* 0x000000ffff117224 */ /* 0x001fe400078e000e */
[----:B------:R-:W-:Y:S01]  /*3d950*/  IMAD.MOV.U32 R16, RZ, RZ, R15 ;  /* 0x000000ffff107224 */ /* 0x000fe200078e000f */
[----:B------:R-:W4:Y:S04]  /*3d960*/  LDL R14, [R1+0x178] ;  /* 0x00017800010e7983 */ /* 0x000f280000100800 */
[----:B------:R-:W4:Y:S01]  /*3d970*/  LDL R15, [R1+0x17c] ;  /* 0x00017c00010f7983 */ /* 0x000f220000100800 */
[----:B-1----:R-:W-:-:S02]  /*3d980*/  IMAD.MOV.U32 R19, RZ, RZ, R26 ;  /* 0x000000ffff137224 */ /* 0x002fc400078e001a */
[----:B------:R-:W-:Y:S01]  /*3d990*/  IMAD.MOV.U32 R18, RZ, RZ, R27 ;  /* 0x000000ffff127224 */ /* 0x000fe200078e001b */
[----:B----4-:R3:W-:Y:S02]  /*3d9a0*/  STL.64 [R1+0x3138], R14 ;  /* 0x0031380e01007387 */ /* 0x0107e40000100a00 */
[----:B---3--:R-:W-:Y:S02]  /*3d9b0*/  IMAD.MOV.U32 R14, RZ, RZ, R0 ;  /* 0x000000ffff0e7224 */ /* 0x008fe400078e0000 */
[----:B--2---:R-:W-:Y:S01]  /*3d9c0*/  IMAD.MOV.U32 R15, RZ, RZ, R20 ;  /* 0x000000ffff0f7224 */ /* 0x004fe200078e0014 */
[----:B------:R-:W2:Y:S01]  /*3d9d0*/  LDL.LU R0, [R1+0x319c] ;  /* 0x00319c0001007983 */ /* 0x000ea20000300800 */
[----:B------:R-:W3:Y:S03]  /*3d9e0*/  LDL.LU R20, [R1+0x3198] ;  /* 0x0031980001147983 */ /* 0x000ee60000300800 */
[----:B------:R-:W-:Y:S01]  /*3d9f0*/  STL.64 [R1+0x3150], R14 ;  /* 0x0031500e01007387 */ /* 0x000fe20000100a00 */
[----:B------:R-:W-:Y:S02]  /*3da00*/  STL.64 [R1+0x2ff8], R18 ;  /* 0x002ff81201007387 */ /* 0x000fe40000100a00 */
[----:B------:R0:W-:Y:S02]  /*3da10*/  STL.64 [R1+0x2ff0], R16 ;  /* 0x002ff01001007387 */ /* 0x0001e40000100a00 */
[----:B0-----:R-:W4:Y:S01]  /*3da20*/  LDL.LU R16, [R1+0x3c0] ;  /* 0x0003c00001107983 */ /* 0x001f220000300800 */
[----:B------:R-:W4:Y:S02]  /*3da30*/  LDL.LU R17, [R1+0x3c4] ;  /* 0x0003c40001117983 */ /* 0x000f240000300800 */
[----:B------:R-:W2:Y:S02]  /*3da40*/  LDL.LU R18, [R1+0x3c8] ;  /* 0x0003c80001127983 */ /* 0x000ea40000300800 */
[----:B------:R-:W2:Y:S01]  /*3da50*/  LDL.LU R19, [R1+0x3cc] ;  /* 0x0003cc0001137983 */ /* 0x000ea20000300800 */
[----:B------:R-:W2:Y:S04]  /*3da60*/  LDL R6, [R1+0x1b8] ;  /* 0x0001b80001067983 */ /* 0x000ea80000100800 */
[----:B------:R-:W2:Y:S04]  /*3da70*/  LDL R7, [R1+0x1bc] ;  /* 0x0001bc0001077983 */ /* 0x000ea80000100800 */
[----:B--2---:R0:W-:Y:S01]  /*3da80*/  STL.64 [R1+0x3190], R6 ;  /* 0x0031900601007387 */ /* 0x0041e20000100a00 */
[----:B------:R-:W2:Y:S02]  /*3da90*/  LDL.LU R12, [R1+0x410] ;  /* 0x00041000010c7983 */ /* 0x000ea40000300800 */
[----:B------:R-:W2:Y:S02]  /*3daa0*/  LDL.LU R13, [R1+0x414] ;  /* 0x00041400010d7983 */ /* 0x000ea40000300800 */
[----:B------:R-:W2:Y:S01]  /*3dab0*/  LDL.LU R14, [R1+0x418] ;  /* 0x00041800010e7983 */ /* 0x000ea20000300800 */
[----:B------:R-:W2:Y:S01]  /*3dac0*/  LDL.LU R15, [R1+0x41c] ;  /* 0x00041c00010f7983 */ /* 0x000ea20000300800 */
[----:B------:R-:W4:Y:S02]  /*3dad0*/  LDL.LU R4, [R1+0x230] ;  /* 0x0002300001047983 */ /* 0x000f240000300800 */
[----:B------:R-:W4:Y:S02]  /*3dae0*/  LDL.LU R5, [R1+0x234] ;  /* 0x0002340001057983 */ /* 0x000f240000300800 */
[----:B---3--:R-:W-:-:S02]  /*3daf0*/  IMAD.MOV.U32 R26, RZ, RZ, R20 ;  /* 0x000000ffff1a7224 */ /* 0x008fc400078e0014 */
[----:B------:R-:W-:Y:S01]  /*3db00*/  IMAD.MOV.U32 R27, RZ, RZ, R0 ;  /* 0x000000ffff1b7224 */ /* 0x000fe200078e0000 */
[----:B0-----:R-:W3:Y:S01]  /*3db10*/  LDL.LU R6, [R1+0x238] ;  /* 0x0002380001067983 */ /* 0x001ee20000300800 */
[----:B------:R-:W3:Y:S02]  /*3db20*/  LDL.LU R7, [R1+0x23c] ;  /* 0x00023c0001077983 */ /* 0x000ee40000300800 */
[----:B------:R-:W3:Y:S01]  /*3db30*/  LDL.64 R22, [R1+0x1c8] ;  /* 0x0001c80001167983 */ /* 0x000ee20000100a00 */
[----:B--2---:R-:W-:Y:S01]  /*3db40*/  STL.64 [R1+0x3170], R14 ;  /* 0x0031700e01007387 */ /* 0x004fe20000100a00 */
[----:B------:R-:W-:Y:S02]  /*3db50*/  STL.64 [R1+0x3168], R12 ;  /* 0x0031680c01007387 */ /* 0x000fe40000100a00 */
[----:B------:R0:W-:Y:S02]  /*3db60*/  STL.64 [R1+0x3178], R26 ;  /* 0x0031781a01007387 */ /* 0x0001e40000100a00 */
[----:B------:R-:W2:Y:S01]  /*3db70*/  LDL.LU R24, [R1+0x10] ;  /* 0x0000100001187983 */ /* 0x000ea20000300800 */
[----:B------:R-:W2:Y:S04]  /*3db80*/  LDL.LU R25, [R1+0x14] ;  /* 0x0000140001197983 */ /* 0x000ea80000300800 */
[----:B0-----:R-:W2:Y:S01]  /*3db90*/  LDL.LU R26, [R1+0x18] ;  /* 0x00001800011a7983 */ /* 0x001ea20000300800 */
[----:B------:R-:W2:Y:S02]  /*3dba0*/  LDL.LU R27, [R1+0x1c] ;  /* 0x00001c00011b7983 */ /* 0x000ea40000300800 */
[----:B------:R-:W2:Y:S02]  /*3dbb0*/  LDL.LU R12, [R1+0x420] ;  /* 0x00042000010c7983 */ /* 0x000ea40000300800 */
[----:B------:R-:W2:Y:S01]  /*3dbc0*/  LDL.LU R13, [R1+0x424] ;  /* 0x00042400010d7983 */ /* 0x000ea20000300800 */
[----:B------:R-:W2:Y:S01]  /*3dbd0*/  LDL.LU R14, [R1+0x428] ;  /* 0x00042800010e7983 */ /* 0x000ea20000300800 */
[----:B------:R-:W2:Y:S02]  /*3dbe0*/  LDL.LU R15, [R1+0x42c] ;  /* 0x00042c00010f7983 */ /* 0x000ea40000300800 */
[----:B------:R-:W-:Y:S02]  /*3dbf0*/  STL.64 [R1+0x3118], R18 ;  /* 0x0031181201007387 */ /* 0x000fe40000100a00 */
[----:B----4-:R0:W-:Y:S02]  /*3dc00*/  STL.64 [R1+0x3110], R16 ;  /* 0x0031101001007387 */ /* 0x0101e40000100a00 */
[----:B0-----:R-:W4:Y:S01]  /*3dc10*/  LDL.LU R16, [R1+0x3e0] ;  /* 0x0003e00001107983 */ /* 0x001f220000300800 */
[----:B------:R-:W4:Y:S02]  /*3dc20*/  LDL.LU R17, [R1+0x3e4] ;  /* 0x0003e40001117983 */ /* 0x000f240000300800 */
[----:B------:R-:W2:Y:S02]  /*3dc30*/  LDL.LU R18, [R1+0x3e8] ;  /* 0x0003e80001127983 */ /* 0x000ea40000300800 */
[----:B------:R-:W2:Y:S01]  /*3dc40*/  LDL.LU R19, [R1+0x3ec] ;  /* 0x0003ec0001137983 */ /* 0x000ea20000300800 */
[----:B---3--:R-:W-:Y:S01]  /*3dc50*/  HMMA.16816.F32.BF16 R4, R8, R22, R4 ;  /* 0x000000160804723c */ /* 0x008fe20000041804 */
[----:B--2---:R-:W-:Y:S01]  /*3dc60*/  STL.64 [R1+0x3130], R18 ;  /* 0x0031301201007387 */ /* 0x004fe20000100a00 */
[----:B----4-:R0:W-:Y:S03]  /*3dc70*/  STL.64 [R1+0x3128], R16 ;  /* 0x0031281001007387 */ /* 0x0101e60000100a00 */
        /* <DEDUP_REMOVED lines=12> */
[----:B------:R-:W-:Y:S01]  /*3dd40*/  STL.64 [R1+0xfb0], R4 ;  /* 0x000fb00401007387 */ /* 0x000fe20000100a00 */
[----:B------:R0:W-:Y:S03]  /*3dd50*/  STL.64 [R1+0xfb8], R6 ;  /* 0x000fb80601007387 */ /* 0x0001e60000100a00 */
[----:B0-----:R-:W3:Y:S01]  /*3dd60*/  LDL.LU.64 R6, [R1+0x3190] ;  /* 0x0031900001067983 */ /* 0x001ee20000300a00 */
[----:B------:R-:W4:Y:S02]  /*3dd70*/  LDL.LU.64 R22, [R1+0x3188] ;  /* 0x0031880001167983 */ /* 0x000f240000300a00 */
[----:B------:R-:W2:Y:S01]  /*3dd80*/  LDL.LU R21, [R1+0x3180] ;  /* 0x0031800001157983 */ /* 0x000ea20000300800 */
[C---:B---3--:R-:W-:Y:S01]  /*3dd90*/  HMMA.16816.F32.BF16 R4, R8.reuse, R6, R24 ;  /* 0x000000060804723c */ /* 0x048fe20000041818 */
[----:B------:R-:W3:Y:S11]  /*3dda0*/  LDL.LU.64 R26, [R1+0x3178] ;  /* 0x00317800011a7983 */ /* 0x000ef60000300a00 */
[----:B------:R-:W-:Y:S11]  /*3ddb0*/  @!UPT UIADD3 URZ, URZ, URZ, URZ ;  /* 0x0000003f3f3ff290 */ /* 0x000ff6000fffe03f */
[----:B------:R-:W-:Y:S01]  /*3ddc0*/  STL.64 [R1+0xfa0], R4 ;  /* 0x000fa00401007387 */ /* 0x000fe20000100a00 */
[----:B------:R-:W-:Y:S02]  /*3ddd0*/  STL.64 [R1+0xfa8], R6 ;  /* 0x000fa80601007387 */ /* 0x000fe40000100a00 */
[----:B--2---:R-:W0:Y:S04]  /*3dde0*/  LDSM.16.MT88.4 R4, [R21+0x9000] ;  /* 0x009000001504783b */ /* 0x004e280000004200 */
[----:B----4-:R1:W-:Y:S01]  /*3ddf0*/  STL.64 [R1+0x30d0], R22 ;  /* 0x0030d01601007387 */ /* 0x0103e20000100a00 */
[----:B------:R-:W-:Y:S04]  /*3de00*/  STL.64 [R1+0x30c8], R20 ;  /* 0x0030c81401007387 */ /* 0x000fe80000100a00 */
[----:B-1----:R-:W2:Y:S04]  /*3de10*/  LDL.64 R22, [R1+0x158] ;  /* 0x0001580001167983 */ /* 0x002ea80000100a00 */
[----:B0-----:R-:W-:Y:S01]  /*3de20*/  STL.64 [R1+0x2f80], R6 ;  /* 0x002f800601007387 */ /* 0x001fe20000100a00 */
[----:B------:R0:W-:Y:S03]  /*3de30*/  STL.64 [R1+0x2f78], R4 ;  /* 0x002f780401007387 */ /* 0x0001e60000100a00 */
[----:B0-----:R-:W2:Y:S01]  /*3de40*/  LDL.LU R4, [R1+0x3d0] ;  /* 0x0003d00001047983 */ /* 0x001ea20000300800 */
[----:B------:R-:W2:Y:S02]  /*3de50*/  LDL.LU R5, [R1+0x3d4] ;  /* 0x0003d40001057983 */ /* 0x000ea40000300800 */
[----:B------:R-:W2:Y:S02]  /*3de60*/  LDL.LU R6, [R1+0x3d8] ;  /* 0x0003d80001067983 */ /* 0x000ea40000300800 */
[----:B------:R-:W2:Y:S01]  /*3de70*/  LDL.LU R7, [R1+0x3dc] ;  /* 0x0003dc0001077983 */ /* 0x000ea20000300800 */
[C---:B---3--:R-:W-:Y:S01]  /*3de80*/  HMMA.16816.F32.BF16 R24, R8.reuse, R26, R12 ;  /* 0x0000001a0818723c */ /* 0x048fe2000004180c */
[----:B------:R-:W3:Y:S01]  /*3de90*/  LDL.LU.64 R14, [R1+0x3170] ;  /* 0x00317000010e7983 */ /* 0x000ee20000300a00 */
[----:B------:R-:W3:Y:S11]  /*3dea0*/  LDL.LU.64 R12, [R1+0x3168] ;  /* 0x00316800010c7983 */ /* 0x000ef60000300a00 */
[----:B------:R-:W-:Y:S10]  /*3deb0*/  @!UPT UIADD3 URZ, URZ, URZ, URZ ;  /* 0x0000003f3f3ff290 */ /* 0x000ff4000fffe03f */
[----:B------:R-:W-:Y:S01]  /*3dec0*/  STL.64 [R1+0xf90], R24 ;  /* 0x000f901801007387 */ /* 0x000fe20000100a00 */
[----:B------:R0:W-:Y:S03]  /*3ded0*/  STL.64 [R1+0xf98], R26 ;  /* 0x000f981a01007387 */ /* 0x0001e60000100a00 */
[----:B0-----:R-:W3:Y:S01]  /*3dee0*/  LDL.LU.64 R26, [R1+0x3160] ;  /* 0x00316000011a7983 */ /* 0x001ee20000300a00 */
[----:B------:R-:W4:Y:S01]  /*3def0*/  LDL.LU.64 R24, [R1+0x3158] ;  /* 0x0031580001187983 */ /* 0x000f220000300a00 */
[C---:B---3--:R-:W-:Y:S11]  /*3df00*/  HMMA.16816.F32.BF16 R12, R8.reuse, R26, R12 ;  /* 0x0000001a080c723c */ /* 0x048ff6000004180c */
[----:B------:R-:W-:Y:S11]  /*3df10*/  @!UPT UIADD3 URZ, URZ, URZ, URZ ;  /* 0x0000003f3f3ff290 */ /* 0x000ff6000fffe03f */
[----:B------:R-:W-:Y:S01]  /*3df20*/  @!UPT UIADD3 URZ, URZ, URZ, URZ ;  /* 0x0000003f3f3ff290 */ /* 0x000fe2000fffe03f */
[----:B------:R-:W-:Y:S01]  /*3df30*/  STL.64 [R1+0xf80], R12 ;  /* 0x000f800c01007387 */ /* 0x000fe20000100a00 */
[----:B------:R0:W-:Y:S03]  /*3df40*/  STL.64 [R1+0xf88], R14 ;  /* 0x000f880e01007387 */ /* 0x0001e60000100a00 */
[----:B0-----:R-:W3:Y:S01]  /*3df50*/  LDL.LU.64 R14, [R1+0x3150] ;  /* 0x00315000010e7983 */ /* 0x001ee20000300a00 */
[----:B------:R-:W-:Y:S01]  /*3df60*/  STL [R1+0x2ed0], R27 ;  /* 0x002ed01b01007387 */ /* 0x000fe20000100800 */
        /* <DEDUP_REMOVED lines=20> */
[----:B0-----:R-:W3:Y:S01]  /*3e0b0*/  LDL.LU.64 R14, [R1+0x3108] ;  /* 0x00310800010e7983 */ /* 0x001ee20000300a00 */
[C---:B--2---:R-:W-:Y:S01]  /*3e0c0*/  HMMA.16816.F32.BF16 R4, R8.reuse, R22, R4 ;  /* 0x000000160804723c */ /* 0x044fe20000041804 */
[----:B------:R-:W-:Y:S11]  /*3e0d0*/  IMAD.MOV.U32 R27, RZ, RZ, R22 ;  /* 0x000000ffff1b7224 */ /* 0x000ff600078e0016 */
[----:B------:R-:W-:Y:S11]  /*3e0e0*/  @!UPT UIADD3 URZ, URZ, URZ, URZ ;  /* 0x0000003f3f3ff290 */ /* 0x000ff6000fffe03f */
[----:B------:R-:W-:Y:S01]  /*3e0f0*/  STL.64 [R1+0xf40], R4 ;  /* 0x000f400401007387 */ /* 0x000fe20000100a00 */
[----:B------:R3:W-:Y:S02]  /*3e100*/  STL.64 [R1+0xf48], R6 ;  /* 0x000f480601007387 */ /* 0x0007e40000100a00 */
[----:B------:R-:W-:Y:S02]  /*3e110*/  STL.64 [R1+0x2ed8], R26 ;  /* 0x002ed81a01007387 */ /* 0x000fe40000100a00 */
[----:B------:R-:W2:Y:S01]  /*3e120*/  LDL.LU R12, [R1+0x300] ;  /* 0x00030000010c7983 */ /* 0x000ea20000300800 */
[----:B---3--:R-:W-:Y:S11]  /*3e130*/  HMMA.16816.F32.BF16 R4, R8, R14, R16 ;  /* 0x0000000e0804723c */ /* 0x008ff60000041810 */
[----:B------:R-:W-:Y:S11]  /*3e140*/  @!UPT UIADD3 URZ, URZ, URZ, URZ ;  /* 0x0000003f3f3ff290 */ /* 0x000ff6000fffe03f */
[----:B------:R-:W-:Y:S01]  /*3e150*/  @!UPT UIADD3 URZ, URZ, URZ, URZ ;  /* 0x0000003f3f3ff290 */ /* 0x000fe2000fffe03f */
[----:B------:R-:W-:Y:S01]  /*3e160*/  STL.64 [R1+0xf30], R4 ;  /* 0x000f300401007387 */ /* 0x000fe20000100a00 */
[----:B------:R-:W-:Y:S02]  /*3e170*/  STL.64 [R1+0xf38], R6 ;  /* 0x000f380601007387 */ /* 0x000fe40000100a00 */
[----:B------:R-:W2:Y:S02]  /*3e180*/  LDL.LU R13, [R1+0x304] ;  /* 0x00030400010d7983 */ /* 0x000ea40000300800 */
[----:B------:R-:W3:Y:S01]  /*3e190*/  LDL.LU R14, [R1+0x308] ;  /* 0x00030800010e7983 */ /* 0x000ee20000300800 */
[----:B------:R-:W3:Y:S01]  /*3e1a0*/  LDL.LU R15, [R1+0x30c] ;  /* 0x00030c00010f7983 */ /* 0x000ee20000300800 */
[----:B------:R-:W-:Y:S02]  /*3e1b0*/  IMAD.MOV.U32 R18, RZ, RZ, R29 ;  /* 0x000000ffff127224 */ /* 0x000fe400078e001d */
[----:B------:R-:W-:Y:S01]  /*3e1c0*/  IMAD.MOV.U32 R19, RZ, RZ, R28 ;  /* 0x000000ffff137224 */ /* 0x000fe200078e001c */
[----:B---3--:R-:W-:Y:S01]  /*3e1d0*/  STL.64 [R1+0x3008], R14 ;  /* 0x0030080e01007387 */ /* 0x008fe20000100a00 */
[----:B--2---:R-:W-:Y:S02]  /*3e1e0*/  STL.64 [R1+0x3000], R12 ;  /* 0x0030000c01007387 */ /* 0x004fe40000100a00 */
[----:B------:R-:W2:Y:S02]  /*3e1f0*/  LDL.LU R29, [R1+0x3104] ;  /* 0x00310400011d7983 */ /* 0x000ea40000300800 */
[----:B------:R-:W3:Y:S01]  /*3e200*/  LDL.LU R28, [R1+0x3100] ;  /* 0x00310000011c7983 */ /* 0x000ee20000300800 */
[----:B------:R0:W-:Y:S04]  /*3e210*/  STL.64 [R1+0x3010], R18 ;  /* 0x0030101201007387 */ /* 0x0001e80000100a00 */
[----:B0-----:R-:W2:Y:S04]  /*3e220*/  LDL.64 R18, [R1+0xa8] ;  /* 0x0000a80001127983 */ /* 0x001ea80000100a00 */
[----:B--2---:R0:W-:Y:S01]  /*3e230*/  STL.64 [R1+0x3028], R18 ;  /* 0x0030281201007387 */ /* 0x0041e20000100a00 */
[----:B------:R-:W2:Y:S02]  /*3e240*/  LDL.LU R12, [R1+0x310] ;  /* 0x00031000010c7983 */ /* 0x000ea40000300800 */
[----:B------:R-:W2:Y:S02]  /*3e250*/  LDL.LU R13, [R1+0x314] ;  /* 0x00031400010d7983 */ /* 0x000ea40000300800 */
[----:B------:R-:W2:Y:S01]  /*3e260*/  LDL.LU R14, [R1+0x318] ;  /* 0x00031800010e7983 */ /* 0x000ea20000300800 */
[----:B------:R-:W2:Y:S04]  /*3e270*/  LDL.LU R15, [R1+0x31c] ;  /* 0x00031c00010f7983 */ /* 0x000ea80000300800 */
[----:B0-----:R-:W2:Y:S04]  /*3e280*/  LDL R18, [R1+0xb8] ;  /* 0x0000b80001127983 */ /* 0x001ea80000100800 */
[----:B------:R-:W2:Y:S04]  /*3e290*/  LDL R19, [R1+0xbc] ;  /* 0x0000bc0001137983 */ /* 0x000ea80000100800 */
[----:B--2---:R3:W-:Y:S02]  /*3e2a0*/  STL.64 [R1+0x3040], R18 ;  /* 0x0030401201007387 */ /* 0x0047e40000100a00 */
[----:B---3--:R-:W-:-:S02]  /*3e2b0*/  IMAD.MOV.U32 R18, RZ, RZ, R28 ;  /* 0x000000ffff127224 */ /* 0x008fc400078e001c */
[----:B------:R-:W-:Y:S01]  /*3e2c0*/  IMAD.MOV.U32 R19, RZ, RZ, R29 ;  /* 0x000000ffff137224 */ /* 0x000fe200078e001d */
[----:B------:R-:W2:Y:S01]  /*3e2d0*/  LDL.LU R28, [R1+0x30fc] ;  /* 0x0030fc00011c7983 */ /* 0x000ea20000300800 */
[----:B------:R-:W3:Y:S03]  /*3e2e0*/  LDL.LU R29, [R1+0x30f8] ;  /* 0x0030f800011d7983 */ /* 0x000ee60000300800 */
[----:B------:R-:W-:Y:S01]  /*3e2f0*/  STL.64 [R1+0x3058], R18 ;  /* 0x0030581201007387 */ /* 0x000fe20000100a00 */
[----:B------:R-:W-:Y:S02]  /*3e300*/  STL.64 [R1+0x3020], R14 ;  /* 0x0030200e01007387 */ /* 0x000fe40000100a00 */
[----:B------:R0:W-:Y:S02]  /*3e310*/  STL.64 [R1+0x3018], R12 ;  /* 0x0030180c01007387 */ /* 0x0001e40000100a00 */
[----:B0-----:R-:W2:Y:S01]  /*3e320*/  LDL.LU R12, [R1+0x320] ;  /* 0x00032000010c7983 */ /* 0x001ea20000300800 */
[----:B------:R-:W2:Y:S02]  /*3e330*/  LDL.LU R13, [R1+0x324] ;  /* 0x00032400010d7983 */ /* 0x000ea40000300800 */
[----:B------:R-:W2:Y:S02]  /*3e340*/  LDL.LU R14, [R1+0x328] ;  /* 0x00032800010e7983 */ /* 0x000ea40000300800 */
[----:B------:R-:W2:Y:S01]  /*3e350*/  LDL.LU R15, [R1+0x32c] ;  /* 0x00032c00010f7983 */ /* 0x000ea20000300800 */
[----:B------:R-:W2:Y:S04]  /*3e360*/  LDL.64 R18, [R1+0xd8] ;  /* 0x0000d80001127983 */ /* 0x000ea80000100a00 */
[----:B--2---:R3:W-:Y:S02]  /*3e370*/  STL.64 [R1+0x3070], R18 ;  /* 0x0030701201007387 */ /* 0x0047e40000100a00 */
[----:B---3--:R-:W-:-:S02]  /*3e380*/  IMAD.MOV.U32 R18, RZ, RZ, R29 ;  /* 0x000000ffff127224 */ /* 0x008fc400078e001d */
[----:B------:R-:W-:Y:S01]  /*3e390*/  IMAD.MOV.U32 R19, RZ, RZ, R28 ;  /* 0x000000ffff137224 */ /* 0x000fe200078e001c */
[----:B------:R-:W2:Y:S01]  /*3e3a0*/  LDL.LU R29, [R1+0x30f4] ;  /* 0x0030f400011d7983 */ /* 0x000ea20000300800 */
[----:B------:R-:W3:Y:S03]  /*3e3b0*/  LDL.LU R28, [R1+0x30f0] ;  /* 0x0030f000011c7983 */ /* 0x000ee60000300800 */
[----:B------:R0:W-:Y:S01]  /*3e3c0*/  STL.64 [R1+0x3088], R18 ;  /* 0x0030881201007387 */ /* 0x0001e20000100a00 */
[----:B------:R-:W2:Y:S02]  /*3e3d0*/  LDL.LU R16, [R1+0x370] ;  /* 0x0003700001107983 */ /* 0x000ea40000300800 */
[----:B------:R-:W2:Y:S01]  /*3e3e0*/  LDL.LU R17, [R1+0x374] ;  /* 0x0003740001117983 */ /* 0x000ea20000300800 */
[----:B0-----:R-:W2:Y:S01]  /*3e3f0*/  LDL.LU R18, [R1+0x378] ;  /* 0x0003780001127983 */ /* 0x001ea20000300800 */
[----:B------:R-:W2:Y:S03]  /*3e400*/  LDL.LU R19, [R1+0x37c] ;  /* 0x00037c0001137983 */ /* 0x000ea60000300800 */
[----:B--2---:R3:W-:Y:S01]  /*3e410*/  STL.64 [R1+0x3098], R18 ;  /* 0x0030981201007387 */ /* 0x0047e20000100a00 */
[----:B------:R-:W-:Y:S02]  /*3e420*/  STL.64 [R1+0x3090], R16 ;  /* 0x0030901001007387 */ /* 0x000fe40000100a00 */
[----:B---3--:R-:W-:-:S02]  /*3e430*/  IMAD.MOV.U32 R18, RZ, RZ, R28 ;  /* 0x000000ffff127224 */ /* 0x008fc400078e001c */
[----:B------:R-:W-:Y:S01]  /*3e440*/  IMAD.MOV.U32 R19, RZ, RZ, R29 ;  /* 0x000000ffff137224 */ /* 0x000fe200078e001d */
[----:B------:R-:W2:Y:S01]  /*3e450*/  LDL.LU R28, [R1+0x30ec] ;  /* 0x0030ec00011c7983 */ /* 0x000ea20000300800 */
[----:B------:R-:W3:Y:S03]  /*3e460*/  LDL.LU R29, [R1+0x30e8] ;  /* 0x0030e800011d7983 */ /* 0x000ee60000300800 */
[----:B------:R0:W-:Y:S04]  /*3e470*/  STL.64 [R1+0x30a8], R18 ;  /* 0x0030a81201007387 */ /* 0x0001e80000100a00 */
[----:B0-----:R-:W2:Y:S04]  /*3e480*/  LDL.64 R18, [R1+0x118] ;  /* 0x0001180001127983 */ /* 0x001ea80000100a00 */
[----:B--2---:R-:W-:Y:S01]  /*3e490*/  STL.64 [R1+0x30c0], R18 ;  /* 0x0030c01201007387 */ /* 0x004fe20000100a00 */
[----:B------:R-:W2:Y:S03]  /*3e4a0*/  LDL.64 R6, [R1+0xf8] ;  /* 0x0000f80001067983 */ /* 0x000ea60000100a00 */
[----:B--2---:R0:W-:Y:S01]  /*3e4b0*/  STL.64 [R1+0x30a0], R6 ;  /* 0x0030a00601007387 */ /* 0x0041e20000100a00 */
[----:B------:R-:W2:Y:S02]  /*3e4c0*/  LDL.LU R4, [R1+0x380] ;  /* 0x0003800001047983 */ /* 0x000ea40000300800 */
[----:B------:R-:W2:Y:S01]  /*3e4d0*/  LDL.LU R5, [R1+0x384] ;  /* 0x0003840001057983 */ /* 0x000ea20000300800 */
[----:B0-----:R-:W2:Y:S01]  /*3e4e0*/  LDL.LU R6, [R1+0x388] ;  /* 0x0003880001067983 */ /* 0x001ea20000300800 */
[----:B------:R-:W2:Y:S02]  /*3e4f0*/  LDL.LU R7, [R1+0x38c] ;  /* 0x00038c0001077983 */ /* 0x000ea40000300800 */
[----:B------:R-:W2:Y:S02]  /*3e500*/  LDL.LU R16, [R1+0x3a0] ;  /* 0x0003a00001107983 */ /* 0x000ea40000300800 */
[----:B------:R-:W2:Y:S01]  /*3e510*/  LDL.LU R17, [R1+0x3a4] ;  /* 0x0003a40001117983 */ /* 0x000ea20000300800 */
[----:B------:R-:W2:Y:S01]  /*3e520*/  LDL.LU R18, [R1+0x3a8] ;  /* 0x0003a80001127983 */ /* 0x000ea20000300800 */
[----:B------:R-:W2:Y:S03]  /*3e530*/  LDL.LU R19, [R1+0x3ac] ;  /* 0x0003ac0001137983 */ /* 0x000ea60000300800 */
[----:B--2---:R-:W-:Y:S01]  /*3e540*/  STL.64 [R1+0x30e0], R18 ;  /* 0x0030e01201007387 */ /* 0x004fe20000100a00 */
[----:B------:R0:W-:Y:S03]  /*3e550*/  STL.64 [R1+0x30d8], R16 ;  /* 0x0030d81001007387 */ /* 0x0001e60000100a00 */
[----:B0-----:R-:W2:Y:S01]  /*3e560*/  LDL.LU R16, [R1+0x3b0] ;  /* 0x0003b00001107983 */ /* 0x001ea20000300800 */
[----:B------:R-:W2:Y:S02]  /*3e570*/  LDL.LU R17, [R1+0x3b4] ;  /* 0x0003b40001117983 */ /* 0x000ea40000300800 */
[----:B------:R-:W2:Y:S02]  /*3e580*/  LDL.LU R18, [R1+0x3b8] ;  /* 0x0003b80001127983 */ /* 0x000ea40000300800 */
[----:B------:R-:W2:Y:S01]  /*3e590*/  LDL.LU R19, [R1+0x3bc] ;  /* 0x0003bc0001137983 */ /* 0x000ea20000300800 */
[----:B------:R-:W-:Y:S01]  /*3e5a0*/  STL.64 [R1+0x30b8], R6 ;  /* 0x0030b80601007387 */ /* 0x000fe20000100a00 */
        /* <DEDUP_REMOVED lines=16> */
[----:B------:R-:W2:Y:S02]  /*3e6b0*/  LDL.LU R15, [R1+0x34c] ;  /* 0x00034c00010f7983 */ /* 0x000ea40000300800 */
[----:B------:R-:W-:-:S02]  /*3e6c0*/  IMAD.MOV.U32 R0, RZ, RZ, R23 ;  /* 0x000000ffff007224 */ /* 0x000fc400078e0017 */
[----:B---3--:R-:W-:Y:S02]  /*3e6d0*/  IMAD.MOV.U32 R22, RZ, RZ, R29 ;  /* 0x000000ffff167224 */ /* 0x008fe400078e001d */
[----:B------:R-:W-:Y:S01]  /*3e6e0*/  IMAD.MOV.U32 R23, RZ, RZ, R28 ;  /* 0x000000ffff177224 */ /* 0x000fe200078e001c */
[----:B--2---:R-:W-:Y:S01]  /*3e6f0*/  STL.64 [R1+0x3068], R14 ;  /* 0x0030680e01007387 */ /* 0x004fe20000100a00 */
[----:B------:R0:W-:Y:S03]  /*3e700*/  STL.64 [R1+0x3060], R12 ;  /* 0x0030600c01007387 */ /* 0x0001e60000100a00 */
[----:B0-----:R-:W2:Y:S01]  /*3e710*/  LDL.LU R12, [R1+0x350] ;  /* 0x00035000010c7983 */ /* 0x001ea20000300800 */
[----:B------:R-:W2:Y:S02]  /*3e720*/  LDL.LU R13, [R1+0x354] ;  /* 0x00035400010d7983 */ /* 0x000ea40000300800 */
[----:B------:R-:W3:Y:S02]  /*3e730*/  LDL.LU R14, [R1+0x358] ;  /* 0x00035800010e7983 */ /* 0x000ee40000300800 */
[----:B------:R-:W3:Y:S01]  /*3e740*/  LDL.LU R15, [R1+0x35c] ;  /* 0x00035c00010f7983 */ /* 0x000ee20000300800 */
[C---:B------:R-:W-:Y:S01]  /*3e750*/  HMMA.16816.F32.BF16 R20, R8.reuse, R22, R16 ;  /* 0x000000160814723c */ /* 0x040fe20000041810 */
[----:B---3--:R-:W-:Y:S01]  /*3e760*/  STL.64 [R1+0x3080], R14 ;  /* 0x0030800e01007387 */ /* 0x008fe20000100a00 */
[----:B--2---:R0:W-:Y:S03]  /*3e770*/  STL.64 [R1+0x3078], R12 ;  /* 0x0030780c01007387 */ /* 0x0041e60000100a00 */
[----:B0-----:R-:W2:Y:S01]  /*3e780*/  LDL.LU R12, [R1+0x360] ;  /* 0x00036000010c7983 */ /* 0x001ea20000300800 */
[----:B------:R-:W2:Y:S02]  /*3e790*/  LDL.LU R13, [R1+0x364] ;  /* 0x00036400010d7983 */ /* 0x000ea40000300800 */
[----:B------:R-:W2:Y:S02]  /*3e7a0*/  LDL.LU R14, [R1+0x368] ;  /* 0x00036800010e7983 */ /* 0x000ea40000300800 */
[----:B------:R-:W2:Y:S01]  /*3e7b0*/  LDL.LU R15, [R1+0x36c] ;  /* 0x00036c00010f7983 */ /* 0x000ea20000300800 */
[----:B------:R-:W3:Y:S01]  /*3e7c0*/  LDL.64 R26, [R1+0x88] ;  /* 0x00008800011a7983 */ /* 0x000ee20000100a00 */
[----:B------:R-:W2:Y:S02]  /*3e7d0*/  LDL.LU.64 R18, [R1+0x30e0] ;  /* 0x0030e00001127983 */ /* 0x000ea40000300a00 */
[----:B------:R-:W2:Y:S09]  /*3e7e0*/  LDL.LU.64 R16, [R1+0x30d8] ;  /* 0x0030d80001107983 */ /* 0x000eb20000300a00 */
[----:B------:R-:W-:Y:S01]  /*3e7f0*/  STL.64 [R1+0xf20], R20 ;  /* 0x000f201401007387 */ /* 0x000fe20000100a00 */
[----:B------:R0:W-:Y:S04]  /*3e800*/  STL.64 [R1+0xf28], R22 ;  /* 0x000f281601007387 */ /* 0x0001e80000100a00 */
[----:B0-----:R-:W2:Y:S01]  /*3e810*/  LDL.LU.64 R22, [R1+0x30d0] ;  /* 0x0030d00001167983 */ /* 0x001ea20000300a00 */
[----:B------:R-:W3:Y:S01]  /*3e820*/  LDL.LU.64 R20, [R1+0x30c8] ;  /* 0x0030c80001147983 */ /* 0x000ee20000300a00 */
[C---:B--2---:R-:W-:Y:S11]  /*3e830*/  HMMA.16816.F32.BF16 R16, R8.reuse, R22, R16 ;  /* 0x000000160810723c */ /* 0x044ff60000041810 */
[----:B------:R-:W-:Y:S11]  /*3e840*/  @!UPT UIADD3 URZ, URZ, URZ, URZ ;  /* 0x0000003f3f3ff290 */ /* 0x000ff6000fffe03f */
[----:B------:R-:W-:Y:S01]  /*3e850*/  @!UPT UIADD3 URZ, URZ, URZ, URZ ;  /* 0x0000003f3f3ff290 */ /* 0x000fe2000fffe03f */
[----:B------:R-:W-:Y:S01]  /*3e860*/  STL.64 [R1+0xf10], R16 ;  /* 0x000f101001007387 */ /* 0x000fe20000100a00 */
[----:B------:R0:W-:Y:S03]  /*3e870*/  STL.64 [R1+0xf18], R18 ;  /* 0x000f181201007387 */ /* 0x0001e60000100a00 */
[----:B0-----:R-:W2:Y:S01]  /*3e880*/  LDL.LU.64 R18, [R1+0x30c0] ;  /* 0x0030c00001127983 */ /* 0x001ea20000300a00 */
[----:B------:R-:W-:Y:S01]  /*3e890*/  STL.64 [R1+0x2eb8], R22 ;  /* 0x002eb81601007387 */ /* 0x000fe20000100a00 */
        /* <DEDUP_REMOVED lines=12> */
[----:B------:R-:W2:Y:S11]  /*3e960*/  LDL.LU.64 R6, [R1+0x30a0] ;  /* 0x0030a00001067983 */ /* 0x000eb60000300a00 */
[----:B------:R-:W-:Y:S09]  /*3e970*/  @!UPT UIADD3 URZ, URZ, URZ, URZ ;  /* 0x0000003f3f3ff290 */ /* 0x000ff2000fffe03f */
[----:B------:R-:W-:Y:S01]  /*3e980*/  STL.64 [R1+0xef0], R16 ;  /* 0x000ef01001007387 */ /* 0x000fe20000100a00 */
[----:B------:R0:W-:Y:S03]  /*3e990*/  STL.64 [R1+0xef8], R18 ;  /* 0x000ef81201007387 */ /* 0x0001e60000100a00 */
[----:B0-----:R-:W2:Y:S01]  /*3e9a0*/  LDL.LU.64 R18, [R1+0x3098] ;  /* 0x0030980001127983 */ /* 0x001ea20000300a00 */
[----:B------:R-:W2:Y:S02]  /*3e9b0*/  LDL.LU.64 R16, [R1+0x3090] ;  /* 0x0030900001107983 */ /* 0x000ea40000300a00 */
[----:B--2---:R-:W-:Y:S11]  /*3e9c0*/  HMMA.16816.F32.BF16 R16, R8, R6, R16 ;  /* 0x000000060810723c */ /* 0x004ff60000041810 */
[----:B------:R-:W-:Y:S11]  /*3e9d0*/  @!UPT UIADD3 URZ, URZ, URZ, URZ ;  /* 0x0000003f3f3ff290 */ /* 0x000ff6000fffe03f */
[----:B------:R-:W-:Y:S01]  /*3e9e0*/  @!UPT UIADD3 URZ, URZ, URZ, URZ ;  /* 0x0000003f3f3ff290 */ /* 0x000fe2000fffe03f */
[----:B------:R-:W-:Y:S01]  /*3e9f0*/  STL.64 [R1+0xee0], R16 ;  /* 0x000ee01001007387 */ /* 0x000fe20000100a00 */
[----:B------:R0:W-:Y:S03]  /*3ea00*/  STL.64 [R1+0xee8], R18 ;  /* 0x000ee81201007387 */ /* 0x0001e60000100a00 */
[----:B0-----:R-:W2:Y:S01]  /*3ea10*/  LDL.LU.64 R18, [R1+0x3088] ;  /* 0x0030880001127983 */ /* 0x001ea20000300a00 */
[----:B------:R-:W-:Y:S02]  /*3ea20*/  IMAD.MOV.U32 R29, RZ, RZ, R7 ;  /* 0x000000ffff1d7224 */ /* 0x000fe400078e0007 */
[----:B------:R-:W-:-:S03]  /*3ea30*/  IMAD.MOV.U32 R28, RZ, RZ, R6 ;  /* 0x000000ffff1c7224 */ /* 0x000fc600078e0006 */
[----:B------:R-:W-:Y:S02]  /*3ea40*/  STL [R1+0x2e34], R29 ;  /* 0x002e341d01007387 */ /* 0x000fe40000100800 */
        /* <DEDUP_REMOVED lines=42> */
[----:B------:R3:W-:Y:S01]  /*3ecf0*/  STL [R1+0x2e44], R29 ;  /* 0x002e441d01007387 */ /* 0x0007e20000100800 */
[----:B------:R0:W-:Y:S01]  /*3ed00*/  STL [R1+0x2e40], R28 ;  /* 0x002e401c01007387 */ /* 0x0001e20000100800 */
[----:B--2---:R-:W-:Y:S03]  /*3ed10*/  HMMA.16816.F32.BF16 R16, R8, R18, R12 ;  /* 0x000000120810723c */ /* 0x004fe6000004180c */
[----:B------:R-:W2:Y:S01]  /*3ed20*/  LDL.LU.64 R14, [R1+0x3008] ;  /* 0x00300800010e7983 */ /* 0x000ea20000300a00 */
[----:B------:R-:W2:Y:S02]  /*3ed30*/  LDL.LU.64 R12, [R1+0x3000] ;  /* 0x00300000010c7983 */ /* 0x000ea40000300a00 */
[----:B----4-:R-:W-:-:S02]  /*3ed40*/  IMAD.MOV.U32 R7, RZ, RZ, R24 ;  /* 0x000000ffff077224 */ /* 0x010fc400078e0018 */
[----:B------:R-:W-:Y:S02]  /*3ed50*/  IMAD.MOV.U32 R6, RZ, RZ, R25 ;  /* 0x000000ffff067224 */ /* 0x000fe400078e0019 */
[----:B---3--:R-:W-:Y:S02]  /*3ed60*/  IMAD.MOV.U32 R29, RZ, RZ, R26 ;  /* 0x000000ffff1d7224 */ /* 0x008fe400078e001a */
[----:B0-----:R-:W-:-:S11]  /*3ed70*/  IMAD.MOV.U32 R28, RZ, RZ, R27 ;  /* 0x000000ffff1c7224 */ /* 0x001fd600078e001b */
[----:B------:R-:W-:Y:S01]  /*3ed80*/  STL.64 [R1+0xe80], R16 ;  /* 0x000e801001007387 */ /* 0x000fe20000100a00 */
[----:B------:R0:W-:Y:S03]  /*3ed90*/  STL.64 [R1+0xe88], R18 ;  /* 0x000e881201007387 */ /* 0x0001e60000100a00 */
[----:B0-----:R-:W3:Y:S01]  /*3eda0*/  LDL.LU.64 R18, [R1+0x2ff8] ;  /* 0x002ff80001127983 */ /* 0x001ee20000300a00 */
[----:B------:R-:W4:Y:S01]  /*3edb0*/  LDL.LU.64 R16, [R1+0x2ff0] ;  /* 0x002ff00001107983 */ /* 0x000f220000300a00 */
[----:B--2---:R-:W-:Y:S11]  /*3edc0*/  HMMA.16816.F32.BF16 R12, R8, R26, R12 ;  /* 0x0000001a080c723c */ /* 0x004ff6000004180c */
[----:B------:R-:W-:Y:S11]  /*3edd0*/  @!UPT UIADD3 URZ, URZ, URZ, URZ ;  /* 0x0000003f3f3ff290 */ /* 0x000ff6000fffe03f */
[----:B------:R-:W-:Y:S01]  /*3ede0*/  @!UPT UIADD3 URZ, URZ, URZ, URZ ;  /* 0x0000003f3f3ff290 */ /* 0x000fe2000fffe03f */
[----:B------:R-:W-:Y:S01]  /*3edf0*/  STL.64 [R1+0xe70], R12 ;  /* 0x000e700c01007387 */ /* 0x000fe20000100a00 */
[----:B------:R0:W-:Y:S03]  /*3ee00*/  STL.64 [R1+0xe78], R14 ;  /* 0x000e780e01007387 */ /* 0x0001e60000100a00 */
[----:B0-----:R-:W2:Y:S01]  /*3ee10*/  LDL.LU.64 R14, [R1+0x2fe8] ;  /* 0x002fe800010e7983 */ /* 0x001ea20000300a00 */
[----:B------:R-:W2:Y:S02]  /*3ee20*/  LDL.LU.64 R12, [R1+0x2fe0] ;  /* 0x002fe000010c7983 */ /* 0x000ea40000300a00 */
[----:B------:R-:W2:Y:S02]  /*3ee30*/  LDL.LU R24, [R1+0x820] ;  /* 0x0008200001187983 */ /* 0x000ea40000300800 */
[----:B------:R-:W2:Y:S01]  /*3ee40*/  LDL.LU R25, [R1+0x824] ;  /* 0x0008240001197983 */ /* 0x000ea20000300800 */
[----:B------:R-:W2:Y:S01]  /*3ee50*/  LDL.LU R26, [R1+0x828] ;  /* 0x00082800011a7983 */ /* 0x000ea20000300800 */
[----:B------:R-:W2:Y:S03]  /*3ee60*/  LDL.LU R27, [R1+0x82c] ;  /* 0x00082c00011b7983 */ /* 0x000ea60000300800 */
[----:B--2---:R0:W-:Y:S01]  /*3ee70*/  STL.64 [R1+0x2ee8], R26 ;  /* 0x002ee81a01007387 */ /* 0x0041e20000100a00 */
[----:B------:R1:W-:Y:S02]  /*3ee80*/  STL.64 [R1+0x2ee0], R24 ;  /* 0x002ee01801007387 */ /* 0x0003e40000100a00 */
[----:B0-----:R-:W-:-:S02]  /*3ee90*/  IMAD.MOV.U32 R26, RZ, RZ, R3 ;  /* 0x000000ffff1a7224 */ /* 0x001fc400078e0003 */
[----:B------:R-:W-:Y:S01]  /*3eea0*/  IMAD.MOV.U32 R27, RZ, RZ, R20 ;  /* 0x000000ffff1b7224 */ /* 0x000fe200078e0014 */
[----:B------:R-:W2:Y:S04]  /*3eeb0*/  LDL.LU R3, [R1+0x2fd8] ;  /* 0x002fd80001037983 */ /* 0x000ea80000300800 */
[----:B------:R0:W-:Y:S01]  /*3eec0*/  STL.64 [R1+0x2f00], R26 ;  /* 0x002f001a01007387 */ /* 0x0001e20000100a00 */
[----:B-1----:R-:W2:Y:S02]  /*3eed0*/  LDL.LU R24, [R1+0x2f0] ;  /* 0x0002f00001187983 */ /* 0x002ea40000300800 */
[----:B------:R-:W2:Y:S01]  /*3eee0*/  LDL.LU R25, [R1+0x2f4] ;  /* 0x0002f40001197983 */ /* 0x000ea20000300800 */
[----:B0-----:R-:W2:Y:S01]  /*3eef0*/  LDL.LU R26, [R1+0x2f8] ;  /* 0x0002f800011a7983 */ /* 0x001ea20000300800 */
[----:B------:R-:W2:Y:S02]  /*3ef00*/  LDL.LU R27, [R1+0x2fc] ;  /* 0x0002fc00011b7983 */ /* 0x000ea40000300800 */
[----:B------:R-:W-:Y:S02]  /*3ef10*/  STL [R1+0x2e4c], R28 ;  /* 0x002e4c1c01007387 */ /* 0x000fe40000100800 */
[----:B------:R-:W-:Y:S01]  /*3ef20*/  STL [R1+0x2e48], R29 ;  /* 0x002e481d01007387 */ /* 0x000fe20000100800 */
[----:B--2---:R-:W-:Y:S07]  /*3ef30*/  HMMA.16816.F32.BF16 R4, R8, R6, R24 ;  /* 0x000000060804723c */ /* 0x004fee0000041818 */
[----:B---3--:R-:W-:-:S02]  /*3ef40*/  IMAD.MOV.U32 R26, RZ, RZ, R19 ;  /* 0x000000ffff1a7224 */ /* 0x008fc400078e0013 */
[----:B------:R-:W-:Y:S11]  /*3ef50*/  IMAD.MOV.U32 R27, RZ, RZ, R18 ;  /* 0x000000ffff1b7224 */ /* 0x000ff600078e0012 */
[----:B------:R-:W-:Y:S03]  /*3ef60*/  @!UPT UIADD3 URZ, URZ, URZ, URZ ;  /* 0x0000003f3f3ff290 */ /* 0x000fe6000fffe03f */
[----:B------:R-:W-:Y:S01]  /*3ef70*/  STL.64 [R1+0xe60], R4 ;  /* 0x000e600401007387 */ /* 0x000fe20000100a00 */
[----:B------:R-:W-:Y:S02]  /*3ef80*/  STL.64 [R1+0xe68], R6 ;  /* 0x000e680601007387 */ /* 0x000fe40000100a00 */
[----:B------:R4:W-:Y:S02]  /*3ef90*/  STL.64 [R1+0x2f18], R26 ;  /* 0x002f181a01007387 */ /* 0x0009e40000100a00 */
[----:B------:R-:W2:Y:S02]  /*3efa0*/  LDL.64 R22, [R1+0x1a8] ;  /* 0x0001a80001167983 */ /* 0x000ea40000100a00 */
[----:B----4-:R-:W-:Y:S02]  /*3efb0*/  IMAD.MOV.U32 R26, RZ, RZ, R17 ;  /* 0x000000ffff1a7224 */ /* 0x010fe400078e0011 */
[----:B------:R-:W-:Y:S01]  /*3efc0*/  IMAD.MOV.U32 R27, RZ, RZ, R16 ;  /* 0x000000ffff1b7224 */ /* 0x000fe200078e0010 */
[----:B--2---:R-:W-:Y:S01]  /*3efd0*/  STL.64 [R1+0x2ef8], R22 ;  /* 0x002ef81601007387 */ /* 0x004fe20000100a00 */
[----:B------:R0:W-:Y:S02]  /*3efe0*/  STL [R1+0x2ef0], R21 ;  /* 0x002ef01501007387 */ /* 0x0001e40000100800 */
[----:B------:R-:W2:Y:S01]  /*3eff0*/  LDL.LU R20, [R1+0x830] ;  /* 0x0008300001147983 */ /* 0x000ea20000300800 */
[----:B0-----:R-:W2:Y:S01]  /*3f000*/  LDL.LU R21, [R1+0x834] ;  /* 0x0008340001157983 */ /* 0x001ea20000300800 */
[----:B------:R-:W3:Y:S02]  /*3f010*/  LDL.LU R22, [R1+0x838] ;  /* 0x0008380001167983 */ /* 0x000ee40000300800 */
[----:B------:R-:W3:Y:S02]  /*3f020*/  LDL.LU R23, [R1+0x83c] ;  /* 0x00083c0001177983 */ /* 0x000ee40000300800 */
[----:B------:R0:W-:Y:S02]  /*3f030*/  STL.64 [R1+0x2f30], R26 ;  /* 0x002f301a01007387 */ /* 0x0001e40000100a00 */
[----:B0-----:R-:W4:Y:S04]  /*3f040*/  LDL.64 R26, [R1+0x1f8] ;  /* 0x0001f800011a7983 */ /* 0x001f280000100a00 */
[----:B----4-:R-:W-:Y:S01]  /*3f050*/  STL.64 [R1+0x2f48], R26 ;  /* 0x002f481a01007387 */ /* 0x010fe20000100a00 */
[----:B---3--:R-:W-:Y:S02]  /*3f060*/  STL.64 [R1+0x2f10], R22 ;  /* 0x002f101601007387 */ /* 0x008fe40000100a00 */
[----:B--2---:R0:W-:Y:S02]  /*3f070*/  STL.64 [R1+0x2f08], R20 ;  /* 0x002f081401007387 */ /* 0x0041e40000100a00 */
[----:B0-----:R-:W2:Y:S01]  /*3f080*/  LDL.LU R20, [R1+0x840] ;  /* 0x0008400001147983 */ /* 0x001ea20000300800 */
[----:B------:R-:W2:Y:S02]  /*3f090*/  LDL.LU R21, [R1+0x844] ;  /* 0x0008440001157983 */ /* 0x000ea40000300800 */
[----:B------:R-:W3:Y:S02]  /*3f0a0*/  LDL.LU R22, [R1+0x848] ;  /* 0x0008480001167983 */ /* 0x000ee40000300800 */
[----:B------:R-:W3:Y:S02]  /*3f0b0*/  LDL.LU R23, [R1+0x84c] ;  /* 0x00084c0001177983 */ /* 0x000ee40000300800 */
[----:B------:R-:W-:-:S02]  /*3f0c0*/  IMAD.MOV.U32 R26, RZ, RZ, R15 ;  /* 0x000000ffff1a7224 */ /* 0x000fc400078e000f */
[----:B------:R-:W-:-:S05]  /*3f0d0*/  IMAD.MOV.U32 R27, RZ, RZ, R14 ;  /* 0x000000ffff1b7224 */ /* 0x000fca00078e000e */
[----:B------:R-:W-:Y:S04]  /*3f0e0*/  STL.64 [R1+0x2f60], R26 ;  /* 0x002f601a01007387 */ /* 0x000fe80000100a00 */
[----:B---3--:R-:W-:Y:S01]  /*3f0f0*/  STL.64 [R1+0x2f28], R22 ;  /* 0x002f281601007387 */ /* 0x008fe20000100a00 */
[----:B--2---:R0:W-:Y:S03]  /*3f100*/  STL.64 [R1+0x2f20], R20 ;  /* 0x002f201401007387 */ /* 0x0041e60000100a00 */
[----:B0-----:R-:W2:Y:S01]  /*3f110*/  LDL.LU R20, [R1+0xa20] ;  /* 0x000a200001147983 */ /* 0x001ea20000300800 */
[----:B------:R-:W2:Y:S02]  /*3f120*/  LDL.LU R21, [R1+0xa24] ;  /* 0x000a240001157983 */ /* 0x000ea40000300800 */
[----:B------:R-:W3:Y:S02]  /*3f130*/  LDL.LU R22, [R1+0xa28] ;  /* 0x000a280001167983 */ /* 0x000ee40000300800 */
[----:B------:R-:W3:Y:S01]  /*3f140*/  LDL.LU R23, [R1+0xa2c] ;  /* 0x000a2c0001177983 */ /* 0x000ee20000300800 */
[----:B------:R-:W4:Y:S01]  /*3f150*/  LDL.64 R18, [R1+0x48] ;  /* 0x0000480001127983 */ /* 0x000f220000100a00 */
[----:B------:R-:W-:-:S02]  /*3f160*/  IMAD.MOV.U32 R26, RZ, RZ, R13 ;  /* 0x000000ffff1a7224 */ /* 0x000fc400078e000d */
[----:B------:R-:W-:Y:S01]  /*3f170*/  IMAD.MOV.U32 R27, RZ, RZ, R12 ;  /* 0x000000ffff1b7224 */ /* 0x000fe200078e000c */
[----:B----4-:R0:W-:Y:S02]  /*3f180*/  STL.64 [R1+0x2fa8], R18 ;  /* 0x002fa81201007387 */ /* 0x0101e40000100a00 */
[----:B0-----:R-:W-:Y:S02]  /*3f190*/  IMAD.MOV.U32 R18, RZ, RZ, R3 ;  /* 0x000000ffff127224 */ /* 0x001fe400078e0003 */
[----:B------:R-:W-:-:S05]  /*3f1a0*/  IMAD.MOV.U32 R19, RZ, RZ, R2 ;  /* 0x000000ffff137224 */ /* 0x000fca00078e0002 */
[----:B------:R0:W-:Y:S04]  /*3f1b0*/  STL.64 [R1+0x2fc0], R18 ;  /* 0x002fc01201007387 */ /* 0x0001e80000100a00 */
[----:B0-----:R-:W4:Y:S01]  /*3f1c0*/  LDL.64 R18, [R1+0x68] ;  /* 0x0000680001127983 */ /* 0x001f220000100a00 */
[----:B------:R0:W-:Y:S02]  /*3f1d0*/  STL.64 [R1+0x2fa0], R26 ;  /* 0x002fa01a01007387 */ /* 0x0001e40000100a00 */
[----:B------:R-:W2:Y:S02]  /*3f1e0*/  LDL.LU R24, [R1+0x2c0] ;  /* 0x0002c00001187983 */ /* 0x000ea40000300800 */
[----:B------:R-:W2:Y:S01]  /*3f1f0*/  LDL.LU R25, [R1+0x2c4] ;  /* 0x0002c40001197983 */ /* 0x000ea20000300800 */
[----:B0-----:R-:W2:Y:S01]  /*3f200*/  LDL.LU R26, [R1+0x2c8] ;  /* 0x0002c800011a7983 */ /* 0x001ea20000300800 */
[----:B------:R-:W2:Y:S03]  /*3f210*/  LDL.LU R27, [R1+0x2cc] ;  /* 0x0002cc00011b7983 */ /* 0x000ea60000300800 */
[----:B--2---:R-:W-:Y:S01]  /*3f220*/  STL.64 [R1+0x2fb8], R26 ;  /* 0x002fb81a01007387 */ /* 0x004fe20000100a00 */
[----:B------:R0:W-:Y:S03]  /*3f230*/  STL.64 [R1+0x2fb0], R24 ;  /* 0x002fb01801007387 */ /* 0x0001e60000100a00 */
[----:B0-----:R-:W2:Y:S01]  /*3f240*/  LDL.LU R24, [R1+0x2d0] ;  /* 0x0002d00001187983 */ /* 0x001ea20000300800 */
[----:B------:R-:W2:Y:S02]  /*3f250*/  LDL.LU R25, [R1+0x2d4] ;  /* 0x0002d40001197983 */ /* 0x000ea40000300800 */
[----:B------:R-:W2:Y:S02]  /*3f260*/  LDL.LU R26, [R1+0x2d8] ;  /* 0x0002d800011a7983 */ /* 0x000ea40000300800 */
[----:B------:R-:W2:Y:S02]  /*3f270*/  LDL.LU R27, [R1+0x2dc] ;  /* 0x0002dc00011b7983 */ /* 0x000ea40000300800 */
[----:B--2---:R-:W-:Y:S01]  /*3f280*/  STL.64 [R1+0x2fd0], R26 ;  /* 0x002fd01a01007387 */ /* 0x004fe20000100a00 */
[----:B------:R0:W-:Y:S03]  /*3f290*/  STL.64 [R1+0x2fc8], R24 ;  /* 0x002fc81801007387 */ /* 0x0001e60000100a00 */
[----:B0-----:R-:W4:Y:S01]  /*3f2a0*/  LDL.LU R24, [R1+0x2e0] ;  /* 0x0002e00001187983 */ /* 0x001f220000300800 */
[----:B------:R-:W4:Y:S02]  /*3f2b0*/  LDL.LU R25, [R1+0x2e4] ;  /* 0x0002e40001197983 */ /* 0x000f240000300800 */
[----:B------:R-:W4:Y:S02]  /*3f2c0*/  LDL.LU R26, [R1+0x2e8] ;  /* 0x0002e800011a7983 */ /* 0x000f240000300800 */
[----:B------:R-:W4:Y:S01]  /*3f2d0*/  LDL.LU R27, [R1+0x2ec] ;  /* 0x0002ec00011b7983 */ /* 0x000f220000300800 */
[----:B------:R-:W2:Y:S01]  /*3f2e0*/  LDL.LU R12, [R1+0x2b0] ;  /* 0x0002b000010c7983 */ /* 0x000ea20000300800 */
[----:B------:R-:W2:Y:S02]  /*3f2f0*/  LDL.LU R13, [R1+0x2b4] ;  /* 0x0002b400010d7983 */ /* 0x000ea40000300800 */
[----:B------:R-:W2:Y:S02]  /*3f300*/  LDL.LU R14, [R1+0x2b8] ;  /* 0x0002b800010e7983 */ /* 0x000ea40000300800 */
[----:B------:R-:W2:Y:S01]  /*3f310*/  LDL.LU R15, [R1+0x2bc] ;  /* 0x0002bc00010f7983 */ /* 0x000ea20000300800 */
[----:B------:R-:W2:Y:S01]  /*3f320*/  LDL.64 R6, [R1+0x28] ;  /* 0x0000280001067983 */ /* 0x000ea20000100a00 */
[----:B---3--:R-:W-:Y:S02]  /*3f330*/  STL.64 [R1+0x2f40], R22 ;  /* 0x002f401601007387 */ /* 0x008fe40000100a00 */
[----:B------:R0:W-:Y:S02]  /*3f340*/  STL.64 [R1+0x2f38], R20 ;  /* 0x002f381401007387 */ /* 0x0001e40000100a00 */
[----:B0-----:R-:W3:Y:S01]  /*3f350*/  LDL.LU R20, [R1+0xa30] ;  /* 0x000a300001147983 */ /* 0x001ee20000300800 */
[----:B------:R-:W3:Y:S02]  /*3f360*/  LDL.LU R21, [R1+0xa34] ;  /* 0x000a340001157983 */ /* 0x000ee40000300800 */
[----:B------:R-:W2:Y:S02]  /*3f370*/  LDL.LU R22, [R1+0xa38] ;  /* 0x000a380001167983 */ /* 0x000ea40000300800 */
[----:B------:R-:W2:Y:S02]  /*3f380*/  LDL.LU R23, [R1+0xa3c] ;  /* 0x000a3c0001177983 */ /* 0x000ea40000300800 */
[----:B--2---:R-:W-:Y:S01]  /*3f390*/  STL.64 [R1+0x2f58], R22 ;  /* 0x002f581601007387 */ /* 0x004fe20000100a00 */
[----:B---3--:R0:W-:Y:S03]  /*3f3a0*/  STL.64 [R1+0x2f50], R20 ;  /* 0x002f501401007387 */ /* 0x0081e60000100a00 */
[----:B0-----:R-:W2:Y:S01]  /*3f3b0*/  LDL.LU R20, [R1+0x1390] ;  /* 0x0013900001147983 */ /* 0x001ea20000300800 */
[----:B------:R-:W2:Y:S02]  /*3f3c0*/  LDL.LU R21, [R1+0x1394] ;  /* 0x0013940001157983 */ /* 0x000ea40000300800 */
[----:B------:R-:W3:Y:S02]  /*3f3d0*/  LDL.LU R22, [R1+0x1398] ;  /* 0x0013980001167983 */ /* 0x000ee40000300800 */
[----:B------:R-:W3:Y:S01]  /*3f3e0*/  LDL.LU R23, [R1+0x139c] ;  /* 0x00139c0001177983 */ /* 0x000ee20000300800 */
[----:B----4-:R-:W-:Y:S01]  /*3f3f0*/  HMMA.16816.F32.BF16 R24, R8, R18, R24 ;  /* 0x000000120818723c */ /* 0x010fe20000041818 */
[----:B------:R-:W-:-:S02]  /*3f400*/  IMAD.MOV.U32 R28, RZ, RZ, R18 ;  /* 0x000000ffff1c7224 */ /* 0x000fc400078e0012 */
[----:B------:R-:W-:Y:S01]  /*3f410*/  IMAD.MOV.U32 R29, RZ, RZ, R19 ;  /* 0x000000ffff1d7224 */ /* 0x000fe200078e0013 */
[----:B---3--:R-:W-:Y:S01]  /*3f420*/  STL.64 [R1+0x2f70], R22 ;  /* 0x002f701601007387 */ /* 0x008fe20000100a00 */
[----:B--2---:R0:W-:Y:S03]  /*3f430*/  STL.64 [R1+0x2f68], R20 ;  /* 0x002f681401007387 */ /* 0x0041e60000100a00 */
[----:B0-----:R-:W2:Y:S01]  /*3f440*/  LDL.LU R20, [R1+0x15c0] ;  /* 0x0015c00001147983 */ /* 0x001ea20000300800 */
[----:B------:R-:W2:Y:S02]  /*3f450*/  LDL.LU R21, [R1+0x15c4] ;  /* 0x0015c40001157983 */ /* 0x000ea40000300800 */
[----:B------:R-:W2:Y:S02]  /*3f460*/  LDL.LU R22, [R1+0x15c8] ;  /* 0x0015c80001167983 */ /* 0x000ea40000300800 */
[----:B------:R-:W2:Y:S10]  /*3f470*/  LDL.LU R23, [R1+0x15cc] ;  /* 0x0015cc0001177983 */ /* 0x000eb40000300800 */
[----:B------:R-:W-:Y:S01]  /*3f480*/  STL.64 [R1+0xe50], R24 ;  /* 0x000e501801007387 */ /* 0x000fe20000100a00 */
[----:B------:R0:W-:Y:S03]  /*3f490*/  STL.64 [R1+0xe58], R26 ;  /* 0x000e581a01007387 */ /* 0x0001e60000100a00 */
[----:B0-----:R-:W3:Y:S01]  /*3f4a0*/  LDL.LU.64 R26, [R1+0x2fd0] ;  /* 0x002fd000011a7983 */ /* 0x001ee20000300a00 */
[----:B------:R-:W3:Y:S02]  /*3f4b0*/  LDL.LU.64 R24, [R1+0x2fc8] ;  /* 0x002fc80001187983 */ /* 0x000ee40000300a00 */
[----:B------:R-:W3:Y:S02]  /*3f4c0*/  LDL.LU.64 R18, [R1+0x2fc0] ;  /* 0x002fc00001127983 */ /* 0x000ee40000300a00 */
[----:B------:R-:W-:Y:S01]  /*3f4d0*/  STL [R1+0x2e54], R29 ;  /* 0x002e541d01007387 */ /* 0x000fe20000100800 */
[----:B------:R-:W-:Y:S01]  /*3f4e0*/  STL [R1+0x2e50], R28 ;  /* 0x002e501c01007387 */ /* 0x000fe20000100800 */
[C---:B---3--:R-:W-:Y:S03]  /*3f4f0*/  HMMA.16816.F32.BF16 R16, R8.reuse, R18, R24 ;  /* 0x000000120810723c */ /* 0x048fe60000041818 */
[----:B------:R-:W3:Y:S01]  /*3f500*/  LDL.LU.64 R26, [R1+0x2fb8] ;  /* 0x002fb800011a7983 */ /* 0x000ee20000300a00 */
[----:B------:R-:W3:Y:S11]  /*3f510*/  LDL.LU.64 R24, [R1+0x2fb0] ;  /* 0x002fb00001187983 */ /* 0x000ef60000300a00 */
[----:B------:R-:W-:Y:S08]  /*3f520*/  @!UPT UIADD3 URZ, URZ, URZ, URZ ;  /* 0x0000003f3f3ff290 */ /* 0x000ff0000fffe03f */
[----:B------:R-:W-:Y:S01]  /*3f530*/  STL.64 [R1+0xe40], R16 ;  /* 0x000e401001007387 */ /* 0x000fe20000100a00 */
[----:B------:R0:W-:Y:S03]  /*3f540*/  STL.64 [R1+0xe48], R18 ;  /* 0x000e481201007387 */ /* 0x0001e60000100a00 */
[----:B0-----:R-:W3:Y:S02]  /*3f550*/  LDL.LU.64 R18, [R1+0x2fa8] ;  /* 0x002fa80001127983 */ /* 0x001ee40000300a00 */
[C---:B---3--:R-:W-:Y:S01]  /*3f560*/  HMMA.16816.F32.BF16 R24, R8.reuse, R18, R24 ;  /* 0x000000120818723c */ /* 0x048fe20000041818 */
[----:B------:R-:W-:Y:S02]  /*3f570*/  IMAD.MOV.U32 R29, RZ, RZ, R18 ;  /* 0x000000ffff1d7224 */ /* 0x000fe400078e0012 */
[----:B------:R-:W-:Y:S11]  /*3f580*/  IMAD.MOV.U32 R28, RZ, RZ, R19 ;  /* 0x000000ffff1c7224 */ /* 0x000ff600078e0013 */
[----:B------:R-:W-:Y:S09]  /*3f590*/  @!UPT UIADD3 URZ, URZ, URZ, URZ ;  /* 0x0000003f3f3ff290 */ /* 0x000ff2000fffe03f */
[----:B------:R-:W-:Y:S01]  /*3f5a0*/  STL.64 [R1+0xe30], R24 ;  /* 0x000e301801007387 */ /* 0x000fe20000100a00 */
[----:B------:R0:W-:Y:S03]  /*3f5b0*/  STL.64 [R1+0xe38], R26 ;  /* 0x000e381a01007387 */ /* 0x0001e60000100a00 */
[----:B0-----:R-:W2:Y:S01]  /*3f5c0*/  LDL.LU.64 R26, [R1+0x2fa0] ;  /* 0x002fa000011a7983 */ /* 0x001ea20000300a00 */
[----:B------:R-:W3:Y:S02]  /*3f5d0*/  LDL.LU.64 R18, [R1+0x2f98] ;  /* 0x002f980001127983 */ /* 0x000ee40000300a00 */
[----:B------:R-:W-:Y:S02]  /*3f5e0*/  STL [R1+0x2e5c], R28 ;  /* 0x002e5c1c01007387 */ /* 0x000fe40000100800 */
[----:B------:R-:W-:Y:S01]  /*3f5f0*/  STL [R1+0x2e58], R29 ;  /* 0x002e581d01007387 */ /* 0x000fe20000100800 */
        /* <DEDUP_REMOVED lines=9> */
[----:B---3--:R-:W-:Y:S11]  /*3f690*/  HMMA.16816.F32.BF16 R8, R8, R6, R12 ;  /* 0x000000060808723c */ /* 0x008ff6000004180c */
[----:B------:R-:W-:Y:S11]  /*3f6a0*/  @!UPT UIADD3 URZ, URZ, URZ, URZ ;  /* 0x0000003f3f3ff290 */ /* 0x000ff6000fffe03f */
[----:B------:R-:W-:Y:S01]  /*3f6b0*/  @!UPT UIADD3 URZ, URZ, URZ, URZ ;  /* 0x0000003f3f3ff290 */ /* 0x000fe2000fffe03f */
[----:B------:R-:W-:Y:S01]  /*3f6c0*/  STL.64 [R1+0xe10], R8 ;  /* 0x000e100801007387 */ /* 0x000fe20000100a00 */
[----:B------:R0:W-:Y:S02]  /*3f6d0*/  STL.64 [R1+0xe18], R10 ;  /* 0x000e180a01007387 */ /* 0x0001e40000100a00 */
[----:B------:R-:W2:Y:S02]  /*3f6e0*/  LDL.LU.64 R6, [R1+0x2f80] ;  /* 0x002f800001067983 */ /* 0x000ea40000300a00 */
[----:B------:R-:W2:Y:S01]  /*3f6f0*/  LDL.LU.64 R4, [R1+0x2f78] ;  /* 0x002f780001047983 */ /* 0x000ea20000300a00 */
[----:B0-----:R-:W3:Y:S01]  /*3f700*/  LDL.64 R10, [R1+0x1b8] ;  /* 0x0001b800010a7983 */ /* 0x001ee20000100a00 */
[----:B------:R-:W4:Y:S02]  /*3f710*/  LDL.LU R12, [R1+0x810] ;  /* 0x00081000010c7983 */ /* 0x000f240000300800 */
[----:B------:R-:W4:Y:S02]  /*3f720*/  LDL.LU R13, [R1+0x814] ;  /* 0x00081400010d7983 */ /* 0x000f240000300800 */
[----:B------:R-:W4:Y:S01]  /*3f730*/  LDL.LU R14, [R1+0x818] ;  /* 0x00081800010e7983 */ /* 0x000f220000300800 */
[----:B------:R-:W4:Y:S01]  /*3f740*/  LDL.LU R15, [R1+0x81c] ;  /* 0x00081c00010f7983 */ /* 0x000f220000300800 */
        /* <DEDUP_REMOVED lines=37> */
[C---:B--2---:R-:W-:Y:S02]  /*3f9a0*/  HMMA.16816.F32.BF16 R24, R4.reuse, R26, R20 ;  /* 0x0000001a0418723c */ /* 0x044fe40000041814 */
[----:B------:R-:W4:Y:S01]  /*3f9b0*/  LDL.LU.64 R22, [R1+0x2ef8] ;  /* 0x002ef80001167983 */ /* 0x000f220000300a00 */
[----:B------:R-:W2:Y:S11]  /*3f9c0*/  LDL.LU R21, [R1+0x2ef0] ;  /* 0x002ef00001157983 */ /* 0x000eb60000300800 */
[----:B------:R-:W-:Y:S09]  /*3f9d0*/  @!UPT UIADD3 URZ, URZ, URZ, URZ ;  /* 0x0000003f3f3ff290 */ /* 0x000ff2000fffe03f */
[----:B------:R-:W-:Y:S01]  /*3f9e0*/  STL.64 [R1+0x830], R24 ;  /* 0x0008301801007387 */ /* 0x000fe20000100a00 */
[----:B------:R0:W-:Y:S03]  /*3f9f0*/  STL.64 [R1+0x838], R26 ;  /* 0x0008381a01007387 */ /* 0x0001e60000100a00 */
[----:B0-----:R-:W2:Y:S01]  /*3fa00*/  LDL.LU.64 R26, [R1+0x2ee8] ;  /* 0x002ee800011a7983 */ /* 0x001ea20000300a00 */
[----:B------:R-:W2:Y:S02]  /*3fa10*/  LDL.LU.64 R24, [R1+0x2ee0] ;  /* 0x002ee00001187983 */ /* 0x000ea40000300a00 */
[----:B---3--:R-:W-:Y:S02]  /*3fa20*/  IMAD.MOV.U32 R17, RZ, RZ, R10 ;  /* 0x000000ffff117224 */ /* 0x008fe400078e000a */
[----:B------:R-:W-:Y:S01]  /*3fa30*/  IMAD.MOV.U32 R16, RZ, RZ, R11 ;  /* 0x000000ffff107224 */ /* 0x000fe200078e000b */
[C---:B--2---:R-:W-:Y:S01]  /*3fa40*/  HMMA.16816.F32.BF16 R24, R4.reuse, R10, R24 ;  /* 0x0000000a0418723c */ /* 0x044fe20000041818 */
[----:B------:R-:W0:Y:S11]  /*3fa50*/  LDSM.16.MT88.4 R8, [R21+0x9080] ;  /* 0x009080001508783b */ /* 0x000e360000004200 */
[----:B------:R-:W-:Y:S11]  /*3fa60*/  @!UPT UIADD3 URZ, URZ, URZ, URZ ;  /* 0x0000003f3f3ff290 */ /* 0x000ff6000fffe03f */
[----:B------:R-:W-:Y:S01]  /*3fa70*/  STL.64 [R1+0x820], R24 ;  /* 0x0008201801007387 */ /* 0x000fe20000100a00 */
[----:B------:R1:W-:Y:S03]  /*3fa80*/  STL.64 [R1+0x828], R26 ;  /* 0x0008281a01007387 */ /* 0x0003e60000100a00 */
[----:B-1----:R-:W2:Y:S01]  /*3fa90*/  LDL.LU.64 R26, [R1+0x2ed8] ;  /* 0x002ed800011a7983 */ /* 0x002ea20000300a00 */
[----:B------:R-:W-:Y:S02]  /*3faa0*/  STL [R1+0x2c5c], R16 ;  /* 0x002c5c1001007387 */ /* 0x000fe40000100800 */
[----:B------:R-:W-:Y:S02]  /*3fab0*/  STL [R1+0x2c58], R17 ;  /* 0x002c581101007387 */ /* 0x000fe40000100800 */
[----:B------:R-:W-:Y:S01]  /*3fac0*/  STL.64 [R1+0x2e90], R18 ;  /* 0x002e901201007387 */ /* 0x000fe20000100a00 */
[----:B0-----:R-:W-:Y:S01]  /*3fad0*/  STL.64 [R1+0x2cb0], R10 ;  /* 0x002cb00a01007387 */ /* 0x001fe20000100a00 */
[----:B------:R4:W-:Y:S02]  /*3fae0*/  STL.64 [R1+0x2ca8], R8 ;  /* 0x002ca80801007387 */ /* 0x0009e40000100a00 */
[----:B----4-:R-:W-:Y:S01]  /*3faf0*/  HMMA.16816.F32.BF16 R8, R4, R22, R12 ;  /* 0x000000160408723c */ /* 0x010fe2000004180c */
[----:B------:R-:W-:-:S02]  /*3fb00*/  IMAD.MOV.U32 R25, RZ, RZ, R22 ;  /* 0x000000ffff197224 */ /* 0x000fc400078e0016 */
[----:B------:R-:W-:Y:S11]  /*3fb10*/  IMAD.MOV.U32 R24, RZ, RZ, R23 ;  /* 0x000000ffff187224 */ /* 0x000ff600078e0017 */
[----:B------:R-:W-:Y:S09]  /*3fb20*/  @!UPT UIADD3 URZ, URZ, URZ, URZ ;  /* 0x0000003f3f3ff290 */ /* 0x000ff2000fffe03f */
[----:B------:R-:W-:Y:S01]  /*3fb30*/  STL.64 [R1+0x810], R8 ;  /* 0x0008100801007387 */ /* 0x000fe20000100a00 */
[----:B------:R-:W-:Y:S02]  /*3fb40*/  STL.64 [R1+0x818], R10 ;  /* 0x0008180a01007387 */ /* 0x000fe40000100a00 */
[----:B------:R-:W3:Y:S02]  /*3fb50*/  LDL.LU R16, [R1+0x7d0] ;  /* 0x0007d00001107983 */ /* 0x000ee40000300800 */
[----:B------:R-:W3:Y:S01]  /*3fb60*/  LDL.LU R17, [R1+0x7d4] ;  /* 0x0007d40001117983 */ /* 0x000ee20000300800 */
[----:B------:R-:W4:Y:S01]  /*3fb70*/  LDL.LU R18, [R1+0x7d8] ;  /* 0x0007d80001127983 */ /* 0x000f220000300800 */
[----:B------:R-:W4:Y:S02]  /*3fb80*/  LDL.LU R19, [R1+0x7dc] ;  /* 0x0007dc0001137983 */ /* 0x000f240000300800 */
        /* <DEDUP_REMOVED lines=10> */
[----:B----4-:R0:W-:Y:S01]  /*3fc30*/  STL.64 [R1+0x2ea0], R18 ;  /* 0x002ea01201007387 */ /* 0x0101e20000100a00 */
[----:B---3--:R-:W-:Y:S03]  /*3fc40*/  STL.64 [R1+0x2e98], R16 ;  /* 0x002e981001007387 */ /* 0x008fe60000100a00 */
[----:B0-----:R-:W3:Y:S04]  /*3fc50*/  LDL.64 R18, [R1+0x178] ;  /* 0x0001780001127983 */ /* 0x001ee80000100a00 */
[----:B---3--:R0:W-:Y:S01]  /*3fc60*/  STL.64 [R1+0x2eb0], R18 ;  /* 0x002eb01201007387 */ /* 0x0081e20000100a00 */
[----:B------:R-:W3:Y:S03]  /*3fc70*/  LDL.64 R10, [R1+0x138] ;  /* 0x00013800010a7983 */ /* 0x000ee60000100a00 */
[----:B0-----:R-:W4:Y:S04]  /*3fc80*/  LDL.64 R18, [R1+0x188] ;  /* 0x0001880001127983 */ /* 0x001f280000100a00 */
[----:B---3--:R0:W-:Y:S01]  /*3fc90*/  STL.64 [R1+0x2e60], R10 ;  /* 0x002e600a01007387 */ /* 0x0081e20000100a00 */
[----:B------:R-:W3:Y:S02]  /*3fca0*/  LDL.LU R8, [R1+0x7b0] ;  /* 0x0007b00001087983 */ /* 0x000ee40000300800 */
[----:B------:R-:W3:Y:S01]  /*3fcb0*/  LDL.LU R9, [R1+0x7b4] ;  /* 0x0007b40001097983 */ /* 0x000ee20000300800 */
[----:B0-----:R-:W2:Y:S01]  /*3fcc0*/  LDL.LU R10, [R1+0x7b8] ;  /* 0x0007b800010a7983 */ /* 0x001ea20000300800 */
[----:B------:R-:W2:Y:S03]  /*3fcd0*/  LDL.LU R11, [R1+0x7bc] ;  /* 0x0007bc00010b7983 */ /* 0x000ea60000300800 */
[----:B--2---:R0:W-:Y:S01]  /*3fce0*/  STL.64 [R1+0x2e70], R10 ;  /* 0x002e700a01007387 */ /* 0x0041e20000100a00 */
[----:B---3--:R-:W-:Y:S02]  /*3fcf0*/  STL.64 [R1+0x2e68], R8 ;  /* 0x002e680801007387 */ /* 0x008fe40000100a00 */
[----:B0-----:R-:W-:-:S02]  /*3fd00*/  IMAD.MOV.U32 R10, RZ, RZ, R27 ;  /* 0x000000ffff0a7224 */ /* 0x001fc400078e001b */
[----:B------:R-:W-:Y:S01]  /*3fd10*/  IMAD.MOV.U32 R11, RZ, RZ, R0 ;  /* 0x000000ffff0b7224 */ /* 0x000fe200078e0000 */
[----:B------:R-:W2:Y:S04]  /*3fd20*/  LDL.LU R27, [R1+0x2ed0] ;  /* 0x002ed000011b7983 */ /* 0x000ea80000300800 */
[----:B------:R0:W-:Y:S04]  /*3fd30*/  STL.64 [R1+0x2e88], R10 ;  /* 0x002e880a01007387 */ /* 0x0001e80000100a00 */
[----:B0-----:R-:W3:Y:S04]  /*3fd40*/  LDL.64 R10, [R1+0x168] ;  /* 0x00016800010a7983 */ /* 0x001ee80000100a00 */
[----:B---3--:R0:W-:Y:S01]  /*3fd50*/  STL.64 [R1+0x2ea8], R10 ;  /* 0x002ea80a01007387 */ /* 0x0081e20000100a00 */
[----:B------:R-:W3:Y:S02]  /*3fd60*/  LDL.LU R8, [R1+0x7e0] ;  /* 0x0007e00001087983 */ /* 0x000ee40000300800 */
[----:B------:R-:W3:Y:S01]  /*3fd70*/  LDL.LU R9, [R1+0x7e4] ;  /* 0x0007e40001097983 */ /* 0x000ee20000300800 */
[----:B0-----:R-:W3:Y:S01]  /*3fd80*/  LDL.LU R10, [R1+0x7e8] ;  /* 0x0007e800010a7983 */ /* 0x001ee20000300800 */
[----:B------:R-:W3:Y:S02]  /*3fd90*/  LDL.LU R11, [R1+0x7ec] ;  /* 0x0007ec00010b7983 */ /* 0x000ee40000300800 */
[----:B------:R-:W3:Y:S02]  /*3fda0*/  LDL.LU R12, [R1+0x790] ;  /* 0x00079000010c7983 */ /* 0x000ee40000300800 */
[----:B------:R-:W3:Y:S01]  /*3fdb0*/  LDL.LU R13, [R1+0x794] ;  /* 0x00079400010d7983 */ /* 0x000ee20000300800 */
[----:B------:R-:W3:Y:S01]  /*3fdc0*/  LDL.LU R14, [R1+0x798] ;  /* 0x00079800010e7983 */ /* 0x000ee20000300800 */
[----:B------:R-:W3:Y:S01]  /*3fdd0*/  LDL.LU R15, [R1+0x79c] ;  /* 0x00079c00010f7983 */ /* 0x000ee20000300800 */
[C---:B--2---:R-:W-:Y:S02]  /*3fde0*/  HMMA.16816.F32.BF16 R20, R4.reuse, R26, R20 ;  /* 0x0000001a0414723c */ /* 0x044fe40000041814 */
[----:B---3--:R-:W-:Y:S01]  /*3fdf0*/  STL.64 [R1+0x2e80], R14 ;  /* 0x002e800e01007387 */ /* 0x008fe20000100a00 */
[----:B------:R0:W-:Y:S03]  /*3fe00*/  STL.64 [R1+0x2e78], R12 ;  /* 0x002e780c01007387 */ /* 0x0001e60000100a00 */
[----:B0-----:R-:W2:Y:S01]  /*3fe10*/  LDL.LU R12, [R1+0x7c0] ;  /* 0x0007c000010c7983 */ /* 0x001ea20000300800 */
[----:B------:R-:W2:Y:S02]  /*3fe20*/  LDL.LU R13, [R1+0x7c4] ;  /* 0x0007c400010d7983 */ /* 0x000ea40000300800 */
[----:B------:R-:W2:Y:S02]  /*3fe30*/  LDL.LU R14, [R1+0x7c8] ;  /* 0x0007c800010e7983 */ /* 0x000ea40000300800 */
[----:B------:R-:W2:Y:S11]  /*3fe40*/  LDL.LU R15, [R1+0x7cc] ;  /* 0x0007cc00010f7983 */ /* 0x000eb60000300800 */
[----:B------:R-:W-:Y:S01]  /*3fe50*/  @!UPT UIADD3 URZ, URZ, URZ, URZ ;  /* 0x0000003f3f3ff290 */ /* 0x000fe2000fffe03f */
[----:B------:R-:W-:Y:S01]  /*3fe60*/  STL.64 [R1+0x800], R20 ;  /* 0x0008001401007387 */ /* 0x000fe20000100a00 */
[----:B------:R0:W-:Y:S03]  /*3fe70*/  STL.64 [R1+0x808], R22 ;  /* 0x0008081601007387 */ /* 0x0001e60000100a00 */
[----:B0-----:R-:W4:Y:S01]  /*3fe80*/  LDL.LU.64 R22, [R1+0x2ec8] ;  /* 0x002ec80001167983 */ /* 0x001f220000300a00 */
[----:B------:R-:W4:Y:S02]  /*3fe90*/  LDL.LU.64 R20, [R1+0x2ec0] ;  /* 0x002ec00001147983 */ /* 0x000f240000300a00 */
[----:B------:R-:W-:Y:S02]  /*3fea0*/  STL.64 [R1+0x2c18], R26 ;  /* 0x002c181a01007387 */ /* 0x000fe40000100a00 */
[----:B------:R-:W3:Y:S01]  /*3feb0*/  LDL R0, [R1+0x2054] ;  /* 0x0020540001007983 */ /* 0x000ee20000100800 */
[C---:B----4-:R-:W-:Y:S11]  /*3fec0*/  HMMA.16816.F32.BF16 R20, R4.reuse, R18, R20 ;  /* 0x000000120414723c */ /* 0x050ff60000041814 */
[----:B------:R-:W-:Y:S11]  /*3fed0*/  @!UPT UIADD3 URZ, URZ, URZ, URZ ;  /* 0x0000003f3f3ff290 */ /* 0x000ff6000fffe03f */
[----:B------:R-:W-:Y:S01]  /*3fee0*/  @!UPT UIADD3 URZ, URZ, URZ, URZ ;  /* 0x0000003f3f3ff290 */ /* 0x000fe2000fffe03f */
[----:B------:R0:W-:Y:S01]  /*3fef0*/  STL.64 [R1+0x7f0], R20 ;  /* 0x0007f01401007387 */ /* 0x0001e20000100a00 */
[----:B------:R1:W-:Y:S02]  /*3ff00*/  STL.64 [R1+0x7f8], R22 ;  /* 0x0007f81601007387 */ /* 0x0003e40000100a00 */
[----:B0-----:R-:W-:Y:S01]  /*3ff10*/  IMAD.MOV.U32 R21, RZ, RZ, R18 ;  /* 0x000000ffff157224 */ /* 0x001fe200078e0012 */
[----:B-1----:R-:W4:Y:S01]  /*3ff20*/  LDL.LU.64 R22, [R1+0x2eb8] ;  /* 0x002eb80001167983 */ /* 0x002f220000300a00 */
        /* <DEDUP_REMOVED lines=11> */
[----:B------:R0:W-:Y:S01]  /*3ffe0*/  STL.64 [R1+0x2c68], R26 ;  /* 0x002c681a01007387 */ /* 0x0001e20000100a00 */
[----:B------:R-:W-:Y:S04]  /*3fff0*/  STL.64 [R1+0x2c60], R24 ;  /* 0x002c601801007387 */ /* 0x000fe80000100a00 */
[----:B0-----:R-:W3:Y:S04]  /*40000*/  LDL R26, [R1+0x148] ;  /* 0x00014800011a7983 */ /* 0x001ee80000100800 */
[----:B------:R-:W3:Y:S01]  /*40010*/  LDL R27, [R1+0x14c] ;  /* 0x00014c00011b7983 */ /* 0x000ee20000100800 */
        /* <DEDUP_REMOVED lines=8> */
[----:B------:R-:W2:Y:S02]  /*400a0*/  LDL.LU.64 R10, [R1+0x2e88] ;  /* 0x002e8800010a7983 */ /* 0x000ea40000300a00 */
[C---:B--2---:R-:W-:Y:S01]  /*400b0*/  HMMA.16816.F32.BF16 R8, R4.reuse, R10, R12 ;  /* 0x0000000a0408723c */ /* 0x044fe2000004180c */
[----:B------:R-:W-:Y:S01]  /*400c0*/  STL.64 [R1+0x2cd8], R18 ;  /* 0x002cd81201007387 */ /* 0x000fe20000100a00 */
[----:B------:R0:W-:Y:S03]  /*400d0*/  STL.64 [R1+0x2cd0], R16 ;  /* 0x002cd01001007387 */ /* 0x0001e60000100a00 */
[----:B0-----:R-:W2:Y:S01]  /*400e0*/  LDL.LU R16, [R1+0x7a0] ;  /* 0x0007a00001107983 */ /* 0x001ea20000300800 */
[----:B------:R-:W2:Y:S02]  /*400f0*/  LDL.LU R17, [R1+0x7a4] ;  /* 0x0007a40001117983 */ /* 0x000ea40000300800 */
[----:B------:R-:W2:Y:S02]  /*40100*/  LDL.LU R18, [R1+0x7a8] ;  /* 0x0007a80001127983 */ /* 0x000ea40000300800 */
[----:B------:R-:W2:Y:S01]  /*40110*/  LDL.LU R19, [R1+0x7ac] ;  /* 0x0007ac0001137983 */ /* 0x000ea20000300800 */
[----:B------:R-:W4:Y:S01]  /*40120*/  LDL.LU.64 R14, [R1+0x2e80] ;  /* 0x002e8000010e7983 */ /* 0x000f220000300a00 */
[----:B------:R-:W4:Y:S11]  /*40130*/  LDL.LU.64 R12, [R1+0x2e78] ;  /* 0x002e7800010c7983 */ /* 0x000f360000300a00 */
        /* <DEDUP_REMOVED lines=8> */
[----:B------:R1:W-:Y:S03]  /*401c0*/  STL.64 [R1+0x7b8], R26 ;  /* 0x0007b81a01007387 */ /* 0x0003e60000100a00 */
[----:B0-----:R-:W3:Y:S01]  /*401d0*/  LDL.LU R24, [R1+0x290] ;  /* 0x0002900001187983 */ /* 0x001ee20000300800 */
[----:B------:R-:W3:Y:S02]  /*401e0*/  LDL.LU R25, [R1+0x294] ;  /* 0x0002940001197983 */ /* 0x000ee40000300800 */
[----:B-1----:R-:W3:Y:S02]  /*401f0*/  LDL.LU R26, [R1+0x298] ;  /* 0x00029800011a7983 */ /* 0x002ee40000300800 */
[----:B------:R-:W3:Y:S01]  /*40200*/  LDL.LU R27, [R1+0x29c] ;  /* 0x00029c00011b7983 */ /* 0x000ee20000300800 */
[----:B--2---:R-:W-:Y:S01]  /*40210*/  HMMA.16816.F32.BF16 R16, R4, R10, R16 ;  /* 0x0000000a0410723c */ /* 0x004fe20000041810 */
[----:B---3--:R0:W-:Y:S02]  /*40220*/  STL.64 [R1+0x2c78], R26 ;  /* 0x002c781a01007387 */ /* 0x0081e40000100a00 */
[----:B0-----:R-:W-:-:S02]  /*40230*/  IMAD.MOV.U32 R26, RZ, RZ, R3 ;  /* 0x000000ffff1a7224 */ /* 0x001fc400078e0003 */
[----:B------:R-:W-:Y:S02]  /*40240*/  IMAD.MOV.U32 R27, RZ, RZ, R2 ;  /* 0x000000ffff1b7224 */ /* 0x000fe400078e0002 */
[----:B------:R-:W-:Y:S02]  /*40250*/  IMAD.MOV.U32 R3, RZ, RZ, R10 ;  /* 0x000000ffff037224 */ /* 0x000fe400078e000a */
[----:B------:R-:W-:Y:S02]  /*40260*/  IMAD.MOV.U32 R2, RZ, RZ, R11 ;  /* 0x000000ffff027224 */ /* 0x000fe400078e000b */
[----:B----4-:R-:W-:Y:S01]  /*40270*/  HMMA.16816.F32.BF16 R8, R4, R22, R12 ;  /* 0x000000160408723c */ /* 0x010fe2000004180c */
[----:B------:R-:W-:Y:S01]  /*40280*/  STL.64 [R1+0x2c70], R24 ;  /* 0x002c701801007387 */ /* 0x000fe20000100a00 */
[----:B------:R-:W-:Y:S10]  /*40290*/  STL.64 [R1+0x2c88], R26 ;  /* 0x002c881a01007387 */ /* 0x000ff40000100a00 */
[----:B------:R-:W-:Y:S02]  /*402a0*/  STL.64 [R1+0x7a0], R16 ;  /* 0x0007a01001007387 */ /* 0x000fe40000100a00 */
[----:B------:R-:W-:Y:S01]  /*402b0*/  STL.64 [R1+0x7a8], R18 ;  /* 0x0007a81201007387 */ /* 0x000fe20000100a00 */
[----:B------:R-:W2:Y:S08]  /*402c0*/  LDL.LU R12, [R1+0x13b0] ;  /* 0x0013b000010c7983 */ /* 0x000eb00000300800 */
[----:B------:R-:W-:Y:S01]  /*402d0*/  STL.64 [R1+0x790], R8 ;  /* 0x0007900801007387 */ /* 0x000fe20000100a00 */
[----:B------:R0:W-:Y:S02]  /*402e0*/  STL.64 [R1+0x798], R10 ;  /* 0x0007980a01007387 */ /* 0x0001e40000100a00 */
[----:B------:R-:W2:Y:S02]  /*402f0*/  LDL.LU R13, [R1+0x13b4] ;  /* 0x0013b400010d7983 */ /* 0x000ea40000300800 */
[----:B------:R-:W3:Y:S01]  /*40300*/  LDL.LU R14, [R1+0x13b8] ;  /* 0x0013b800010e7983 */ /* 0x000ee20000300800 */
[----:B------:R-:W3:Y:S01]  /*40310*/  LDL.LU R15, [R1+0x13bc] ;  /* 0x0013bc00010f7983 */ /* 0x000ee20000300800 */
[----:B0-----:R-:W-:-:S02]  /*40320*/  IMAD.MOV.U32 R10, RZ, RZ, R28 ;  /* 0x000000ffff0a7224 */ /* 0x001fc400078e001c */
[----:B------:R-:W-:Y:S01]  /*40330*/  IMAD.MOV.U32 R11, RZ, RZ, R29 ;  /* 0x000000ffff0b7224 */ /* 0x000fe200078e001d */
[----:B---3--:R-:W-:Y:S01]  /*40340*/  STL.64 [R1+0x2cc0], R14 ;  /* 0x002cc00e01007387 */ /* 0x008fe20000100a00 */
[----:B--2---:R0:W-:Y:S02]  /*40350*/  STL.64 [R1+0x2cb8], R12 ;  /* 0x002cb80c01007387 */ /* 0x0041e40000100a00 */
[----:B------:R-:W2:Y:S02]  /*40360*/  LDL.LU R28, [R1+0x2e5c] ;  /* 0x002e5c00011c7983 */ /* 0x000ea40000300800 */
[----:B------:R-:W3:Y:S01]  /*40370*/  LDL.LU R29, [R1+0x2e58] ;  /* 0x002e5800011d7983 */ /* 0x000ee20000300800 */
[----:B------:R1:W-:Y:S04]  /*40380*/  STL.64 [R1+0x2cc8], R10 ;  /* 0x002cc80a01007387 */ /* 0x0003e80000100a00 */
[----:B0-----:R-:W4:Y:S01]  /*40390*/  LDL.LU R12, [R1+0x690] ;  /* 0x00069000010c7983 */ /* 0x001f220000300800 */
[----:B------:R-:W4:Y:S02]  /*403a0*/  LDL.LU R13, [R1+0x694] ;  /* 0x00069400010d7983 */ /* 0x000f240000300800 */
[----:B------:R-:W2:Y:S02]  /*403b0*/  LDL.LU R14, [R1+0x698] ;  /* 0x00069800010e7983 */ /* 0x000ea40000300800 */
[----:B------:R-:W2:Y:S02]  /*403c0*/  LDL.LU R15, [R1+0x69c] ;  /* 0x00069c00010f7983 */ /* 0x000ea40000300800 */
[----:B--2---:R-:W-:Y:S01]  /*403d0*/  STL.64 [R1+0x2ce8], R14 ;  /* 0x002ce80e01007387 */ /* 0x004fe20000100a00 */
[----:B----4-:R0:W-:Y:S02]  /*403e0*/  STL.64 [R1+0x2ce0], R12 ;  /* 0x002ce00c01007387 */ /* 0x0101e40000100a00 */
[----:B------:R-:W2:Y:S02]  /*403f0*/  LDL.LU R8, [R1+0x6a0] ;  /* 0x0006a00001087983 */ /* 0x000ea40000300800 */
[----:B------:R-:W2:Y:S01]  /*40400*/  LDL.LU R9, [R1+0x6a4] ;  /* 0x0006a40001097983 */ /* 0x000ea20000300800 */
[----:B-1----:R-:W4:Y:S01]  /*40410*/  LDL.LU R10, [R1+0x6a8] ;  /* 0x0006a800010a7983 */ /* 0x002f220000300800 */
[----:B------:R-:W4:Y:S02]  /*40420*/  LDL.LU R11, [R1+0x6ac] ;  /* 0x0006ac00010b7983 */ /* 0x000f240000300800 */
[----:B---3--:R-:W-:-:S02]  /*40430*/  IMAD.MOV.U32 R18, RZ, RZ, R29 ;  /* 0x000000ffff127224 */ /* 0x008fc400078e001d */
[----:B------:R-:W-:Y:S01]  /*40440*/  IMAD.MOV.U32 R19, RZ, RZ, R28 ;  /* 0x000000ffff137224 */ /* 0x000fe200078e001c */
[----:B----4-:R1:W-:Y:S01]  /*40450*/  STL.64 [R1+0x2cf8], R10 ;  /* 0x002cf80a01007387 */ /* 0x0103e20000100a00 */
[----:B--2---:R-:W-:Y:S02]  /*40460*/  STL.64 [R1+0x2cf0], R8 ;  /* 0x002cf00801007387 */ /* 0x004fe40000100a00 */
[----:B------:R-:W2:Y:S02]  /*40470*/  LDL.LU R29, [R1+0x2e54] ;  /* 0x002e5400011d7983 */ /* 0x000ea40000300800 */
[----:B------:R-:W3:Y:S01]  /*40480*/  LDL.LU R28, [R1+0x2e50] ;  /* 0x002e5000011c7983 */ /* 0x000ee20000300800 */
[----:B------:R-:W-:Y:S01]  /*40490*/  STL.64 [R1+0x2d00], R18 ;  /* 0x002d001201007387 */ /* 0x000fe20000100a00 */
[----:B0-----:R-:W4:Y:S02]  /*404a0*/  LDL.LU R12, [R1+0x6b0] ;  /* 0x0006b000010c7983 */ /* 0x001f240000300800 */
[----:B------:R-:W4:Y:S02]  /*404b0*/  LDL.LU R13, [R1+0x6b4] ;  /* 0x0006b400010d7983 */ /* 0x000f240000300800 */
[----:B------:R-:W2:Y:S01]  /*404c0*/  LDL.LU R14, [R1+0x6b8] ;  /* 0x0006b800010e7983 */ /* 0x000ea20000300800 */
[----:B------:R-:W2:Y:S04]  /*404d0*/  LDL.LU R15, [R1+0x6bc] ;  /* 0x0006bc00010f7983 */ /* 0x000ea80000300800 */
[----:B--2---:R3:W-:Y:S01]  /*404e0*/  STL.64 [R1+0x2d10], R14 ;  /* 0x002d100e01007387 */ /* 0x0047e20000100a00 */
[----:B----4-:R-:W-:Y:S02]  /*404f0*/  STL.64 [R1+0x2d08], R12 ;  /* 0x002d080c01007387 */ /* 0x010fe40000100a00 */
[----:B-1----:R-:W2:Y:S02]  /*40500*/  LDL R10, [R1+0x58] ;  /* 0x00005800010a7983 */ /* 0x002ea40000100800 */
[----:B------:R-:W2:Y:S02]  /*40510*/  LDL R11, [R1+0x5c] ;  /* 0x00005c00010b7983 */ /* 0x000ea40000100800 */
[----:B---3--:R-:W-:-:S02]  /*40520*/  IMAD.MOV.U32 R14, RZ, RZ, R28 ;  /* 0x000000ffff0e7224 */ /* 0x008fc400078e001c */
[----:B------:R-:W-:Y:S01]  /*40530*/  IMAD.MOV.U32 R15, RZ, RZ, R29 ;  /* 0x000000ffff0f7224 */ /* 0x000fe200078e001d */
[----:B--2---:R0:W-:Y:S01]  /*40540*/  STL.64 [R1+0x2d18], R10 ;  /* 0x002d180a01007387 */ /* 0x0041e20000100a00 */
[----:B------:R-:W2:Y:S02]  /*40550*/  LDL.LU R28, [R1+0x2e4c] ;  /* 0x002e4c00011c7983 */ /* 0x000ea40000300800 */
[----:B------:R-:W3:Y:S02]  /*40560*/  LDL.LU R29, [R1+0x2e48] ;  /* 0x002e4800011d7983 */ /* 0x000ee40000300800 */
[----:B------:R-:W-:Y:S01]  /*40570*/  STL.64 [R1+0x2d20], R14 ;  /* 0x002d200e01007387 */ /* 0x000fe20000100a00 */
[----:B------:R-:W4:Y:S01]  /*40580*/  LDL.LU R8, [R1+0x6d0] ;  /* 0x0006d00001087983 */ /* 0x000f220000300800 */
[----:B------:R-:W4:Y:S03]  /*40590*/  LDL.LU R9, [R1+0x6d4] ;  /* 0x0006d40001097983 */ /* 0x000f260000300800 */
[----:B0-----:R-:W2:Y:S01]  /*405a0*/  LDL.LU R10, [R1+0x6d8] ;  /* 0x0006d800010a7983 */ /* 0x001ea20000300800 */
[----:B------:R-:W2:Y:S03]  /*405b0*/  LDL.LU R11, [R1+0x6dc] ;  /* 0x0006dc00010b7983 */ /* 0x000ea60000300800 */
[----:B--2---:R-:W-:Y:S01]  /*405c0*/  STL.64 [R1+0x2d30], R10 ;  /* 0x002d300a01007387 */ /* 0x004fe20000100a00 */
[----:B----4-:R0:W-:Y:S03]  /*405d0*/  STL.64 [R1+0x2d28], R8 ;  /* 0x002d280801007387 */ /* 0x0101e60000100a00 */
[----:B0-----:R-:W2:Y:S01]  /*405e0*/  LDL.LU R8, [R1+0x6e0] ;  /* 0x0006e00001087983 */ /* 0x001ea20000300800 */
[----:B------:R-:W2:Y:S02]  /*405f0*/  LDL.LU R9, [R1+0x6e4] ;  /* 0x0006e40001097983 */ /* 0x000ea40000300800 */
[----:B------:R-:W4:Y:S02]  /*40600*/  LDL.LU R10, [R1+0x6e8] ;  /* 0x0006e800010a7983 */ /* 0x000f240000300800 */
[----:B------:R-:W4:Y:S02]  /*40610*/  LDL.LU R11, [R1+0x6ec] ;  /* 0x0006ec00010b7983 */ /* 0x000f240000300800 */
[----:B----4-:R3:W-:Y:S01]  /*40620*/  STL.64 [R1+0x2d40], R10 ;  /* 0x002d400a01007387 */ /* 0x0107e20000100a00 */
[----:B--2---:R-:W-:Y:S02]  /*40630*/  STL.64 [R1+0x2d38], R8 ;  /* 0x002d380801007387 */ /* 0x004fe40000100a00 */
[----:B---3--:R-:W-:-:S02]  /*40640*/  IMAD.MOV.U32 R10, RZ, RZ, R29 ;  /* 0x000000ffff0a7224 */ /* 0x008fc400078e001d */
[----:B------:R-:W-:Y:S01]  /*40650*/  IMAD.MOV.U32 R11, RZ, RZ, R28 ;  /* 0x000000ffff0b7224 */ /* 0x000fe200078e001c */
[----:B------:R-:W2:Y:S01]  /*40660*/  LDL.LU R29, [R1+0x2e44] ;  /* 0x002e4400011d7983 */ /* 0x000ea20000300800 */
[----:B------:R-:W3:Y:S03]  /*40670*/  LDL.LU R28, [R1+0x2e40] ;  /* 0x002e4000011c7983 */ /* 0x000ee60000300800 */
[----:B------:R0:W-:Y:S04]  /*40680*/  STL.64 [R1+0x2d50], R10 ;  /* 0x002d500a01007387 */ /* 0x0001e80000100a00 */
[----:B0-----:R-:W4:Y:S04]  /*40690*/  LDL R10, [R1+0x98] ;  /* 0x00009800010a7983 */ /* 0x001f280000100800 */
[----:B------:R-:W4:Y:S04]  /*406a0*/  LDL R11, [R1+0x9c] ;  /* 0x00009c00010b7983 */ /* 0x000f280000100800 */
[----:B----4-:R-:W-:Y:S01]  /*406b0*/  STL.64 [R1+0x2d68], R10 ;  /* 0x002d680a01007387 */ /* 0x010fe20000100a00 */
[----:B------:R-:W4:Y:S03]  /*406c0*/  LDL.64 R14, [R1+0x78] ;  /* 0x00007800010e7983 */ /* 0x000f260000100a00 */
[----:B----4-:R0:W-:Y:S01]  /*406d0*/  STL.64 [R1+0x2d48], R14 ;  /* 0x002d480e01007387 */ /* 0x0101e20000100a00 */
[----:B------:R-:W4:Y:S02]  /*406e0*/  LDL.LU R12, [R1+0x6f0] ;  /* 0x0006f000010c7983 */ /* 0x000f240000300800 */
[----:B------:R-:W4:Y:S01]  /*406f0*/  LDL.LU R13, [R1+0x6f4] ;  /* 0x0006f400010d7983 */ /* 0x000f220000300800 */
[----:B0-----:R-:W4:Y:S01]  /*40700*/  LDL.LU R14, [R1+0x6f8] ;  /* 0x0006f800010e7983 */ /* 0x001f220000300800 */
[----:B------:R-:W4:Y:S02]  /*40710*/  LDL.LU R15, [R1+0x6fc] ;  /* 0x0006fc00010f7983 */ /* 0x000f240000300800 */
[----:B---3--:R-:W-:-:S02]  /*40720*/  IMAD.MOV.U32 R10, RZ, RZ, R28 ;  /* 0x000000ffff0a7224 */ /* 0x008fc400078e001c */
[----:B--2---:R-:W-:Y:S01]  /*40730*/  IMAD.MOV.U32 R11, RZ, RZ, R29 ;  /* 0x000000ffff0b7224 */ /* 0x004fe200078e001d */
[----:B------:R-:W2:Y:S01]  /*40740*/  LDL.LU R28, [R1+0x2e3c] ;  /* 0x002e3c00011c7983 */ /* 0x000ea20000300800 */
[----:B------:R-:W3:Y:S03]  /*40750*/  LDL.LU R29, [R1+0x2e38] ;  /* 0x002e3800011d7983 */ /* 0x000ee60000300800 */
[----:B------:R-:W-:Y:S04]  /*40760*/  STL.64 [R1+0x2d80], R10 ;  /* 0x002d800a01007387 */ /* 0x000fe80000100a00 */
[----:B----4-:R-:W-:Y:S01]  /*40770*/  STL.64 [R1+0x2d60], R14 ;  /* 0x002d600e01007387 */ /* 0x010fe20000100a00 */
[----:B------:R0:W-:Y:S03]  /*40780*/  STL.64 [R1+0x2d58], R12 ;  /* 0x002d580c01007387 */ /* 0x0001e60000100a00 */
[----:B0-----:R-:W4:Y:S01]  /*40790*/  LDL.LU R12, [R1+0x700] ;  /* 0x00070000010c7983 */ /* 0x001f220000300800 */
[----:B------:R-:W4:Y:S02]  /*407a0*/  LDL.LU R13, [R1+0x704] ;  /* 0x00070400010d7983 */ /* 0x000f240000300800 */
[----:B------:R-:W2:Y:S02]  /*407b0*/  LDL.LU R14, [R1+0x708] ;  /* 0x00070800010e7983 */ /* 0x000ea40000300800 */
[----:B------:R-:W2:Y:S01]  /*407c0*/  LDL.LU R15, [R1+0x70c] ;  /* 0x00070c00010f7983 */ /* 0x000ea20000300800 */
[----:B------:R-:W2:Y:S04]  /*407d0*/  LDL.64 R10, [R1+0xb8] ;  /* 0x0000b800010a7983 */ /* 0x000ea80000100a00 */
        /* <DEDUP_REMOVED lines=9> */
[----:B--2---:R3:W-:Y:S02]  /*40870*/  STL.64 [R1+0x2db0], R10 ;  /* 0x002db00a01007387 */ /* 0x0047e40000100a00 */
[----:B---3--:R-:W-:-:S02]  /*40880*/  IMAD.MOV.U32 R10, RZ, RZ, R29 ;  /* 0x000000ffff0a7224 */ /* 0x008fc400078e001d */
[----:B------:R-:W-:Y:S01]  /*40890*/  IMAD.MOV.U32 R11, RZ, RZ, R28 ;  /* 0x000000ffff0b7224 */ /* 0x000fe200078e001c */
[----:B------:R-:W2:Y:S01]  /*408a0*/  LDL.LU R29, [R1+0x2e34] ;  /* 0x002e3400011d7983 */ /* 0x000ea20000300800 */
[----:B------:R-:W3:Y:S03]  /*408b0*/  LDL.LU R28, [R1+0x2e30] ;  /* 0x002e3000011c7983 */ /* 0x000ee60000300800 */
[----:B------:R-:W-:Y:S01]  /*408c0*/  STL.64 [R1+0x2dc8], R10 ;  /* 0x002dc80a01007387 */ /* 0x000fe20000100a00 */
[----:B----4-:R-:W-:Y:S02]  /*408d0*/  STL.64 [R1+0x2d90], R14 ;  /* 0x002d900e01007387 */ /* 0x010fe40000100a00 */
[----:B------:R0:W-:Y:S02]  /*408e0*/  STL.64 [R1+0x2d88], R12 ;  /* 0x002d880c01007387 */ /* 0x0001e40000100a00 */
[----:B0-----:R-:W4:Y:S01]  /*408f0*/  LDL.LU R12, [R1+0x720] ;  /* 0x00072000010c7983 */ /* 0x001f220000300800 */
[----:B------:R-:W4:Y:S02]  /*40900*/  LDL.LU R13, [R1+0x724] ;  /* 0x00072400010d7983 */ /* 0x000f240000300800 */
[----:B------:R-:W2:Y:S02]  /*40910*/  LDL.LU R14, [R1+0x728] ;  /* 0x00072800010e7983 */ /* 0x000ea40000300800 */
[----:B------:R-:W2:Y:S01]  /*40920*/  LDL.LU R15, [R1+0x72c] ;  /* 0x00072c00010f7983 */ /* 0x000ea20000300800 */
[----:B------:R-:W2:Y:S04]  /*40930*/  LDL R10, [R1+0xe8] ;  /* 0x0000e800010a7983 */ /* 0x000ea80000100800 */
[----:B------:R-:W2:Y:S04]  /*40940*/  LDL R11, [R1+0xec] ;  /* 0x0000ec00010b7983 */ /* 0x000ea80000100800 */
[----:B--2---:R-:W-:Y:S01]  /*40950*/  STL.64 [R1+0x2de0], R10 ;  /* 0x002de00a01007387 */ /* 0x004fe20000100a00 */
[----:B------:R-:W-:Y:S02]  /*40960*/  STL.64 [R1+0x2da8], R14 ;  /* 0x002da80e01007387 */ /* 0x000fe40000100a00 */
[----:B----4-:R0:W-:Y:S02]  /*40970*/  STL.64 [R1+0x2da0], R12 ;  /* 0x002da00c01007387 */ /* 0x0101e40000100a00 */
[----:B0-----:R-:W2:Y:S01]  /*40980*/  LDL.LU R12, [R1+0x730] ;  /* 0x00073000010c7983 */ /* 0x001ea20000300800 */
[----:B------:R-:W2:Y:S02]  /*40990*/  LDL.LU R13, [R1+0x734] ;  /* 0x00073400010d7983 */ /* 0x000ea40000300800 */
[----:B------:R-:W4:Y:S02]  /*409a0*/  LDL.LU R14, [R1+0x738] ;  /* 0x00073800010e7983 */ /* 0x000f240000300800 */
[----:B------:R-:W4:Y:S02]  /*409b0*/  LDL.LU R15, [R1+0x73c] ;  /* 0x00073c00010f7983 */ /* 0x000f240000300800 */
[----:B---3--:R-:W-:-:S02]  /*409c0*/  IMAD.MOV.U32 R10, RZ, RZ, R28 ;  /* 0x000000ffff0a7224 */ /* 0x008fc400078e001c */
[----:B------:R-:W-:Y:S01]  /*409d0*/  IMAD.MOV.U32 R11, RZ, RZ, R29 ;  /* 0x000000ffff0b7224 */ /* 0x000fe200078e001d */
[----:B------:R-:W3:Y:S01]  /*409e0*/  LDL.LU R28, [R1+0x2e2c] ;  /* 0x002e2c00011c7983 */ /* 0x000ee20000300800 */
[----:B------:R-:W3:Y:S03]  /*409f0*/  LDL.LU R29, [R1+0x2e28] ;  /* 0x002e2800011d7983 */ /* 0x000ee60000300800 */
[----:B------:R-:W-:Y:S04]  /*40a00*/  STL.64 [R1+0x2df8], R10 ;  /* 0x002df80a01007387 */ /* 0x000fe80000100a00 */
[----:B----4-:R-:W-:Y:S01]  /*40a10*/  STL.64 [R1+0x2dc0], R14 ;  /* 0x002dc00e01007387 */ /* 0x010fe20000100a00 */
[----:B--2---:R0:W-:Y:S03]  /*40a20*/  STL.64 [R1+0x2db8], R12 ;  /* 0x002db80c01007387 */ /* 0x0041e60000100a00 */
        /* <DEDUP_REMOVED lines=31> */
[----:B------:R-:W4:Y:S01]  /*40c20*/  LDL.LU R16, [R1+0x6c0] ;  /* 0x0006c00001107983 */ /* 0x000f220000300800 */
[----:B------:R-:W4:Y:S02]  /*40c30*/  LDL.LU R17, [R1+0x6c4] ;  /* 0x0006c40001117983 */ /* 0x000f240000300800 */
[----:B------:R-:W4:Y:S02]  /*40c40*/  LDL.LU R18, [R1+0x6c8] ;  /* 0x0006c80001127983 */ /* 0x000f240000300800 */
[----:B------:R-:W4:Y:S01]  /*40c50*/  LDL.LU R19, [R1+0x6cc] ;  /* 0x0006cc0001137983 */ /* 0x000f220000300800 */
[----:B------:R-:W2:Y:S01]  /*40c60*/  LDL.64 R26, [R1+0x208] ;  /* 0x00020800011a7983 */ /* 0x000ea20000100a00 */
[----:B---3--:R-:W-:-:S02]  /*40c70*/  IMAD.MOV.U32 R10, RZ, RZ, R29 ;  /* 0x000000ffff0a7224 */ /* 0x008fc400078e001d */
[----:B------:R-:W-:Y:S01]  /*40c80*/  IMAD.MOV.U32 R11, RZ, RZ, R28 ;  /* 0x000000ffff0b7224 */ /* 0x000fe200078e001c */
[----:B--2---:R0:W-:Y:S04]  /*40c90*/  STL.64 [R1+0x2ca0], R26 ;  /* 0x002ca01a01007387 */ /* 0x0041e80000100a00 */
[----:B0-----:R-:W2:Y:S01]  /*40ca0*/  LDL.64 R26, [R1+0x218] ;  /* 0x00021800011a7983 */ /* 0x001ea20000100a00 */
[----:B------:R-:W-:Y:S02]  /*40cb0*/  STL.64 [R1+0x2ba8], R22 ;  /* 0x002ba81601007387 */ /* 0x000fe40000100a00 */
        /* <DEDUP_REMOVED lines=10> */
[----:B------:R-:W2:Y:S02]  /*40d60*/  LDL.LU R22, [R1+0x1258] ;  /* 0x0012580001167983 */ /* 0x000ea40000300800 */
[----:B------:R-:W2:Y:S01]  /*40d70*/  LDL.LU R23, [R1+0x125c] ;  /* 0x00125c0001177983 */ /* 0x000ea20000300800 */
[----:B------:R-:W3:Y:S01]  /*40d80*/  LDL.LU.64 R14, [R1+0x2e20] ;  /* 0x002e2000010e7983 */ /* 0x000ee20000300a00 */
[----:B------:R-:W3:Y:S11]  /*40d90*/  LDL.LU.64 R12, [R1+0x2e18] ;  /* 0x002e1800010c7983 */ /* 0x000ef60000300a00 */
        /* <DEDUP_REMOVED lines=38> */
[C---:B---3--:R-:W-:Y:S01]  /*41000*/  HMMA.16816.F32.BF16 R12, R4.reuse, R10, R12 ;  /* 0x0000000a040c723c */ /* 0x048fe2000004180c */
[----:B------:R-:W-:Y:S11]  /*41010*/  IMAD.MOV.U32 R28, RZ, RZ, R11 ;  /* 0x000000ffff1c7224 */ /* 0x000ff600078e000b */
[----:B------:R-:W-:Y:S11]  /*41020*/  @!UPT UIADD3 URZ, URZ, URZ, URZ ;  /* 0x0000003f3f3ff290 */ /* 0x000ff6000fffe03f */
[----:B------:R-:W-:Y:S01]  /*41030*/  STL.64 [R1+0x720], R12 ;  /* 0x0007200c01007387 */ /* 0x000fe20000100a00 */
[----:B------:R0:W-:Y:S03]  /*41040*/  STL.64 [R1+0x728], R14 ;  /* 0x0007280e01007387 */ /* 0x0001e60000100a00 */
[----:B0-----:R-:W3:Y:S01]  /*41050*/  LDL.LU.64 R14, [R1+0x2d90] ;  /* 0x002d9000010e7983 */ /* 0x001ee20000300a00 */
[----:B------:R-:W3:Y:S02]  /*41060*/  LDL.LU.64 R12, [R1+0x2d88] ;  /* 0x002d8800010c7983 */ /* 0x000ee40000300a00 */
[----:B------:R-:W3:Y:S02]  /*41070*/  LDL.LU.64 R10, [R1+0x2d80] ;  /* 0x002d8000010a7983 */ /* 0x000ee40000300a00 */
[----:B------:R-:W-:Y:S01]  /*41080*/  STL [R1+0x2ba0], R28 ;  /* 0x002ba01c01007387 */ /* 0x000fe20000100800 */
[C---:B---3--:R-:W-:Y:S01]  /*41090*/  HMMA.16816.F32.BF16 R8, R4.reuse, R10, R12 ;  /* 0x0000000a0408723c */ /* 0x048fe2000004180c */
[----:B------:R-:W3:Y:S01]  /*410a0*/  LDL.LU.64 R14, [R1+0x2d78] ;  /* 0x002d7800010e7983 */ /* 0x000ee20000300a00 */
[----:B------:R-:W3:Y:S11]  /*410b0*/  LDL.LU.64 R12, [R1+0x2d70] ;  /* 0x002d7000010c7983 */ /* 0x000ef60000300a00 */
[----:B------:R-:W-:Y:S10]  /*410c0*/  @!UPT UIADD3 URZ, URZ, URZ, URZ ;  /* 0x0000003f3f3ff290 */ /* 0x000ff4000fffe03f */
        /* <DEDUP_REMOVED lines=16> */
[----:B------:R-:W2:Y:S02]  /*411d0*/  LDL.LU.64 R8, [R1+0x2d38] ;  /* 0x002d380001087983 */ /* 0x000ea40000300a00 */
[----:B---3--:R-:W-:Y:S01]  /*411e0*/  IMAD.MOV.U32 R28, RZ, RZ, R15 ;  /* 0x000000ffff1c7224 */ /* 0x008fe200078e000f */
        /* <DEDUP_REMOVED lines=9> */
[----:B------:R-:W4:Y:S11]  /*41280*/  LDL.LU.64 R10, [R1+0x2d18] ;  /* 0x002d1800010a7983 */ /* 0x000f360000300a00 */
[----:B------:R-:W-:Y:S11]  /*41290*/  @!UPT UIADD3 URZ, URZ, URZ, URZ ;  /* 0x0000003f3f3ff290 */ /* 0x000ff6000fffe03f */
[----:B------:R-:W-:Y:S01]  /*412a0*/  STL.64 [R1+0x6d0], R12 ;  /* 0x0006d00c01007387 */ /* 0x000fe20000100a00 */
[----:B------:R0:W-:Y:S03]  /*412b0*/  STL.64 [R1+0x6d8], R14 ;  /* 0x0006d80e01007387 */ /* 0x0001e60000100a00 */
[----:B0-----:R-:W2:Y:S01]  /*412c0*/  LDL.LU.64 R14, [R1+0x2d10] ;  /* 0x002d1000010e7983 */ /* 0x001ea20000300a00 */
[----:B------:R-:W2:Y:S01]  /*412d0*/  LDL.LU.64 R12, [R1+0x2d08] ;  /* 0x002d0800010c7983 */ /* 0x000ea20000300a00 */
[C---:B----4-:R-:W-:Y:S02]  /*412e0*/  HMMA.16816.F32.BF16 R8, R4.reuse, R10, R16 ;  /* 0x0000000a0408723c */ /* 0x050fe40000041810 */
[----:B------:R-:W2:Y:S11]  /*412f0*/  LDL.LU.64 R18, [R1+0x2d00] ;  /* 0x002d000001127983 */ /* 0x000eb60000300a00 */
[----:B------:R-:W-:Y:S10]  /*41300*/  @!UPT UIADD3 URZ, URZ, URZ, URZ ;  /* 0x0000003f3f3ff290 */ /* 0x000ff4000fffe03f */
[----:B------:R-:W-:Y:S01]  /*41310*/  STL.64 [R1+0x6c0], R8 ;  /* 0x0006c00801007387 */ /* 0x000fe20000100a00 */
[----:B------:R0:W-:Y:S03]  /*41320*/  STL.64 [R1+0x6c8], R10 ;  /* 0x0006c80a01007387 */ /* 0x0001e60000100a00 */
[----:B0-----:R-:W3:Y:S01]  /*41330*/  LDL.LU.64 R10, [R1+0x2cf8] ;  /* 0x002cf800010a7983 */ /* 0x001ee20000300a00 */
[----:B------:R-:W3:Y:S01]  /*41340*/  LDL.LU.64 R8, [R1+0x2cf0] ;  /* 0x002cf00001087983 */ /* 0x000ee20000300a00 */
[C---:B--2---:R-:W-:Y:S02]  /*41350*/  HMMA.16816.F32.BF16 R16, R4.reuse, R18, R12 ;  /* 0x000000120410723c */ /* 0x044fe4000004180c */
[----:B------:R-:W2:Y:S01]  /*41360*/  LDL.LU.64 R14, [R1+0x2ce8] ;  /* 0x002ce800010e7983 */ /* 0x000ea20000300a00 */
[----:B------:R-:W2:Y:S11]  /*41370*/  LDL.LU.64 R12, [R1+0x2ce0] ;  /* 0x002ce000010c7983 */ /* 0x000eb60000300a00 */
[----:B------:R-:W-:Y:S09]  /*41380*/  @!UPT UIADD3 URZ, URZ, URZ, URZ ;  /* 0x0000003f3f3ff290 */ /* 0x000ff2000fffe03f */
        /* <DEDUP_REMOVED lines=9> */
[----:B0-----:R-:W2:Y:S01]  /*41420*/  LDL.LU.64 R10, [R1+0x2cc8] ;  /* 0x002cc800010a7983 */ /* 0x001ea20000300a00 */
[----:B------:R-:W-:Y:S01]  /*41430*/  STL.64 [R1+0x2ac0], R18 ;  /* 0x002ac01201007387 */ /* 0x000fe20000100a00 */
[----:B--2---:R-:W-:Y:S02]  /*41440*/  HMMA.16816.F32.BF16 R4, R4, R10, R12 ;  /* 0x0000000a0404723c */ /* 0x004fe4000004180c */
[----:B------:R-:W2:Y:S01]  /*41450*/  LDL.LU.64 R14, [R1+0x2cc0] ;  /* 0x002cc000010e7983 */ /* 0x000ea20000300a00 */
[----:B------:R-:W2:Y:S02]  /*41460*/  LDL.LU.64 R12, [R1+0x2cb8] ;  /* 0x002cb800010c7983 */ /* 0x000ea40000300a00 */
[----:B------:R-:W2:Y:S02]  /*41470*/  LDL.LU.64 R10, [R1+0x2cb0] ;  /* 0x002cb000010a7983 */ /* 0x000ea40000300a00 */
[----:B------:R-:W2:Y:S11]  /*41480*/  LDL.LU.64 R8, [R1+0x2ca8] ;  /* 0x002ca80001087983 */ /* 0x000eb60000300a00 */
[----:B------:R-:W-:Y:S05]  /*41490*/  @!UPT UIADD3 URZ, URZ, URZ, URZ ;  /* 0x0000003f3f3ff290 */ /* 0x000fea000fffe03f */
[----:B------:R-:W-:Y:S01]  /*414a0*/  STL.64 [R1+0x690], R4 ;  /* 0x0006900401007387 */ /* 0x000fe20000100a00 */
[----:B------:R0:W-:Y:S03]  /*414b0*/  STL.64 [R1+0x698], R6 ;  /* 0x0006980601007387 */ /* 0x0001e60000100a00 */
[----:B0-----:R-:W3:Y:S01]  /*414c0*/  LDL.64 R6, [R1+0x1e8] ;  /* 0x0001e80001067983 */ /* 0x001ee20000100a00 */
[C---:B--2---:R-:W-:Y:S11]  /*414d0*/  HMMA.16816.F32.BF16 R12, R8.reuse, R26, R12 ;  /* 0x0000001a080c723c */ /* 0x044ff6000004180c */
[----:B------:R-:W-:Y:S11]  /*414e0*/  @!UPT UIADD3 URZ, URZ, URZ, URZ ;  /* 0x0000003f3f3ff290 */ /* 0x000ff6000fffe03f */
[----:B------:R-:W-:Y:S01]  /*414f0*/  @!UPT UIADD3 URZ, URZ, URZ, URZ ;  /* 0x0000003f3f3ff290 */ /* 0x000fe2000fffe03f */
[----:B------:R0:W-:Y:S01]  /*41500*/  STL.64 [R1+0x680], R12 ;  /* 0x0006800c01007387 */ /* 0x0001e20000100a00 */
[----:B------:R1:W-:Y:S02]  /*41510*/  STL.64 [R1+0x688], R14 ;  /* 0x0006880e01007387 */ /* 0x0003e40000100a00 */
[----:B0-----:R-:W-:Y:S02]  /*41520*/  IMAD.MOV.U32 R13, RZ, RZ, R26 ;  /* 0x000000ffff0d7224 */ /* 0x001fe400078e001a */
[----:B------:R-:W-:Y:S02]  /*41530*/  IMAD.MOV.U32 R12, RZ, RZ, R27 ;  /* 0x000000ffff0c7224 */ /* 0x000fe400078e001b */
[----:B------:R-:W2:Y:S02]  /*41540*/  LDL.LU.64 R26, [R1+0x2ca0] ;  /* 0x002ca000011a7983 */ /* 0x000ea40000300a00 */
[C---:B--2---:R-:W-:Y:S01]  /*41550*/  HMMA.16816.F32.BF16 R20, R8.reuse, R26, R20 ;  /* 0x0000001a0814723c */ /* 0x044fe20000041814 */
[----:B-1----:R-:W-:Y:S11]  /*41560*/  IMAD.MOV.U32 R14, RZ, RZ, R27 ;  /* 0x000000ffff0e7224 */ /* 0x002ff600078e001b */
[----:B------:R-:W-:Y:S11]  /*41570*/  @!UPT UIADD3 URZ, URZ, URZ, URZ ;  /* 0x0000003f3f3ff290 */ /* 0x000ff6000fffe03f */
[----:B------:R-:W-:Y:S01]  /*41580*/  STL.64 [R1+0x670], R20 ;  /* 0x0006701401007387 */ /* 0x000fe20000100a00 */
[----:B------:R0:W-:Y:S03]  /*41590*/  STL.64 [R1+0x678], R22 ;  /* 0x0006781601007387 */ /* 0x0001e60000100a00 */
[----:B0-----:R-:W2:Y:S01]  /*415a0*/  LDL.LU.64 R22, [R1+0x2c98] ;  /* 0x002c980001167983 */ /* 0x001ea20000300a00 */
[----:B------:R-:W2:Y:S02]  /*415b0*/  LDL.LU.64 R20, [R1+0x2c90] ;  /* 0x002c900001147983 */ /* 0x000ea40000300a00 */
[----:B------:R-:W2:Y:S02]  /*415c0*/  LDL.LU.64 R26, [R1+0x2c88] ;  /* 0x002c8800011a7983 */ /* 0x000ea40000300a00 */
[C---:B--2---:R-:W-:Y:S01]  /*415d0*/  HMMA.16816.F32.BF16 R24, R8.reuse, R26, R20 ;  /* 0x0000001a0818723c */ /* 0x044fe20000041814 */
[----:B------:R-:W2:Y:S11]  /*415e0*/  LDL.LU.64 R20, [R1+0x2c80] ;  /* 0x002c800001147983 */ /* 0x000eb60000300a00 */
[----:B------:R-:W-:Y:S11]  /*415f0*/  @!UPT UIADD3 URZ, URZ, URZ, URZ ;  /* 0x0000003f3f3ff290 */ /* 0x000ff6000fffe03f */
[----:B------:R-:W-:Y:S01]  /*41600*/  STL.64 [R1+0x11a0], R24 ;  /* 0x0011a01801007387 */ /* 0x000fe20000100a00 */
[----:B------:R0:W-:Y:S03]  /*41610*/  STL.64 [R1+0x11a8], R26 ;  /* 0x0011a81a01007387 */ /* 0x0001e60000100a00 */
[----:B0-----:R-:W3:Y:S01]  /*41620*/  LDL.LU.64 R26, [R1+0x2c78] ;  /* 0x002c7800011a7983 */ /* 0x001ee20000300a00 */
[----:B------:R-:W3:Y:S02]  /*41630*/  LDL.LU.64 R24, [R1+0x2c70] ;  /* 0x002c700001187983 */ /* 0x000ee40000300a00 */
[----:B---3--:R-:W-:Y:S11]  /*41640*/  HMMA.16816.F32.BF16 R24, R8, R6, R24 ;  /* 0x000000060818723c */ /* 0x008ff60000041818 */
[----:B------:R-:W-:Y:S11]  /*41650*/  @!UPT UIADD3 URZ, URZ, URZ, URZ ;  /* 0x0000003f3f3ff290 */ /* 0x000ff6000fffe03f */
[----:B------:R-:W-:Y:S01]  /*41660*/  @!UPT UIADD3 URZ, URZ, URZ, URZ ;  /* 0x0000003f3f3ff290 */ /* 0x000fe2000fffe03f */
[----:B------:R-:W-:Y:S01]  /*41670*/  STL.64 [R1+0x1190], R24 ;  /* 0x0011901801007387 */ /* 0x000fe20000100a00 */
[----:B------:R0:W-:Y:S03]  /*41680*/  STL.64 [R1+0x1198], R26 ;  /* 0x0011981a01007387 */ /* 0x0001e60000100a00 */
[----:B0-----:R-:W3:Y:S01]  /*41690*/  LDL.LU.64 R26, [R1+0x2c68] ;  /* 0x002c6800011a7983 */ /* 0x001ee20000300a00 */
[----:B------:R-:W2:Y:S02]  /*416a0*/  LDL.LU.64 R24, [R1+0x2c60] ;  /* 0x002c600001187983 */ /* 0x000ea40000300a00 */
[----:B------:R-:W2:Y:S02]  /*416b0*/  LDL.64 R22, [R1+0x148] ;  /* 0x0001480001167983 */ /* 0x000ea40000100a00 */
[----:B------:R-:W-:Y:S01]  /*416c0*/  IMAD.MOV.U32 R15, RZ, RZ, R7 ;  /* 0x000000ffff0f7224 */ /* 0x000fe200078e0007 */
[----:B--2---:R0:W-:Y:S04]  /*416d0*/  STL.64 [R1+0x2bb0], R22 ;  /* 0x002bb01601007387 */ /* 0x0041e80000100a00 */
[----:B0-----:R-:W2:Y:S04]  /*416e0*/  LDL.64 R22, [R1+0x158] ;  /* 0x0001580001167983 */ /* 0x001ea80000100a00 */
[----:B--2---:R-:W-:Y:S01]  /*416f0*/  STL.64 [R1+0x2bc8], R22 ;  /* 0x002bc81601007387 */ /* 0x004fe20000100a00 */
[----:B------:R-:W-:Y:S02]  /*41700*/  STL [R1+0x2a88], R15 ;  /* 0x002a880f01007387 */ /* 0x000fe40000100800 */
[----:B------:R-:W-:Y:S02]  /*41710*/  STL [R1+0x2b10], R14 ;  /* 0x002b100e01007387 */ /* 0x000fe40000100800 */
[----:B------:R0:W-:Y:S02]  /*41720*/  STL.64 [R1+0x2b08], R12 ;  /* 0x002b080c01007387 */ /* 0x0001e40000100a00 */
[----:B0-----:R-:W2:Y:S01]  /*41730*/  LDL.LU R12, [R1+0x520] ;  /* 0x00052000010c7983 */ /* 0x001ea20000300800 */
[----:B------:R-:W2:Y:S02]  /*41740*/  LDL.LU R13, [R1+0x524] ;  /* 0x00052400010d7983 */ /* 0x000ea40000300800 */
[----:B------:R-:W2:Y:S02]  /*41750*/  LDL.LU R14, [R1+0x528] ;  /* 0x00052800010e7983 */ /* 0x000ea40000300800 */
[----:B------:R-:W2:Y:S02]  /*41760*/  LDL.LU R15, [R1+0x52c] ;  /* 0x00052c00010f7983 */ /* 0x000ea40000300800 */
[----:B----4-:R-:W-:-:S02]  /*41770*/  IMAD.MOV.U32 R22, RZ, RZ, R16 ;  /* 0x000000ffff167224 */ /* 0x010fc400078e0010 */
[----:B------:R-:W-:Y:S01]  /*41780*/  IMAD.MOV.U32 R23, RZ, RZ, R17 ;  /* 0x000000ffff177224 */ /* 0x000fe200078e0011 */
[----:B------:R-:W4:Y:S01]  /*41790*/  LDL.LU R16, [R1+0x2c5c] ;  /* 0x002c5c0001107983 */ /* 0x000f220000300800 */
[----:B------:R-:W4:Y:S03]  /*417a0*/  LDL.LU R17, [R1+0x2c58] ;  /* 0x002c580001117983 */ /* 0x000f260000300800 */
[----:B------:R3:W-:Y:S02]  /*417b0*/  STL.64 [R1+0x2be0], R22 ;  /* 0x002be01601007387 */ /* 0x0007e40000100a00 */
[----:B---3--:R-:W-:Y:S02]  /*417c0*/  IMAD.MOV.U32 R22, RZ, RZ, R27 ;  /* 0x000000ffff167224 */ /* 0x008fe400078e001b */
[----:B------:R-:W-:-:S05]  /*417d0*/  IMAD.MOV.U32 R23, RZ, RZ, R26 ;  /* 0x000000ffff177224 */ /* 0x000fca00078e001a */
[----:B------:R0:W-:Y:S01]  /*417e0*/  STL.64 [R1+0x2bf8], R22 ;  /* 0x002bf81601007387 */ /* 0x0001e20000100a00 */
[----:B------:R-:W-:Y:S02]  /*417f0*/  IMAD.MOV.U32 R29, RZ, RZ, R6 ;  /* 0x000000ffff1d7224 */ /* 0x000fe400078e0006 */
[----:B0-----:R-:W-:Y:S02]  /*41800*/  IMAD.MOV.U32 R22, RZ, RZ, R21 ;  /* 0x000000ffff167224 */ /* 0x001fe400078e0015 */
[----:B------:R-:W-:Y:S01]  /*41810*/  IMAD.MOV.U32 R23, RZ, RZ, R20 ;  /* 0x000000ffff177224 */ /* 0x000fe200078e0014 */
[----:B--2---:R-:W-:Y:S01]  /*41820*/  STL.64 [R1+0x2bc0], R14 ;  /* 0x002bc00e01007387 */ /* 0x004fe20000100a00 */
[----:B------:R0:W-:Y:S02]  /*41830*/  STL.64 [R1+0x2bb8], R12 ;  /* 0x002bb80c01007387 */ /* 0x0001e40000100a00 */
[----:B----4-:R-:W-:Y:S02]  /*41840*/  IMAD.MOV.U32 R7, RZ, RZ, R16 ;  /* 0x000000ffff077224 */ /* 0x010fe400078e0010 */
[----:B------:R-:W-:Y:S01]  /*41850*/  IMAD.MOV.U32 R6, RZ, RZ, R17 ;  /* 0x000000ffff067224 */ /* 0x000fe200078e0011 */
[----:B0-----:R-:W2:Y:S01]  /*41860*/  LDL.LU R12, [R1+0x550] ;  /* 0x00055000010c7983 */ /* 0x001ea20000300800 */
[----:B------:R-:W2:Y:S02]  /*41870*/  LDL.LU R13, [R1+0x554] ;  /* 0x00055400010d7983 */ /* 0x000ea40000300800 */
[----:B------:R-:W3:Y:S02]  /*41880*/  LDL.LU R14, [R1+0x558] ;  /* 0x00055800010e7983 */ /* 0x000ee40000300800 */
[----:B------:R-:W3:Y:S01]  /*41890*/  LDL.LU R15, [R1+0x55c] ;  /* 0x00055c00010f7983 */ /* 0x000ee20000300800 */
[----:B------:R0:W-:Y:S01]  /*418a0*/  STL.64 [R1+0x2c10], R22 ;  /* 0x002c101601007387 */ /* 0x0001e20000100a00 */
[----:B------:R-:W4:Y:S02]  /*418b0*/  LDL.LU R20, [R1+0x590] ;  /* 0x0005900001147983 */ /* 0x000f240000300800 */
[----:B------:R-:W4:Y:S01]  /*418c0*/  LDL.LU R21, [R1+0x594] ;  /* 0x0005940001157983 */ /* 0x000f220000300800 */
[----:B0-----:R-:W2:Y:S01]  /*418d0*/  LDL.LU R22, [R1+0x598] ;  /* 0x0005980001167983 */ /* 0x001ea20000300800 */
[----:B------:R-:W2:Y:S02]  /*418e0*/  LDL.LU R23, [R1+0x59c] ;  /* 0x00059c0001177983 */ /* 0x000ea40000300800 */
[----:B------:R-:W2:Y:S02]  /*418f0*/  LDL.LU R16, [R1+0x270] ;  /* 0x0002700001107983 */ /* 0x000ea40000300800 */
[----:B------:R-:W2:Y:S01]  /*41900*/  LDL.LU R17, [R1+0x274] ;  /* 0x0002740001117983 */ /* 0x000ea20000300800 */
[----:B------:R-:W2:Y:S01]  /*41910*/  LDL.LU R18, [R1+0x278] ;  /* 0x0002780001127983 */ /* 0x000ea20000300800 */
[----:B------:R-:W2:Y:S03]  /*41920*/  LDL.LU R19, [R1+0x27c] ;  /* 0x00027c0001137983 */ /* 0x000ea60000300800 */
[----:B--2---:R0:W-:Y:S01]  /*41930*/  STL.64 [R1+0x2c48], R18 ;  /* 0x002c481201007387 */ /* 0x0041e20000100a00 */
[----:B------:R-:W-:Y:S03]  /*41940*/  STL.64 [R1+0x2c40], R16 ;  /* 0x002c401001007387 */ /* 0x000fe60000100a00 */
[----:B0-----:R-:W2:Y:S04]  /*41950*/  LDL R18, [R1+0x1d8] ;  /* 0x0001d80001127983 */ /* 0x001ea80000100800 */
[----:B------:R-:W2:Y:S01]  /*41960*/  LDL R19, [R1+0x1dc] ;  /* 0x0001dc0001137983 */ /* 0x000ea20000100800 */
[----:B------:R0:W-:Y:S03]  /*41970*/  STL.64 [R1+0x2c38], R6 ;  /* 0x002c380601007387 */ /* 0x0001e60000100a00 */
[----:B0-----:R-:W2:Y:S01]  /*41980*/  LDL.64 R6, [R1+0x1c8] ;  /* 0x0001c80001067983 */ /* 0x001ea20000100a00 */
[----:B------:R-:W-:-:S02]  /*41990*/  IMAD.MOV.U32 R26, RZ, RZ, R25 ;  /* 0x000000ffff1a7224 */ /* 0x000fc400078e0019 */
[----:B------:R-:W-:Y:S01]  /*419a0*/  IMAD.MOV.U32 R27, RZ, RZ, R24 ;  /* 0x000000ffff1b7224 */ /* 0x000fe200078e0018 */
[----:B--2---:R0:W-:Y:S01]  /*419b0*/  STL.64 [R1+0x2c50], R6 ;  /* 0x002c500601007387 */ /* 0x0041e20000100a00 */
[----:B------:R-:W2:Y:S02]  /*419c0*/  LDL.LU R4, [R1+0x280] ;  /* 0x0002800001047983 */ /* 0x000ea40000300800 */
[----:B------:R-:W2:Y:S01]  /*419d0*/  LDL.LU R5, [R1+0x284] ;  /* 0x0002840001057983 */ /* 0x000ea20000300800 */
[----:B0-----:R-:W2:Y:S01]  /*419e0*/  LDL.LU R6, [R1+0x288] ;  /* 0x0002880001067983 */ /* 0x001ea20000300800 */
[----:B------:R-:W2:Y:S02]  /*419f0*/  LDL.LU R7, [R1+0x28c] ;  /* 0x00028c0001077983 */ /* 0x000ea40000300800 */
[----:B------:R-:W-:Y:S02]  /*41a00*/  STL.64 [R1+0x2c28], R22 ;  /* 0x002c281601007387 */ /* 0x000fe40000100a00 */
[----:B----4-:R-:W-:Y:S01]  /*41a10*/  STL.64 [R1+0x2c20], R20 ;  /* 0x002c201401007387 */ /* 0x010fe20000100a00 */
[----:B------:R0:W-:Y:S01]  /*41a20*/  STL.64 [R1+0x2c30], R26 ;  /* 0x002c301a01007387 */ /* 0x0001e20000100a00 */
[----:B------:R-:W4:Y:S02]  /*41a30*/  LDL.LU R24, [R1] ;  /* 0x0000000001187983 */ /* 0x000f240000300800 */
[----:B------:R-:W4:Y:S01]  /*41a40*/  LDL.LU R25, [R1+0x4] ;  /* 0x0000040001197983 */ /* 0x000f220000300800 */
[----:B0-----:R-:W4:Y:S01]  /*41a50*/  LDL.LU R26, [R1+0x8] ;  /* 0x00000800011a7983 */ /* 0x001f220000300800 */
[----:B------:R-:W4:Y:S02]  /*41a60*/  LDL.LU R27, [R1+0xc] ;  /* 0x00000c00011b7983 */ /* 0x000f240000300800 */
[----:B------:R-:W2:Y:S02]  /*41a70*/  LDL.LU R20, [R1+0x5a0] ;  /* 0x0005a00001147983 */ /* 0x000ea40000300800 */
[----:B------:R-:W2:Y:S01]  /*41a80*/  LDL.LU R21, [R1+0x5a4] ;  /* 0x0005a40001157983 */ /* 0x000ea20000300800 */
[----:B------:R-:W2:Y:S01]  /*41a90*/  LDL.LU R22, [R1+0x5a8] ;  /* 0x0005a80001167983 */ /* 0x000ea20000300800 */
[----:B------:R-:W2:Y:S02]  /*41aa0*/  LDL.LU R23, [R1+0x5ac] ;  /* 0x0005ac0001177983 */ /* 0x000ea40000300800 */
        /* <DEDUP_REMOVED lines=19> */
[----:B------:R-:W3:Y:S11]  /*41be0*/  LDL.LU.64 R6, [R1+0x2c50] ;  /* 0x002c500001067983 */ /* 0x000ef60000300a00 */
[----:B------:R-:W-:Y:S01]  /*41bf0*/  @!UPT UIADD3 URZ, URZ, URZ, URZ ;  /* 0x0000003f3f3ff290 */ /* 0x000fe2000fffe03f */
[----:B------:R-:W-:Y:S02]  /*41c00*/  STL.64 [R1+0xe00], R16 ;  /* 0x000e001001007387 */ /* 0x000fe40000100a00 */
[----:B------:R0:W-:Y:S02]  /*41c10*/  STL.64 [R1+0xe08], R18 ;  /* 0x000e081201007387 */ /* 0x0001e40000100a00 */
[----:B0-----:R-:W3:Y:S01]  /*41c20*/  LDL.LU.64 R18, [R1+0x2c48] ;  /* 0x002c480001127983 */ /* 0x001ee20000300a00 */
[----:B------:R-:W3:Y:S02]  /*41c30*/  LDL.LU.64 R16, [R1+0x2c40] ;  /* 0x002c400001107983 */ /* 0x000ee40000300a00 */
[C---:B---3--:R-:W-:Y:S11]  /*41c40*/  HMMA.16816.F32.BF16 R16, R8.reuse, R6, R16 ;  /* 0x000000060810723c */ /* 0x048ff60000041810 */
[----:B------:R-:W-:Y:S11]  /*41c50*/  @!UPT UIADD3 URZ, URZ, URZ, URZ ;  /* 0x0000003f3f3ff290 */ /* 0x000ff6000fffe03f */
[----:B------:R-:W-:Y:S01]  /*41c60*/  @!UPT UIADD3 URZ, URZ, URZ, URZ ;  /* 0x0000003f3f3ff290 */ /* 0x000fe2000fffe03f */
[----:B------:R0:W-:Y:S01]  /*41c70*/  STL.64 [R1+0xdf0], R16 ;  /* 0x000df01001007387 */ /* 0x0001e20000100a00 */
[----:B------:R-:W-:Y:S02]  /*41c80*/  STL.64 [R1+0xdf8], R18 ;  /* 0x000df81201007387 */ /* 0x000fe40000100a00 */
[----:B0-----:R-:W-:Y:S02]  /*41c90*/  IMAD.MOV.U32 R17, RZ, RZ, R6 ;  /* 0x000000ffff117224 */ /* 0x001fe400078e0006 */
[----:B------:R-:W-:Y:S02]  /*41ca0*/  IMAD.MOV.U32 R16, RZ, RZ, R7 ;  /* 0x000000ffff107224 */ /* 0x000fe400078e0007 */
[----:B------:R-:W4:Y:S03]  /*41cb0*/  LDL.LU.64 R6, [R1+0x2c38] ;  /* 0x002c380001067983 */ /* 0x000f260000300a00 */
[----:B------:R-:W-:Y:S01]  /*41cc0*/  STL.64 [R1+0x2b18], R16 ;  /* 0x002b181001007387 */ /* 0x000fe20000100a00 */
[C---:B----4-:R-:W-:Y:S01]  /*41cd0*/  HMMA.16816.F32.BF16 R4, R8.reuse, R6, R24 ;  /* 0x000000060804723c */ /* 0x050fe20000041818 */
[----:B------:R-:W3:Y:S11]  /*41ce0*/  LDL.LU.64 R26, [R1+0x2c30] ;  /* 0x002c3000011a7983 */ /* 0x000ef60000300a00 */
[----:B------:R-:W-:Y:S11]  /*41cf0*/  @!UPT UIADD3 URZ, URZ, URZ, URZ ;  /* 0x0000003f3f3ff290 */ /* 0x000ff6000fffe03f */
[----:B------:R-:W-:Y:S01]  /*41d00*/  STL.64 [R1+0xde0], R4 ;  /* 0x000de00401007387 */ /* 0x000fe20000100a00 */
[----:B------:R-:W-:Y:S02]  /*41d10*/  STL.64 [R1+0xde8], R6 ;  /* 0x000de80601007387 */ /* 0x000fe40000100a00 */
[----:B------:R-:W0:Y:S02]  /*41d20*/  LDSM.16.MT88.4 R4, [R0+0x9000] ;  /* 0x009000000004783b */ /* 0x000e240000004200 */
[----:B0-----:R-:W-:Y:S02]  /*41d30*/  STL.64 [R1+0x2aa0], R6 ;  /* 0x002aa00601007387 */ /* 0x001fe40000100a00 */
[----:B------:R0:W-:Y:S02]  /*41d40*/  STL.64 [R1+0x2a98], R4 ;  /* 0x002a980401007387 */ /* 0x0001e40000100a00 */
[----:B0-----:R-:W4:Y:S01]  /*41d50*/  LDL.LU R4, [R1+0x530] ;  /* 0x0005300001047983 */ /* 0x001f220000300800 */
[----:B------:R-:W4:Y:S02]  /*41d60*/  LDL.LU R5, [R1+0x534] ;  /* 0x0005340001057983 */ /* 0x000f240000300800 */
[----:B------:R-:W4:Y:S02]  /*41d70*/  LDL.LU R6, [R1+0x538] ;  /* 0x0005380001067983 */ /* 0x000f240000300800 */
[----:B------:R-:W4:Y:S01]  /*41d80*/  LDL.LU R7, [R1+0x53c] ;  /* 0x00053c0001077983 */ /* 0x000f220000300800 */
[C---:B---3--:R-:W-:Y:S01]  /*41d90*/  HMMA.16816.F32.BF16 R24, R8.reuse, R26, R20 ;  /* 0x0000001a0818723c */ /* 0x048fe20000041814 */
[----:B------:R-:W3:Y:S01]  /*41da0*/  LDL.LU.64 R22, [R1+0x2c28] ;  /* 0x002c280001167983 */ /* 0x000ee20000300a00 */
[----:B------:R-:W3:Y:S11]  /*41db0*/  LDL.LU.64 R20, [R1+0x2c20] ;  /* 0x002c200001147983 */ /* 0x000ef60000300a00 */
[----:B------:R-:W-:Y:S10]  /*41dc0*/  @!UPT UIADD3 URZ, URZ, URZ, URZ ;  /* 0x0000003f3f3ff290 */ /* 0x000ff4000fffe03f */
[----:B------:R-:W-:Y:S01]  /*41dd0*/  STL.64 [R1+0xdd0], R24 ;  /* 0x000dd01801007387 */ /* 0x000fe20000100a00 */
[----:B------:R0:W-:Y:S03]  /*41de0*/  STL.64 [R1+0xdd8], R26 ;  /* 0x000dd81a01007387 */ /* 0x0001e60000100a00 */
[----:B0-----:R-:W3:Y:S02]  /*41df0*/  LDL.LU.64 R26, [R1+0x2c18] ;  /* 0x002c1800011a7983 */ /* 0x001ee40000300a00 */
[C---:B---3--:R-:W-:Y:S11]  /*41e00*/  HMMA.16816.F32.BF16 R20, R8.reuse, R26, R20 ;  /* 0x0000001a0814723c */ /* 0x048ff60000041814 */
        /* <DEDUP_REMOVED lines=31> */
[----:B------:R-:W-:Y:S02]  /*42000*/  IMAD.MOV.U32 R18, RZ, RZ, R3 ;  /* 0x000000ffff127224 */ /* 0x000fe400078e0003 */
[----:B------:R-:W-:Y:S01]  /*42010*/  IMAD.MOV.U32 R19, RZ, RZ, R2 ;  /* 0x000000ffff137224 */ /* 0x000fe200078e0002 */
        /* <DEDUP_REMOVED lines=16> */
[----:B------:R-:W2:Y:S01]  /*42120*/  LDL.LU.64 R22, [R1+0x2ba8] ;  /* 0x002ba80001167983 */ /* 0x000ea20000300a00 */
[C---:B----4-:R-:W-:Y:S02]  /*42130*/  HMMA.16816.F32.BF16 R16, R8.reuse, R18, R4 ;  /* 0x000000120810723c */ /* 0x050fe40000041804 */
[----:B------:R-:W-:Y:S02]  /*42140*/  STL.64 [R1+0x2a38], R24 ;  /* 0x002a381801007387 */ /* 0x000fe40000100a00 */
[----:B------:R-:W3:Y:S11]  /*42150*/  LDL.LU R20, [R1+0x4e0] ;  /* 0x0004e00001147983 */ /* 0x000ef60000300800 */
[----:B------:R-:W-:Y:S08]  /*42160*/  @!UPT UIADD3 URZ, URZ, URZ, URZ ;  /* 0x0000003f3f3ff290 */ /* 0x000ff0000fffe03f */
[----:B------:R-:W-:Y:S01]  /*42170*/  STL.64 [R1+0xd60], R16 ;  /* 0x000d601001007387 */ /* 0x000fe20000100a00 */
[----:B------:R-:W-:Y:S01]  /*42180*/  STL.64 [R1+0xd68], R18 ;  /* 0x000d681201007387 */ /* 0x000fe20000100a00 */
[----:B--2---:R-:W-:Y:S11]  /*42190*/  HMMA.16816.F32.BF16 R4, R8, R22, R12 ;  /* 0x000000160804723c */ /* 0x004ff6000004180c */
[----:B------:R-:W-:Y:S11]  /*421a0*/  @!UPT UIADD3 URZ, URZ, URZ, URZ ;  /* 0x0000003f3f3ff290 */ /* 0x000ff6000fffe03f */
[----:B------:R-:W-:Y:S01]  /*421b0*/  @!UPT UIADD3 URZ, URZ, URZ, URZ ;  /* 0x0000003f3f3ff290 */ /* 0x000fe2000fffe03f */
[----:B------:R-:W-:Y:S01]  /*421c0*/  STL.64 [R1+0xd50], R4 ;  /* 0x000d500401007387 */ /* 0x000fe20000100a00 */
[----:B------:R-:W-:Y:S02]  /*421d0*/  STL.64 [R1+0xd58], R6 ;  /* 0x000d580601007387 */ /* 0x000fe40000100a00 */
[----:B------:R-:W3:Y:S02]  /*421e0*/  LDL.LU R21, [R1+0x4e4] ;  /* 0x0004e40001157983 */ /* 0x000ee40000300800 */
[----:B------:R-:W2:Y:S01]  /*421f0*/  LDL.LU R22, [R1+0x4e8] ;  /* 0x0004e80001167983 */ /* 0x000ea20000300800 */
[----:B------:R-:W2:Y:S04]  /*42200*/  LDL.LU R23, [R1+0x4ec] ;  /* 0x0004ec0001177983 */ /* 0x000ea80000300800 */
[----:B--2---:R0:W-:Y:S01]  /*42210*/  STL.64 [R1+0x2b60], R22 ;  /* 0x002b601601007387 */ /* 0x0041e20000100a00 */
[----:B---3--:R-:W-:Y:S03]  /*42220*/  STL.64 [R1+0x2b58], R20 ;  /* 0x002b581401007387 */ /* 0x008fe60000100a00 */
[----:B0-----:R-:W2:Y:S04]  /*42230*/  LDL R22, [R1+0xf8] ;  /* 0x0000f80001167983 */ /* 0x001ea80000100800 */
[----:B------:R-:W2:Y:S04]  /*42240*/  LDL R23, [R1+0xfc] ;  /* 0x0000fc0001177983 */ /* 0x000ea80000100800 */
[----:B--2---:R0:W-:Y:S01]  /*42250*/  STL.64 [R1+0x2b70], R22 ;  /* 0x002b701601007387 */ /* 0x0041e20000100a00 */
[----:B------:R-:W2:Y:S02]  /*42260*/  LDL.64 R14, [R1+0x88] ;  /* 0x00008800010e7983 */ /* 0x000ea40000100a00 */
[----:B------:R-:W-:Y:S01]  /*42270*/  IMAD.MOV.U32 R7, RZ, RZ, R28 ;  /* 0x000000ffff077224 */ /* 0x000fe200078e001c */
[----:B--2---:R-:W-:Y:S01]  /*42280*/  STL.64 [R1+0x2b20], R14 ;  /* 0x002b200e01007387 */ /* 0x004fe20000100a00 */
[----:B------:R-:W2:Y:S02]  /*42290*/  LDL R6, [R1+0x78] ;  /* 0x0000780001067983 */ /* 0x000ea40000100800 */
[----:B------:R-:W3:Y:S02]  /*422a0*/  LDL.LU R28, [R1+0x2ba0] ;  /* 0x002ba000011c7983 */ /* 0x000ee40000300800 */
[----:B0-----:R-:W4:Y:S01]  /*422b0*/  LDL R22, [R1+0x108] ;  /* 0x0001080001167983 */ /* 0x001f220000100800 */
[----:B------:R-:W4:Y:S04]  /*422c0*/  LDL R23, [R1+0x10c] ;  /* 0x00010c0001177983 */ /* 0x000f280000100800 */
[----:B----4-:R-:W-:Y:S01]  /*422d0*/  STL.64 [R1+0x2b88], R22 ;  /* 0x002b881601007387 */ /* 0x010fe20000100a00 */
[----:B--2---:R0:W-:Y:S03]  /*422e0*/  STL.64 [R1+0x2b28], R6 ;  /* 0x002b280601007387 */ /* 0x0041e60000100a00 */
[----:B0-----:R-:W2:Y:S04]  /*422f0*/  LDL.64 R6, [R1+0xa8] ;  /* 0x0000a80001067983 */ /* 0x001ea80000100a00 */
[----:B--2---:R0:W-:Y:S01]  /*42300*/  STL.64 [R1+0x2b30], R6 ;  /* 0x002b300601007387 */ /* 0x0041e20000100a00 */
[----:B------:R-:W2:Y:S02]  /*42310*/  LDL R18, [R1+0x98] ;  /* 0x0000980001127983 */ /* 0x000ea40000100800 */
[----:B------:R-:W2:Y:S02]  /*42320*/  LDL R19, [R1+0x9c] ;  /* 0x00009c0001137983 */ /* 0x000ea40000100800 */
[----:B------:R-:W4:Y:S01]  /*42330*/  LDL R22, [R1+0x118] ;  /* 0x0001180001167983 */ /* 0x000f220000100800 */
[----:B------:R-:W4:Y:S04]  /*42340*/  LDL R23, [R1+0x11c] ;  /* 0x00011c0001177983 */ /* 0x000f280000100800 */
[----:B--2---:R-:W-:Y:S01]  /*42350*/  STL.64 [R1+0x2b38], R18 ;  /* 0x002b381201007387 */ /* 0x004fe20000100a00 */
[----:B0-----:R-:W2:Y:S02]  /*42360*/  LDL R6, [R1+0xb8] ;  /* 0x0000b80001067983 */ /* 0x001ea40000100800 */
[----:B---3--:R-:W-:-:S05]  /*42370*/  IMAD.MOV.U32 R7, RZ, RZ, R28 ;  /* 0x000000ffff077224 */ /* 0x008fca00078e001c */
[----:B--2---:R0:W-:Y:S04]  /*42380*/  STL.64 [R1+0x2b40], R6 ;  /* 0x002b400601007387 */ /* 0x0041e80000100a00 */
[----:B0-----:R-:W2:Y:S04]  /*42390*/  LDL.64 R6, [R1+0xc8] ;  /* 0x0000c80001067983 */ /* 0x001ea80000100a00 */
[----:B--2---:R0:W-:Y:S04]  /*423a0*/  STL.64 [R1+0x2b48], R6 ;  /* 0x002b480601007387 */ /* 0x0041e80000100a00 */
[----:B0-----:R-:W2:Y:S04]  /*423b0*/  LDL.64 R6, [R1+0xd8] ;  /* 0x0000d80001067983 */ /* 0x001ea80000100a00 */
[----:B--2---:R0:W-:Y:S04]  /*423c0*/  STL.64 [R1+0x2b50], R6 ;  /* 0x002b500601007387 */ /* 0x0041e80000100a00 */
[----:B0-----:R-:W2:Y:S04]  /*423d0*/  LDL.64 R6, [R1+0xe8] ;  /* 0x0000e80001067983 */ /* 0x001ea80000100a00 */
[----:B--2---:R0:W-:Y:S01]  /*423e0*/  STL.64 [R1+0x2b68], R6 ;  /* 0x002b680601007387 */ /* 0x0041e20000100a00 */
[----:B------:R-:W2:Y:S02]  /*423f0*/  LDL.LU R4, [R1+0x4f0] ;  /* 0x0004f00001047983 */ /* 0x000ea40000300800 */
[----:B------:R-:W2:Y:S01]  /*42400*/  LDL.LU R5, [R1+0x4f4] ;  /* 0x0004f40001057983 */ /* 0x000ea20000300800 */
[----:B0-----:R-:W3:Y:S01]  /*42410*/  LDL.LU R6, [R1+0x4f8] ;  /* 0x0004f80001067983 */ /* 0x001ee20000300800 */
[----:B------:R-:W3:Y:S03]  /*42420*/  LDL.LU R7, [R1+0x4fc] ;  /* 0x0004fc0001077983 */ /* 0x000ee60000300800 */
[----:B---3--:R-:W-:Y:S01]  /*42430*/  STL.64 [R1+0x2b80], R6 ;  /* 0x002b800601007387 */ /* 0x008fe20000100a00 */
[----:B--2---:R0:W-:Y:S03]  /*42440*/  STL.64 [R1+0x2b78], R4 ;  /* 0x002b780401007387 */ /* 0x0041e60000100a00 */
[----:B0-----:R-:W2:Y:S01]  /*42450*/  LDL.LU R4, [R1+0x500] ;  /* 0x0005000001047983 */ /* 0x001ea20000300800 */
[----:B------:R-:W2:Y:S02]  /*42460*/  LDL.LU R5, [R1+0x504] ;  /* 0x0005040001057983 */ /* 0x000ea40000300800 */
[----:B------:R-:W3:Y:S02]  /*42470*/  LDL.LU R6, [R1+0x508] ;  /* 0x0005080001067983 */ /* 0x000ee40000300800 */
[----:B------:R-:W3:Y:S02]  /*42480*/  LDL.LU R7, [R1+0x50c] ;  /* 0x00050c0001077983 */ /* 0x000ee40000300800 */
        /* <DEDUP_REMOVED lines=10> */
[----:B------:R-:W3:Y:S01]  /*42530*/  LDL.LU R12, [R1+0x490] ;  /* 0x00049000010c7983 */ /* 0x000ee20000300800 */
[----:B------:R-:W3:Y:S02]  /*42540*/  LDL.LU R13, [R1+0x494] ;  /* 0x00049400010d7983 */ /* 0x000ee40000300800 */
[----:B------:R-:W3:Y:S02]  /*42550*/  LDL.LU R14, [R1+0x498] ;  /* 0x00049800010e7983 */ /* 0x000ee40000300800 */
[----:B------:R-:W3:Y:S01]  /*42560*/  LDL.LU R15, [R1+0x49c] ;  /* 0x00049c00010f7983 */ /* 0x000ee20000300800 */
[----:B------:R-:W2:Y:S01]  /*42570*/  LDL.LU R24, [R1+0x470] ;  /* 0x0004700001187983 */ /* 0x000ea20000300800 */
[----:B------:R-:W2:Y:S02]  /*42580*/  LDL.LU R25, [R1+0x474] ;  /* 0x0004740001197983 */ /* 0x000ea40000300800 */
[----:B------:R-:W2:Y:S02]  /*42590*/  LDL.LU R26, [R1+0x478] ;  /* 0x00047800011a7983 */ /* 0x000ea40000300800 */
[----:B------:R-:W2:Y:S01]  /*425a0*/  LDL.LU R27, [R1+0x47c] ;  /* 0x00047c00011b7983 */ /* 0x000ea20000300800 */
[C---:B----4-:R-:W-:Y:S01]  /*425b0*/  HMMA.16816.F32.BF16 R20, R8.reuse, R22, R4 ;  /* 0x000000160814723c */ /* 0x050fe20000041804 */
[----:B------:R-:W4:Y:S01]  /*425c0*/  LDL.LU.64 R6, [R1+0x2b98] ;  /* 0x002b980001067983 */ /* 0x000f220000300a00 */
[----:B------:R-:W4:Y:S11]  /*425d0*/  LDL.LU.64 R4, [R1+0x2b90] ;  /* 0x002b900001047983 */ /* 0x000f360000300a00 */
[----:B------:R-:W-:Y:S10]  /*425e0*/  @!UPT UIADD3 URZ, URZ, URZ, URZ ;  /* 0x0000003f3f3ff290 */ /* 0x000ff4000fffe03f */
[----:B------:R-:W-:Y:S01]  /*425f0*/  STL.64 [R1+0xd40], R20 ;  /* 0x000d401401007387 */ /* 0x000fe20000100a00 */
[----:B------:R0:W-:Y:S03]  /*42600*/  STL.64 [R1+0xd48], R22 ;  /* 0x000d481601007387 */ /* 0x0001e60000100a00 */
[----:B0-----:R-:W4:Y:S02]  /*42610*/  LDL.LU.64 R22, [R1+0x2b88] ;  /* 0x002b880001167983 */ /* 0x001f240000300a00 */
[C---:B----4-:R-:W-:Y:S02]  /*42620*/  HMMA.16816.F32.BF16 R20, R8.reuse, R22, R4 ;  /* 0x000000160814723c */ /* 0x050fe40000041804 */
[----:B------:R-:W4:Y:S01]  /*42630*/  LDL.LU.64 R6, [R1+0x2b80] ;  /* 0x002b800001067983 */ /* 0x000f220000300a00 */
[----:B------:R-:W4:Y:S11]  /*42640*/  LDL.LU.64 R4, [R1+0x2b78] ;  /* 0x002b780001047983 */ /* 0x000f360000300a00 */
[----:B------:R-:W-:Y:S09]  /*42650*/  @!UPT UIADD3 URZ, URZ, URZ, URZ ;  /* 0x0000003f3f3ff290 */ /* 0x000ff2000fffe03f */
[----:B------:R-:W-:Y:S01]  /*42660*/  STL.64 [R1+0xd30], R20 ;  /* 0x000d301401007387 */ /* 0x000fe20000100a00 */
[----:B------:R0:W-:Y:S03]  /*42670*/  STL.64 [R1+0xd38], R22 ;  /* 0x000d381601007387 */ /* 0x0001e60000100a00 */
[----:B0-----:R-:W4:Y:S02]  /*42680*/  LDL.LU.64 R22, [R1+0x2b70] ;  /* 0x002b700001167983 */ /* 0x001f240000300a00 */
[C---:B----4-:R-:W-:Y:S02]  /*42690*/  HMMA.16816.F32.BF16 R20, R8.reuse, R22, R4 ;  /* 0x000000160814723c */ /* 0x050fe40000041804 */
[----:B------:R-:W4:Y:S11]  /*426a0*/  LDL.LU.64 R6, [R1+0x2b68] ;  /* 0x002b680001067983 */ /* 0x000f360000300a00 */
[----:B------:R-:W-:Y:S10]  /*426b0*/  @!UPT UIADD3 URZ, URZ, URZ, URZ ;  /* 0x0000003f3f3ff290 */ /* 0x000ff4000fffe03f */
[----:B------:R-:W-:Y:S01]  /*426c0*/  STL.64 [R1+0xd20], R20 ;  /* 0x000d201401007387 */ /* 0x000fe20000100a00 */
[----:B------:R0:W-:Y:S03]  /*426d0*/  STL.64 [R1+0xd28], R22 ;  /* 0x000d281601007387 */ /* 0x0001e60000100a00 */
[----:B0-----:R-:W4:Y:S01]  /*426e0*/  LDL.LU.64 R22, [R1+0x2b60] ;  /* 0x002b600001167983 */ /* 0x001f220000300a00 */
[----:B------:R-:W4:Y:S02]  /*426f0*/  LDL.LU.64 R20, [R1+0x2b58] ;  /* 0x002b580001147983 */ /* 0x000f240000300a00 */
[C---:B----4-:R-:W-:Y:S11]  /*42700*/  HMMA.16816.F32.BF16 R20, R8.reuse, R6, R20 ;  /* 0x000000060814723c */ /* 0x050ff60000041814 */
[----:B------:R-:W-:Y:S11]  /*42710*/  @!UPT UIADD3 URZ, URZ, URZ, URZ ;  /* 0x0000003f3f3ff290 */ /* 0x000ff6000fffe03f */
[----:B------:R-:W-:Y:S01]  /*42720*/  @!UPT UIADD3 URZ, URZ, URZ, URZ ;  /* 0x0000003f3f3ff290 */ /* 0x000fe2000fffe03f */
[----:B------:R0:W-:Y:S01]  /*42730*/  STL.64 [R1+0xd10], R20 ;  /* 0x000d101401007387 */ /* 0x0001e20000100a00 */
[----:B------:R-:W-:Y:S02]  /*42740*/  STL.64 [R1+0xd18], R22 ;  /* 0x000d181601007387 */ /* 0x000fe40000100a00 */
[----:B0-----:R-:W-:Y:S02]  /*42750*/  IMAD.MOV.U32 R20, RZ, RZ, R7 ;  /* 0x000000ffff147224 */ /* 0x001fe400078e0007 */
[----:B------:R-:W-:Y:S02]  /*42760*/  IMAD.MOV.U32 R21, RZ, RZ, R6 ;  /* 0x000000ffff157224 */ /* 0x000fe400078e0006 */
[----:B------:R-:W4:Y:S01]  /*42770*/  LDL.LU.64 R6, [R1+0x2b50] ;  /* 0x002b500001067983 */ /* 0x000f220000300a00 */
[----:B------:R0:W-:Y:S02]  /*42780*/  STL [R1+0x2964], R20 ;  /* 0x0029641401007387 */ /* 0x0001e40000100800 */
[----:B------:R1:W-:Y:S01]  /*42790*/  STL [R1+0x2960], R21 ;  /* 0x0029601501007387 */ /* 0x0003e20000100800 */
[----:B0-----:R-:W4:Y:S01]  /*427a0*/  LDL.LU R20, [R1+0x4d0] ;  /* 0x0004d00001147983 */ /* 0x001f220000300800 */
[----:B-1----:R-:W4:Y:S02]  /*427b0*/  LDL.LU R21, [R1+0x4d4] ;  /* 0x0004d40001157983 */ /* 0x002f240000300800 */
[----:B------:R-:W4:Y:S02]  /*427c0*/  LDL.LU R22, [R1+0x4d8] ;  /* 0x0004d80001167983 */ /* 0x000f240000300800 */
[----:B------:R-:W4:Y:S02]  /*427d0*/  LDL.LU R23, [R1+0x4dc] ;  /* 0x0004dc0001177983 */ /* 0x000f240000300800 */
[C---:B----4-:R-:W-:Y:S11]  /*427e0*/  HMMA.16816.F32.BF16 R20, R8.reuse, R6, R20 ;  /* 0x000000060814723c */ /* 0x050ff60000041814 */
[----:B------:R-:W-:Y:S11]  /*427f0*/  @!UPT UIADD3 URZ, URZ, URZ, URZ ;  /* 0x0000003f3f3ff290 */ /* 0x000ff6000fffe03f */
[----:B------:R-:W-:Y:S01]  /*42800*/  @!UPT UIADD3 URZ, URZ, URZ, URZ ;  /* 0x0000003f3f3ff290 */ /* 0x000fe2000fffe03f */
[----:B------:R-:W-:Y:S01]  /*42810*/  STL.64 [R1+0xd00], R20 ;  /* 0x000d001401007387 */ /* 0x000fe20000100a00 */
[----:B------:R0:W-:Y:S02]  /*42820*/  STL.64 [R1+0xd08], R22 ;  /* 0x000d081601007387 */ /* 0x0001e40000100a00 */
[----:B0-----:R-:W-:Y:S02]  /*42830*/  IMAD.MOV.U32 R22, RZ, RZ, R7 ;  /* 0x000000ffff167224 */ /* 0x001fe400078e0007 */
[----:B------:R-:W-:Y:S02]  /*42840*/  IMAD.MOV.U32 R23, RZ, RZ, R6 ;  /* 0x000000ffff177224 */ /* 0x000fe400078e0006 */
[----:B------:R-:W4:Y:S01]  /*42850*/  LDL.LU.64 R6, [R1+0x2b48] ;  /* 0x002b480001067983 */ /* 0x000f220000300a00 */
[----:B------:R0:W-:Y:S02]  /*42860*/  STL [R1+0x296c], R22 ;  /* 0x00296c1601007387 */ /* 0x0001e40000100800 */
[----:B------:R1:W-:Y:S02]  /*42870*/  STL [R1+0x2968], R23 ;  /* 0x0029681701007387 */ /* 0x0003e40000100800 */
[----:B------:R-:W4:Y:S01]  /*42880*/  LDL.LU R20, [R1+0x4c0] ;  /* 0x0004c00001147983 */ /* 0x000f220000300800 */
[----:B------:R-:W4:Y:S04]  /*42890*/  LDL.LU R21, [R1+0x4c4] ;  /* 0x0004c40001157983 */ /* 0x000f280000300800 */
[----:B0-----:R-:W4:Y:S01]  /*428a0*/  LDL.LU R22, [R1+0x4c8] ;  /* 0x0004c80001167983 */ /* 0x001f220000300800 */
[----:B-1----:R-:W4:Y:S02]  /*428b0*/  LDL.LU R23, [R1+0x4cc] ;  /* 0x0004cc0001177983 */ /* 0x002f240000300800 */
[C---:B----4-:R-:W-:Y:S01]  /*428c0*/  HMMA.16816.F32.BF16 R20, R8.reuse, R6, R20 ;  /* 0x000000060814723c */ /* 0x050fe20000041814 */
[----:B------:R-:W-:Y:S11]  /*428d0*/  IMAD.MOV.U32 R28, RZ, RZ, R7 ;  /* 0x000000ffff1c7224 */ /* 0x000ff600078e0007 */
[----:B------:R-:W-:Y:S11]  /*428e0*/  @!UPT UIADD3 URZ, URZ, URZ, URZ ;  /* 0x0000003f3f3ff290 */ /* 0x000ff6000fffe03f */
[----:B------:R0:W-:Y:S01]  /*428f0*/  STL.64 [R1+0xcf0], R20 ;  /* 0x000cf01401007387 */ /* 0x0001e20000100a00 */
[----:B------:R-:W-:Y:S02]  /*42900*/  STL.64 [R1+0xcf8], R22 ;  /* 0x000cf81601007387 */ /* 0x000fe40000100a00 */
[----:B0-----:R-:W-:Y:S02]  /*42910*/  IMAD.MOV.U32 R21, RZ, RZ, R6 ;  /* 0x000000ffff157224 */ /* 0x001fe400078e0006 */
[----:B------:R-:W2:Y:S01]  /*42920*/  LDL.LU.64 R6, [R1+0x2b40] ;  /* 0x002b400001067983 */ /* 0x000ea20000300a00 */
[----:B------:R-:W-:Y:S02]  /*42930*/  STL [R1+0x2974], R28 ;  /* 0x0029741c01007387 */ /* 0x000fe40000100800 */
[----:B------:R0:W-:Y:S02]  /*42940*/  STL [R1+0x2970], R21 ;  /* 0x0029701501007387 */ /* 0x0001e40000100800 */
[----:B------:R-:W4:Y:S01]  /*42950*/  LDL.LU R20, [R1+0x4a0] ;  /* 0x0004a00001147983 */ /* 0x000f220000300800 */
[----:B0-----:R-:W4:Y:S01]  /*42960*/  LDL.LU R21, [R1+0x4a4] ;  /* 0x0004a40001157983 */ /* 0x001f220000300800 */
[----:B------:R-:W4:Y:S02]  /*42970*/  LDL.LU R22, [R1+0x4a8] ;  /* 0x0004a80001167983 */ /* 0x000f240000300800 */
[----:B------:R-:W4:Y:S01]  /*42980*/  LDL.LU R23, [R1+0x4ac] ;  /* 0x0004ac0001177983 */ /* 0x000f220000300800 */
[C---:B--2---:R-:W-:Y:S01]  /*42990*/  HMMA.16816.F32.BF16 R4, R8.reuse, R6, R16 ;  /* 0x000000060804723c */ /* 0x044fe20000041810 */
[----:B------:R-:W3:Y:S11]  /*429a0*/  LDL.LU.64 R18, [R1+0x2b38] ;  /* 0x002b380001127983 */ /* 0x000ef60000300a00 */
[----:B------:R-:W-:Y:S11]  /*429b0*/  @!UPT UIADD3 URZ, URZ, URZ, URZ ;  /* 0x0000003f3f3ff290 */ /* 0x000ff6000fffe03f */
[----:B------:R-:W-:Y:S01]  /*429c0*/  STL.64 [R1+0xce0], R4 ;  /* 0x000ce00401007387 */ /* 0x000fe20000100a00 */
[----:B------:R0:W-:Y:S03]  /*429d0*/  STL.64 [R1+0xce8], R6 ;  /* 0x000ce80601007387 */ /* 0x0001e60000100a00 */
[----:B0-----:R-:W4:Y:S01]  /*429e0*/  LDL.LU.64 R6, [R1+0x2b30] ;  /* 0x002b300001067983 */ /* 0x001f220000300a00 */
[C---:B---3--:R-:W-:Y:S08]  /*429f0*/  HMMA.16816.F32.BF16 R16, R8.reuse, R18, R12 ;  /* 0x000000120810723c */ /* 0x048ff0000004180c */
[C---:B----4-:R-:W-:Y:S11]  /*42a00*/  HMMA.16816.F32.BF16 R20, R8.reuse, R6, R20 ;  /* 0x000000060814723c */ /* 0x050ff60000041814 */
[----:B------:R-:W-:Y:S11]  /*42a10*/  @!UPT UIADD3 URZ, URZ, URZ, URZ ;  /* 0x0000003f3f3ff290 */ /* 0x000ff6000fffe03f */
[----:B------:R-:W-:Y:S01]  /*42a20*/  @!UPT UIADD3 URZ, URZ, URZ, URZ ;  /* 0x0000003f3f3ff290 */ /* 0x000fe2000fffe03f */
[----:B------:R0:W-:Y:S01]  /*42a30*/  STL.64 [R1+0xcd0], R20 ;  /* 0x000cd01401007387 */ /* 0x0001e20000100a00 */
[----:B------:R1:W-:Y:S02]  /*42a40*/  STL.64 [R1+0xcd8], R22 ;  /* 0x000cd81601007387 */ /* 0x0003e40000100a00 */
[----:B0-----:R-:W-:Y:S02]  /*42a50*/  IMAD.MOV.U32 R20, RZ, RZ, R7 ;  /* 0x000000ffff147224 */ /* 0x001fe400078e0007 */
[----:B-1----:R-:W-:Y:S02]  /*42a60*/  IMAD.MOV.U32 R23, RZ, RZ, R6 ;  /* 0x000000ffff177224 */ /* 0x002fe400078e0006 */
[----:B------:R-:W2:Y:S01]  /*42a70*/  LDL.LU.64 R6, [R1+0x2b28] ;  /* 0x002b280001067983 */ /* 0x000ea20000300a00 */
[----:B------:R0:W-:Y:S02]  /*42a80*/  STL [R1+0x297c], R20 ;  /* 0x00297c1401007387 */ /* 0x0001e40000100800 */
[----:B------:R1:W-:Y:S01]  /*42a90*/  STL [R1+0x2978], R23 ;  /* 0x0029781701007387 */ /* 0x0003e20000100800 */
[----:B0-----:R-:W3:Y:S01]  /*42aa0*/  LDL.LU R20, [R1+0x480] ;  /* 0x0004800001147983 */ /* 0x001ee20000300800 */
[----:B------:R-:W3:Y:S02]  /*42ab0*/  LDL.LU R21, [R1+0x484] ;  /* 0x0004840001157983 */ /* 0x000ee40000300800 */
[----:B------:R-:W3:Y:S02]  /*42ac0*/  LDL.LU R22, [R1+0x488] ;  /* 0x0004880001167983 */ /* 0x000ee40000300800 */
[----:B-1----:R-:W3:Y:S01]  /*42ad0*/  LDL.LU R23, [R1+0x48c] ;  /* 0x00048c0001177983 */ /* 0x002ee20000300800 */
[----:B------:R-:W3:Y:S01]  /*42ae0*/  LDL.LU.64 R14, [R1+0x2b20] ;  /* 0x002b2000010e7983 */ /* 0x000ee20000300a00 */
[----:B------:R0:W-:Y:S02]  /*42af0*/  STL.64 [R1+0xcc0], R16 ;  /* 0x000cc01001007387 */ /* 0x0001e40000100a00 */
[----:B------:R-:W-:Y:S01]  /*42b00*/  STL.64 [R1+0xcc8], R18 ;  /* 0x000cc81201007387 */ /* 0x000fe20000100a00 */
[----:B0-----:R-:W4:Y:S01]  /*42b10*/  LDL.LU.64 R16, [R1+0x2b18] ;  /* 0x002b180001107983 */ /* 0x001f220000300a00 */
[C---:B--2---:R-:W-:Y:S08]  /*42b20*/  HMMA.16816.F32.BF16 R4, R8.reuse, R6, R24 ;  /* 0x000000060804723c */ /* 0x044ff00000041818 */
[----:B---3--:R-:W-:Y:S11]  /*42b30*/  HMMA.16816.F32.BF16 R20, R8, R14, R20 ;  /* 0x0000000e0814723c */ /* 0x008ff60000041814 */
[----:B------:R-:W-:Y:S11]  /*42b40*/  @!UPT UIADD3 URZ, URZ, URZ, URZ ;  /* 0x0000003f3f3ff290 */ /* 0x000ff6000fffe03f */
[----:B------:R-:W-:Y:S01]  /*42b50*/  @!UPT UIADD3 URZ, URZ, URZ, URZ ;  /* 0x0000003f3f3ff290 */ /* 0x000fe2000fffe03f */
[----:B------:R0:W-:Y:S01]  /*42b60*/  STL.64 [R1+0xcb0], R20 ;  /* 0x000cb01401007387 */ /* 0x0001e20000100a00 */
[----:B------:R1:W-:Y:S02]  /*42b70*/  STL.64 [R1+0xcb8], R22 ;  /* 0x000cb81601007387 */ /* 0x0003e40000100a00 */
[----:B0-----:R-:W-:Y:S02]  /*42b80*/  IMAD.MOV.U32 R21, RZ, RZ, R14 ;  /* 0x000000ffff157224 */ /* 0x001fe400078e000e */
[----:B-1----:R-:W-:Y:S01]  /*42b90*/  IMAD.MOV.U32 R22, RZ, RZ, R15 ;  /* 0x000000ffff167224 */ /* 0x002fe200078e000f */
[----:B------:R-:W2:Y:S01]  /*42ba0*/  LDL.LU R14, [R1+0x2b10] ;  /* 0x002b1000010e7983 */ /* 0x000ea20000300800 */
[----:B------:R-:W3:Y:S02]  /*42bb0*/  LDL.LU.64 R12, [R1+0x2b08] ;  /* 0x002b0800010c7983 */ /* 0x000ee40000300a00 */
[----:B------:R-:W-:Y:S01]  /*42bc0*/  STL [R1+0x2980], R21 ;  /* 0x0029801501007387 */ /* 0x000fe20000100800 */
[----:B------:R-:W-:Y:S01]  /*42bd0*/  STL [R1+0x2b00], R22 ;  /* 0x002b001601007387 */ /* 0x000fe20000100800 */
[----:B------:R-:W2:Y:S02]  /*42be0*/  LDL.LU R24, [R1+0x620] ;  /* 0x0006200001187983 */ /* 0x000ea40000300800 */
[----:B------:R-:W-:Y:S02]  /*42bf0*/  STL.64 [R1+0xca0], R4 ;  /* 0x000ca00401007387 */ /* 0x000fe40000100a00 */
[----:B------:R-:W-:Y:S01]  /*42c00*/  STL.64 [R1+0xca8], R6 ;  /* 0x000ca80601007387 */ /* 0x000fe20000100a00 */
[----:B------:R-:W2:Y:S01]  /*42c10*/  LDL.LU R25, [R1+0x624] ;  /* 0x0006240001197983 */ /* 0x000ea20000300800 */
        /* <DEDUP_REMOVED lines=8> */
[----:B------:R-:W2:Y:S04]  /*42ca0*/  LDL R18, [R1+0x48] ;  /* 0x0000480001127983 */ /* 0x000ea80000100800 */
[----:B------:R-:W2:Y:S01]  /*42cb0*/  LDL R19, [R1+0x4c] ;  /* 0x00004c0001137983 */ /* 0x000ea20000100800 */
[----:B------:R-:W3:Y:S02]  /*42cc0*/  LDL.LU R20, [R1+0x460] ;  /* 0x0004600001147983 */ /* 0x000ee40000300800 */
[----:B------:R-:W3:Y:S02]  /*42cd0*/  LDL.LU R21, [R1+0x464] ;  /* 0x0004640001157983 */ /* 0x000ee40000300800 */
[----:B------:R-:W3:Y:S01]  /*42ce0*/  LDL.LU R22, [R1+0x468] ;  /* 0x0004680001167983 */ /* 0x000ee20000300800 */
[----:B------:R-:W3:Y:S04]  /*42cf0*/  LDL.LU R23, [R1+0x46c] ;  /* 0x00046c0001177983 */ /* 0x000ee80000300800 */
[----:B--2---:R0:W-:Y:S01]  /*42d00*/  STL.64 [R1+0x2ae0], R18 ;  /* 0x002ae01201007387 */ /* 0x0041e20000100a00 */
[----:B----4-:R-:W-:Y:S03]  /*42d10*/  STL.64 [R1+0x2ad8], R16 ;  /* 0x002ad81001007387 */ /* 0x010fe60000100a00 */
[----:B0-----:R-:W2:Y:S04]  /*42d20*/  LDL.64 R18, [R1+0x58] ;  /* 0x0000580001127983 */ /* 0x001ea80000100a00 */
[----:B--2---:R0:W-:Y:S04]  /*42d30*/  STL.64 [R1+0x2af8], R18 ;  /* 0x002af81201007387 */ /* 0x0041e80000100a00 */
[----:B0-----:R-:W2:Y:S01]  /*42d40*/  LDL.64 R18, [R1+0x68] ;  /* 0x0000680001127983 */ /* 0x001ea20000100a00 */
[----:B------:R0:W-:Y:S02]  /*42d50*/  STL.64 [R1+0x2a58], R26 ;  /* 0x002a581a01007387 */ /* 0x0001e40000100a00 */
[----:B------:R-:W-:Y:S01]  /*42d60*/  STL.64 [R1+0x2a50], R24 ;  /* 0x002a501801007387 */ /* 0x000fe20000100a00 */
[----:B0-----:R-:W4:Y:S04]  /*42d70*/  LDL R26, [R1+0x1f8] ;  /* 0x0001f800011a7983 */ /* 0x001f280000100800 */
[----:B------:R-:W4:Y:S01]  /*42d80*/  LDL R27, [R1+0x1fc] ;  /* 0x0001fc00011b7983 */ /* 0x000f220000100800 */
[----:B---3--:R-:W-:-:S03]  /*42d90*/  IMAD.MOV.U32 R15, RZ, RZ, R12 ;  /* 0x000000ffff0f7224 */ /* 0x008fc600078e000c */
[----:B----4-:R0:W-:Y:S04]  /*42da0*/  STL.64 [R1+0x2a70], R26 ;  /* 0x002a701a01007387 */ /* 0x0101e80000100a00 */
[----:B0-----:R-:W3:Y:S01]  /*42db0*/  LDL R26, [R1+0x208] ;  /* 0x00020800011a7983 */ /* 0x001ee20000100800 */
[----:B------:R-:W-:Y:S02]  /*42dc0*/  IMAD.MOV.U32 R27, RZ, RZ, R14 ;  /* 0x000000ffff1b7224 */ /* 0x000fe400078e000e */
[----:B------:R-:W-:-:S03]  /*42dd0*/  IMAD.MOV.U32 R14, RZ, RZ, R13 ;  /* 0x000000ffff0e7224 */ /* 0x000fc600078e000d */
[----:B---3--:R-:W-:Y:S02]  /*42de0*/  STL.64 [R1+0x2a90], R26 ;  /* 0x002a901a01007387 */ /* 0x008fe40000100a00 */
[----:B------:R0:W-:Y:S02]  /*42df0*/  STL.64 [R1+0x2ab8], R14 ;  /* 0x002ab80e01007387 */ /* 0x0001e40000100a00 */
[----:B------:R-:W3:Y:S02]  /*42e00*/  LDL.LU R12, [R1+0x430] ;  /* 0x00043000010c7983 */ /* 0x000ee40000300800 */
[----:B------:R-:W3:Y:S01]  /*42e10*/  LDL.LU R13, [R1+0x434] ;  /* 0x00043400010d7983 */ /* 0x000ee20000300800 */
[----:B0-----:R-:W4:Y:S01]  /*42e20*/  LDL.LU R14, [R1+0x438] ;  /* 0x00043800010e7983 */ /* 0x001f220000300800 */
[----:B------:R-:W4:Y:S01]  /*42e30*/  LDL.LU R15, [R1+0x43c] ;  /* 0x00043c00010f7983 */ /* 0x000f220000300800 */
[----:B--2---:R-:W-:Y:S02]  /*42e40*/  HMMA.16816.F32.BF16 R20, R8, R18, R20 ;  /* 0x000000120814723c */ /* 0x004fe40000041814 */
[----:B----4-:R-:W-:Y:S01]  /*42e50*/  STL.64 [R1+0x2ad0], R14 ;  /* 0x002ad00e01007387 */ /* 0x010fe20000100a00 */
[----:B---3--:R0:W-:Y:S03]  /*42e60*/  STL.64 [R1+0x2ac8], R12 ;  /* 0x002ac80c01007387 */ /* 0x0081e60000100a00 */
[----:B0-----:R-:W2:Y:S01]  /*42e70*/  LDL.LU R12, [R1+0x440] ;  /* 0x00044000010c7983 */ /* 0x001ea20000300800 */
[----:B------:R-:W2:Y:S02]  /*42e80*/  LDL.LU R13, [R1+0x444] ;  /* 0x00044400010d7983 */ /* 0x000ea40000300800 */
[----:B------:R-:W3:Y:S02]  /*42e90*/  LDL.LU R14, [R1+0x448] ;  /* 0x00044800010e7983 */ /* 0x000ee40000300800 */
[----:B------:R-:W3:Y:S02]  /*42ea0*/  LDL.LU R15, [R1+0x44c] ;  /* 0x00044c00010f7983 */ /* 0x000ee40000300800 */
[----:B------:R-:W-:Y:S01]  /*42eb0*/  IMAD.MOV.U32 R28, RZ, RZ, R19 ;  /* 0x000000ffff1c7224 */ /* 0x000fe200078e0013 */
[----:B---3--:R-:W-:Y:S01]  /*42ec0*/  STL.64 [R1+0x2af0], R14 ;  /* 0x002af00e01007387 */ /* 0x008fe20000100a00 */
[----:B--2---:R0:W-:Y:S03]  /*42ed0*/  STL.64 [R1+0x2ae8], R12 ;  /* 0x002ae80c01007387 */ /* 0x0041e60000100a00 */
[----:B0-----:R-:W2:Y:S01]  /*42ee0*/  LDL.LU R12, [R1+0x450] ;  /* 0x00045000010c7983 */ /* 0x001ea20000300800 */
[----:B------:R-:W2:Y:S02]  /*42ef0*/  LDL.LU R13, [R1+0x454] ;  /* 0x00045400010d7983 */ /* 0x000ea40000300800 */
[----:B------:R-:W2:Y:S02]  /*42f00*/  LDL.LU R14, [R1+0x458] ;  /* 0x00045800010e7983 */ /* 0x000ea40000300800 */
[----:B------:R-:W2:Y:S01]  /*42f10*/  LDL.LU R15, [R1+0x45c] ;  /* 0x00045c00010f7983 */ /* 0x000ea20000300800 */
[----:B------:R-:W3:Y:S04]  /*42f20*/  LDL R6, [R1+0x28] ;  /* 0x0000280001067983 */ /* 0x000ee80000100800 */
[----:B------:R-:W3:Y:S01]  /*42f30*/  LDL R7, [R1+0x2c] ;  /* 0x00002c0001077983 */ /* 0x000ee20000100800 */
[----:B------:R-:W4:Y:S02]  /*42f40*/  LDL.LU R24, [R1+0x15e0] ;  /* 0x0015e00001187983 */ /* 0x000f240000300800 */
[----:B------:R-:W4:Y:S02]  /*42f50*/  LDL.LU R25, [R1+0x15e4] ;  /* 0x0015e40001197983 */ /* 0x000f240000300800 */
[----:B------:R-:W4:Y:S01]  /*42f60*/  LDL.LU R26, [R1+0x15e8] ;  /* 0x0015e800011a7983 */ /* 0x000f220000300800 */
[----:B------:R-:W4:Y:S01]  /*42f70*/  LDL.LU R27, [R1+0x15ec] ;  /* 0x0015ec00011b7983 */ /* 0x000f220000300800 */
[----:B------:R-:W-:Y:S02]  /*42f80*/  STL.64 [R1+0xc90], R20 ;  /* 0x000c901401007387 */ /* 0x000fe40000100a00 */
[----:B------:R0:W-:Y:S02]  /*42f90*/  STL.64 [R1+0xc98], R22 ;  /* 0x000c981601007387 */ /* 0x0001e40000100a00 */
[----:B0-----:R-:W2:Y:S01]  /*42fa0*/  LDL.LU R22, [R1+0x2b00] ;  /* 0x002b000001167983 */ /* 0x001ea20000300800 */
[----:B------:R-:W-:-:S02]  /*42fb0*/  IMAD.MOV.U32 R23, RZ, RZ, R18 ;  /* 0x000000ffff177224 */ /* 0x000fc400078e0012 */
[----:B------:R-:W2:Y:S02]  /*42fc0*/  LDL.LU.64 R18, [R1+0x2af8] ;  /* 0x002af80001127983 */ /* 0x000ea40000300a00 */
[----:B--2---:R-:W-:Y:S01]  /*42fd0*/  HMMA.16816.F32.BF16 R12, R8, R18, R12 ;  /* 0x00000012080c723c */ /* 0x004fe2000004180c */
        /* <DEDUP_REMOVED lines=8> */
[----:B------:R-:W2:Y:S01]  /*43060*/  LDL.LU.64 R16, [R1+0x2ad8] ;  /* 0x002ad80001107983 */ /* 0x000ea20000300a00 */
[----:B------:R2:W-:Y:S01]  /*43070*/  STL.64 [R1+0x2990], R22 ;  /* 0x0029901601007387 */ /* 0x0005e20000100a00 */
[----:B------:R-:W-:Y:S02]  /*43080*/  STL.64 [R1+0x2988], R20 ;  /* 0x0029881401007387 */ /* 0x000fe40000100a00 */
[----:B--2---:R-:W-:-:S02]  /*43090*/  IMAD.MOV.U32 R22, RZ, RZ, R17 ;  /* 0x000000ffff167224 */ /* 0x004fc400078e0011 */
[----:B------:R-:W-:Y:S02]  /*430a0*/  IMAD.MOV.U32 R23, RZ, RZ, R16 ;  /* 0x000000ffff177224 */ /* 0x000fe400078e0010 */
[C---:B------:R-:W-:Y:S01]  /*430b0*/  HMMA.16816.F32.BF16 R16, R8.reuse, R18, R12 ;  /* 0x000000120810723c */ /* 0x040fe2000004180c */
        /* <DEDUP_REMOVED lines=12> */
[----:B0-----:R-:W4:Y:S01]  /*43180*/  LDL.LU.64 R14, [R1+0x2ab8] ;  /* 0x002ab800010e7983 */ /* 0x001f220000300a00 */
[----:B------:R-:W3:Y:S02]  /*43190*/  LDL.LU.64 R18, [R1+0x2ab0] ;  /* 0x002ab00001127983 */ /* 0x000ee40000300a00 */
[----:B------:R-:W3:Y:S02]  /*431a0*/  LDL.LU.64 R16, [R1+0x2aa8] ;  /* 0x002aa80001107983 */ /* 0x000ee40000300a00 */
[----:B------:R-:W-:Y:S01]  /*431b0*/  STL.64 [R1+0x2a68], R22 ;  /* 0x002a681601007387 */ /* 0x000fe20000100a00 */
[----:B------:R0:W-:Y:S04]  /*431c0*/  STL.64 [R1+0x2a60], R20 ;  /* 0x002a601401007387 */ /* 0x0001e80000100a00 */
[----:B0-----:R-:W2:Y:S01]  /*431d0*/  LDL.LU R20, [R1+0x640] ;  /* 0x0006400001147983 */ /* 0x001ea20000300800 */
[----:B------:R-:W2:Y:S02]  /*431e0*/  LDL.LU R21, [R1+0x644] ;  /* 0x0006440001157983 */ /* 0x000ea40000300800 */
[----:B------:R-:W2:Y:S02]  /*431f0*/  LDL.LU R22, [R1+0x648] ;  /* 0x0006480001167983 */ /* 0x000ea40000300800 */
[----:B------:R-:W2:Y:S01]  /*43200*/  LDL.LU R23, [R1+0x64c] ;  /* 0x00064c0001177983 */ /* 0x000ea20000300800 */
[----:B---3--:R-:W-:Y:S01]  /*43210*/  HMMA.16816.F32.BF16 R16, R8, R6, R16 ;  /* 0x000000060810723c */ /* 0x008fe20000041810 */
[----:B--2---:R-:W-:Y:S01]  /*43220*/  STL.64 [R1+0x2a80], R22 ;  /* 0x002a801601007387 */ /* 0x004fe20000100a00 */
[----:B------:R0:W-:Y:S03]  /*43230*/  STL.64 [R1+0x2a78], R20 ;  /* 0x002a781401007387 */ /* 0x0001e60000100a00 */
[----:B0-----:R-:W2:Y:S01]  /*43240*/  LDL.LU R20, [R1+0x1420] ;  /* 0x0014200001147983 */ /* 0x001ea20000300800 */
[----:B------:R-:W2:Y:S02]  /*43250*/  LDL.LU R21, [R1+0x1424] ;  /* 0x0014240001157983 */ /* 0x000ea40000300800 */
[----:B------:R-:W2:Y:S02]  /*43260*/  LDL.LU R22, [R1+0x1428] ;  /* 0x0014280001167983 */ /* 0x000ea40000300800 */
[----:B------:R-:W2:Y:S01]  /*43270*/  LDL.LU R23, [R1+0x142c] ;  /* 0x00142c0001177983 */ /* 0x000ea20000300800 */
[----:B------:R-:W4:Y:S01]  /*43280*/  LDL.LU.64 R6, [R1+0x2aa0] ;  /* 0x002aa00001067983 */ /* 0x000f220000300a00 */
[----:B------:R-:W4:Y:S02]  /*43290*/  LDL.LU.64 R4, [R1+0x2a98] ;  /* 0x002a980001047983 */ /* 0x000f240000300a00 */
[----:B------:R-:W3:Y:S09]  /*432a0*/  LDL.64 R10, [R1+0x1d8] ;  /* 0x0001d800010a7983 */ /* 0x000ef20000100a00 */
[----:B------:R0:W-:Y:S01]  /*432b0*/  STL.64 [R1+0xc50], R16 ;  /* 0x000c501001007387 */ /* 0x0001e20000100a00 */
[----:B------:R1:W-:Y:S04]  /*432c0*/  STL.64 [R1+0xc58], R18 ;  /* 0x000c581201007387 */ /* 0x0003e80000100a00 */
[----:B0-----:R-:W2:Y:S01]  /*432d0*/  LDL.LU R16, [R1+0x610] ;  /* 0x0006100001107983 */ /* 0x001ea20000300800 */
[----:B------:R-:W2:Y:S02]  /*432e0*/  LDL.LU R17, [R1+0x614] ;  /* 0x0006140001117983 */ /* 0x000ea40000300800 */
[----:B-1----:R-:W2:Y:S02]  /*432f0*/  LDL.LU R18, [R1+0x618] ;  /* 0x0006180001127983 */ /* 0x002ea40000300800 */
[----:B------:R-:W2:Y:S01]  /*43300*/  LDL.LU R19, [R1+0x61c] ;  /* 0x00061c0001137983 */ /* 0x000ea20000300800 */
[C---:B----4-:R-:W-:Y:S01]  /*43310*/  HMMA.16816.F32.BF16 R12, R4.reuse, R14, R24 ;  /* 0x0000000e040c723c */ /* 0x050fe20000041818 */
[----:B------:R-:W2:Y:S11]  /*43320*/  LDL.LU.64 R26, [R1+0x2a90] ;  /* 0x002a9000011a7983 */ /* 0x000eb60000300a00 */
[----:B------:R-:W-:Y:S11]  /*43330*/  @!UPT UIADD3 URZ, URZ, URZ, URZ ;  /* 0x0000003f3f3ff290 */ /* 0x000ff6000fffe03f */
[----:B------:R-:W-:Y:S01]  /*43340*/  STL.64 [R1+0x660], R12 ;  /* 0x0006600c01007387 */ /* 0x000fe20000100a00 */
[----:B------:R0:W-:Y:S03]  /*43350*/  STL.64 [R1+0x668], R14 ;  /* 0x0006680e01007387 */ /* 0x0001e60000100a00 */
[----:B0-----:R-:W4:Y:S01]  /*43360*/  LDL.LU R15, [R1+0x2a88] ;  /* 0x002a8800010f7983 */ /* 0x001f220000300800 */
[----:B------:R-:W-:Y:S01]  /*43370*/  STL [R1+0x208c], R12 ;  /* 0x00208c0c01007387 */ /* 0x000fe20000100800 */
[----:B--2---:R-:W-:Y:S02]  /*43380*/  HMMA.16816.F32.BF16 R24, R4, R26, R20 ;  /* 0x0000001a0418723c */ /* 0x004fe40000041814 */
[----:B------:R-:W2:Y:S01]  /*43390*/  LDL.LU.64 R22, [R1+0x2a80] ;  /* 0x002a800001167983 */ /* 0x000ea20000300a00 */
[----:B------:R-:W2:Y:S11]  /*433a0*/  LDL.LU.64 R20, [R1+0x2a78] ;  /* 0x002a780001147983 */ /* 0x000eb60000300a00 */
[----:B------:R-:W-:Y:S09]  /*433b0*/  @!UPT UIADD3 URZ, URZ, URZ, URZ ;  /* 0x0000003f3f3ff290 */ /* 0x000ff2000fffe03f */
[----:B------:R-:W-:Y:S01]  /*433c0*/  STL.64 [R1+0x650], R24 ;  /* 0x0006501801007387 */ /* 0x000fe20000100a00 */
[----:B------:R0:W-:Y:S03]  /*433d0*/  STL.64 [R1+0x658], R26 ;  /* 0x0006581a01007387 */ /* 0x0001e60000100a00 */
[----:B0-----:R-:W2:Y:S01]  /*433e0*/  LDL.LU.64 R26, [R1+0x2a70] ;  /* 0x002a7000011a7983 */ /* 0x001ea20000300a00 */
[----:B------:R-:W-:-:S05]  /*433f0*/  IMAD.MOV.U32 R13, RZ, RZ, R24 ;  /* 0x000000ffff0d7224 */ /* 0x000fca00078e0018 */
[----:B------:R-:W-:Y:S01]  /*43400*/  STL [R1+0x2090], R13 ;  /* 0x0020900d01007387 */ /* 0x000fe20000100800 */
[----:B--2---:R-:W-:Y:S03]  /*43410*/  HMMA.16816.F32.BF16 R24, R4, R26, R20 ;  /* 0x0000001a0418723c */ /* 0x004fe60000041814 */
[----:B------:R-:W2:Y:S01]  /*43420*/  LDL.LU.64 R22, [R1+0x2a68] ;  /* 0x002a680001167983 */ /* 0x000ea20000300a00 */
[----:B------:R-:W2:Y:S11]  /*43430*/  LDL.LU.64 R20, [R1+0x2a60] ;  /* 0x002a600001147983 */ /* 0x000eb60000300a00 */
[----:B------:R-:W-:Y:S08]  /*43440*/  @!UPT UIADD3 URZ, URZ, URZ, URZ ;  /* 0x0000003f3f3ff290 */ /* 0x000ff0000fffe03f */
[----:B------:R-:W-:Y:S01]  /*43450*/  STL.64 [R1+0x640], R24 ;  /* 0x0006401801007387 */ /* 0x000fe20000100a00 */
[----:B------:R0:W-:Y:S02]  /*43460*/  STL.64 [R1+0x648], R26 ;  /* 0x0006481a01007387 */ /* 0x0001e40000100a00 */
[----:B------:R-:W-:Y:S01]  /*43470*/  IMAD.MOV.U32 R14, RZ, RZ, R24 ;  /* 0x000000ffff0e7224 */ /* 0x000fe200078e0018 */
[----:B0-----:R-:W4:Y:S01]  /*43480*/  LDL.LU.64 R26, [R1+0x2a58] ;  /* 0x002a5800011a7983 */ /* 0x001f220000300a00 */
[----:B------:R-:W4:Y:S03]  /*43490*/  LDL.LU.64 R24, [R1+0x2a50] ;  /* 0x002a500001187983 */ /* 0x000f260000300a00 */
[----:B------:R0:W-:Y:S02]  /*434a0*/  STL [R1+0x2094], R14 ;  /* 0x0020940e01007387 */ /* 0x0001e40000100800 */
[----:B0-----:R-:W-:-:S07]  /*434b0*/  IMAD.MOV.U32 R14, RZ, RZ, R29 ;  /* 0x000000ffff0e7224 */ /* 0x001fce00078e001d */
[C---:B----4-:R-:W-:Y:S01]  /*434c0*/  HMMA.16816.F32.BF16 R12, R4.reuse, R14, R24 ;  /* 0x0000000e040c723c */ /* 0x050fe20000041818 */
[----:B------:R-:W4:Y:S01]  /*434d0*/  LDL.LU.64 R26, [R1+0x2a48] ;  /* 0x002a4800011a7983 */ /* 0x000f220000300a00 */
[----:B------:R-:W4:Y:S11]  /*434e0*/  LDL.LU.64 R24, [R1+0x2a40] ;  /* 0x002a400001187983 */ /* 0x000f360000300a00 */
[----:B------:R-:W-:Y:S10]  /*434f0*/  @!UPT UIADD3 URZ, URZ, URZ, URZ ;  /* 0x0000003f3f3ff290 */ /* 0x000ff4000fffe03f */
[----:B------:R-:W-:Y:S01]  /*43500*/  STL.64 [R1+0x630], R12 ;  /* 0x0006300c01007387 */ /* 0x000fe20000100a00 */
[----:B------:R0:W-:Y:S02]  /*43510*/  STL.64 [R1+0x638], R14 ;  /* 0x0006380e01007387 */ /* 0x0001e40000100a00 */
[----:B0-----:R-:W-:Y:S02]  /*43520*/  IMAD.MOV.U32 R15, RZ, RZ, R12 ;  /* 0x000000ffff0f7224 */ /* 0x001fe400078e000c */
[----:B--2---:R-:W-:Y:S02]  /*43530*/  IMAD.MOV.U32 R14, RZ, RZ, R21 ;  /* 0x000000ffff0e7224 */ /* 0x004fe400078e0015 */
[----:B---3--:R-:W-:Y:S02]  /*43540*/  IMAD.MOV.U32 R13, RZ, RZ, R10 ;  /* 0x000000ffff0d7224 */ /* 0x008fe400078e000a */
[----:B------:R-:W-:Y:S01]  /*43550*/  IMAD.MOV.U32 R12, RZ, RZ, R11 ;  /* 0x000000ffff0c7224 */ /* 0x000fe200078e000b */
[----:B------:R0:W-:Y:S02]  /*43560*/  STL [R1+0x2098], R15 ;  /* 0x0020980f01007387 */ /* 0x0001e40000100800 */
[----:B0-----:R-:W-:Y:S01]  /*43570*/  IMAD.MOV.U32 R15, RZ, RZ, R20 ;  /* 0x000000ffff0f7224 */ /* 0x001fe200078e0014 */
[C---:B----4-:R-:W-:Y:S08]  /*43580*/  HMMA.16816.F32.BF16 R24, R4.reuse, R10, R24 ;  /* 0x0000000a0418723c */ /* 0x050ff00000041818 */
[----:B------:R-:W-:Y:S11]  /*43590*/  HMMA.16816.F32.BF16 R8, R4, R22, R16 ;  /* 0x000000160408723c */ /* 0x000ff60000041810 */
[----:B------:R-:W-:Y:S04]  /*435a0*/  @!UPT UIADD3 URZ, URZ, URZ, URZ ;  /* 0x0000003f3f3ff290 */ /* 0x000fe8000fffe03f */
[----:B------:R0:W-:Y:S01]  /*435b0*/  STL.64 [R1+0x620], R24 ;  /* 0x0006201801007387 */ /* 0x0001e20000100a00 */
[----:B------:R-:W-:Y:S03]  /*435c0*/  STL.64 [R1+0x628], R26 ;  /* 0x0006281a01007387 */ /* 0x000fe60000100a00 */
[----:B0-----:R-:W2:Y:S01]  /*435d0*/  LDL.LU.64 R24, [R1+0x2a38] ;  /* 0x002a380001187983 */ /* 0x001ea20000300a00 */
[----:B------:R-:W-:Y:S02]  /*435e0*/  STL.64 [R1+0x2878], R14 ;  /* 0x0028780e01007387 */ /* 0x000fe40000100a00 */
[----:B------:R-:W-:Y:S02]  /*435f0*/  STL.64 [R1+0x2870], R12 ;  /* 0x0028700c01007387 */ /* 0x000fe40000100a00 */
[----:B------:R-:W3:Y:S02]  /*43600*/  LDL.64 R22, [R1+0x138] ;  /* 0x0001380001167983 */ /* 0x000ee40000100a00 */
[----:B---3--:R2:W-:Y:S01]  /*43610*/  STL.64 [R1+0x29a0], R22 ;  /* 0x0029a01601007387 */ /* 0x0085e20000100a00 */
[----:B------:R-:W-:Y:S02]  /*43620*/  STL.64 [R1+0x610], R8 ;  /* 0x0006100801007387 */ /* 0x000fe40000100a00 */
[----:B------:R-:W-:Y:S02]  /*43630*/  STL.64 [R1+0x618], R10 ;  /* 0x0006180a01007387 */ /* 0x000fe40000100a00 */
[----:B--2---:R-:W-:-:S02]  /*43640*/  IMAD.MOV.U32 R22, RZ, RZ, R25 ;  /* 0x000000ffff167224 */ /* 0x004fc400078e0019 */
[----:B------:R-:W-:-:S05]  /*43650*/  IMAD.MOV.U32 R23, RZ, RZ, R24 ;  /* 0x000000ffff177224 */ /* 0x000fca00078e0018 */
[----:B------:R-:W-:Y:S01]  /*43660*/  STL.64 [R1+0x29b8], R22 ;  /* 0x0029b81601007387 */ /* 0x000fe20000100a00 */
[----:B------:R-:W2:Y:S03]  /*43670*/  LDL.64 R14, [R1+0x118] ;  /* 0x00011800010e7983 */ /* 0x000ea60000100a00 */
[----:B--2---:R0:W-:Y:S01]  /*43680*/  STL.64 [R1+0x2998], R14 ;  /* 0x0029980e01007387 */ /* 0x0041e20000100a00 */
[----:B------:R-:W2:Y:S02]  /*43690*/  LDL.LU R12, [R1+0x1360] ;  /* 0x00136000010c7983 */ /* 0x000ea40000300800 */
[----:B------:R-:W2:Y:S01]  /*436a0*/  LDL.LU R13, [R1+0x1364] ;  /* 0x00136400010d7983 */ /* 0x000ea20000300800 */
[----:B0-----:R-:W3:Y:S01]  /*436b0*/  LDL.LU R14, [R1+0x1368] ;  /* 0x00136800010e7983 */ /* 0x001ee20000300800 */
        /* <DEDUP_REMOVED lines=10> */
[----:B------:R-:W4:Y:S04]  /*43760*/  LDL.64 R22, [R1+0x168] ;  /* 0x0001680001167983 */ /* 0x000f280000100a00 */
[----:B----4-:R0:W-:Y:S04]  /*43770*/  STL.64 [R1+0x29e8], R22 ;  /* 0x0029e81601007387 */ /* 0x0101e80000100a00 */
[----:B0-----:R-:W4:Y:S04]  /*43780*/  LDL.64 R22, [R1+0x178] ;  /* 0x0001780001167983 */ /* 0x001f280000100a00 */
[----:B----4-:R-:W-:Y:S01]  /*43790*/  STL.64 [R1+0x2a00], R22 ;  /* 0x002a001601007387 */ /* 0x010fe20000100a00 */
[----:B---3--:R-:W-:Y:S02]  /*437a0*/  STL.64 [R1+0x29c8], R14 ;  /* 0x0029c80e01007387 */ /* 0x008fe40000100a00 */
[----:B--2---:R0:W-:Y:S02]  /*437b0*/  STL.64 [R1+0x29c0], R12 ;  /* 0x0029c00c01007387 */ /* 0x0041e40000100a00 */
[----:B0-----:R-:W2:Y:S01]  /*437c0*/  LDL.LU R12, [R1+0x1380] ;  /* 0x00138000010c7983 */ /* 0x001ea20000300800 */
[----:B------:R-:W2:Y:S02]  /*437d0*/  LDL.LU R13, [R1+0x1384] ;  /* 0x00138400010d7983 */ /* 0x000ea40000300800 */
[----:B------:R-:W3:Y:S02]  /*437e0*/  LDL.LU R14, [R1+0x1388] ;  /* 0x00138800010e7983 */ /* 0x000ee40000300800 */
[----:B------:R-:W3:Y:S01]  /*437f0*/  LDL.LU R15, [R1+0x138c] ;  /* 0x00138c00010f7983 */ /* 0x000ee20000300800 */
[----:B------:R-:W4:Y:S01]  /*43800*/  LDL.LU R16, [R1+0x600] ;  /* 0x0006000001107983 */ /* 0x000f220000300800 */
[----:B------:R-:W4:Y:S02]  /*43810*/  LDL.LU R17, [R1+0x604] ;  /* 0x0006040001117983 */ /* 0x000f240000300800 */
[----:B------:R-:W4:Y:S02]  /*43820*/  LDL.LU R18, [R1+0x608] ;  /* 0x0006080001127983 */ /* 0x000f240000300800 */
[----:B------:R-:W4:Y:S01]  /*43830*/  LDL.LU R19, [R1+0x60c] ;  /* 0x00060c0001137983 */ /* 0x000f220000300800 */
[----:B------:R-:W2:Y:S04]  /*43840*/  LDL.64 R22, [R1+0x188] ;  /* 0x0001880001167983 */ /* 0x000ea80000100a00 */
[----:B------:R-:W4:Y:S04]  /*43850*/  LDL.64 R10, [R1+0x1b8] ;  /* 0x0001b800010a7983 */ /* 0x000f280000100a00 */
[----:B------:R-:W3:Y:S04]  /*43860*/  LDL.64 R26, [R1+0x1a8] ;  /* 0x0001a800011a7983 */ /* 0x000ee80000100a00 */
[----:B--2---:R0:W-:Y:S01]  /*43870*/  STL.64 [R1+0x2a18], R22 ;  /* 0x002a181601007387 */ /* 0x0041e20000100a00 */
        /* <DEDUP_REMOVED lines=9> */
[----:B------:R-:W2:Y:S01]  /*43910*/  LDL.LU R23, [R1+0x5fc] ;  /* 0x0005fc0001177983 */ /* 0x000ea20000300800 */
[----:B---3--:R-:W-:Y:S01]  /*43920*/  STL.64 [R1+0x29e0], R14 ;  /* 0x0029e00e01007387 */ /* 0x008fe20000100a00 */
[----:B------:R0:W-:Y:S03]  /*43930*/  STL.64 [R1+0x29d8], R12 ;  /* 0x0029d80c01007387 */ /* 0x0001e60000100a00 */
[----:B0-----:R-:W3:Y:S01]  /*43940*/  LDL.LU R12, [R1+0x5b0] ;  /* 0x0005b000010c7983 */ /* 0x001ee20000300800 */
[----:B------:R-:W3:Y:S02]  /*43950*/  LDL.LU R13, [R1+0x5b4] ;  /* 0x0005b400010d7983 */ /* 0x000ee40000300800 */
[----:B------:R-:W2:Y:S02]  /*43960*/  LDL.LU R14, [R1+0x5b8] ;  /* 0x0005b800010e7983 */ /* 0x000ea40000300800 */
[----:B------:R-:W2:Y:S01]  /*43970*/  LDL.LU R15, [R1+0x5bc] ;  /* 0x0005bc00010f7983 */ /* 0x000ea20000300800 */
[C---:B----4-:R-:W-:Y:S01]  /*43980*/  HMMA.16816.F32.BF16 R16, R4.reuse, R10, R16 ;  /* 0x0000000a0410723c */ /* 0x050fe20000041810 */
[----:B--2---:R-:W-:Y:S01]  /*43990*/  STL.64 [R1+0x29f8], R14 ;  /* 0x0029f80e01007387 */ /* 0x004fe20000100a00 */
[----:B---3--:R0:W-:Y:S03]  /*439a0*/  STL.64 [R1+0x29f0], R12 ;  /* 0x0029f00c01007387 */ /* 0x0081e60000100a00 */
[----:B0-----:R-:W2:Y:S01]  /*439b0*/  LDL.LU R12, [R1+0x5c0] ;  /* 0x0005c000010c7983 */ /* 0x001ea20000300800 */
[----:B------:R-:W2:Y:S02]  /*439c0*/  LDL.LU R13, [R1+0x5c4] ;  /* 0x0005c400010d7983 */ /* 0x000ea40000300800 */
[----:B------:R-:W3:Y:S02]  /*439d0*/  LDL.LU R14, [R1+0x5c8] ;  /* 0x0005c800010e7983 */ /* 0x000ee40000300800 */
[----:B------:R-:W3:Y:S01]  /*439e0*/  LDL.LU R15, [R1+0x5cc] ;  /* 0x0005cc00010f7983 */ /* 0x000ee20000300800 */
[----:B------:R-:W-:Y:S01]  /*439f0*/  HMMA.16816.F32.BF16 R20, R4, R26, R20 ;  /* 0x0000001a0414723c */ /* 0x000fe20000041814 */
[----:B------:R-:W-:Y:S01]  /*43a00*/  IMAD.MOV.U32 R3, RZ, RZ, R27 ;  /* 0x000000ffff037224 */ /* 0x000fe200078e001b */
[----:B---3--:R-:W-:Y:S01]  /*43a10*/  STL.64 [R1+0x2a10], R14 ;  /* 0x002a100e01007387 */ /* 0x008fe20000100a00 */
[----:B--2---:R0:W-:Y:S03]  /*43a20*/  STL.64 [R1+0x2a08], R12 ;  /* 0x002a080c01007387 */ /* 0x0041e60000100a00 */
[----:B0-----:R-:W2:Y:S01]  /*43a30*/  LDL.LU R12, [R1+0x5d0] ;  /* 0x0005d000010c7983 */ /* 0x001ea20000300800 */
[----:B------:R-:W2:Y:S02]  /*43a40*/  LDL.LU R13, [R1+0x5d4] ;  /* 0x0005d400010d7983 */ /* 0x000ea40000300800 */
[----:B------:R-:W2:Y:S02]  /*43a50*/  LDL.LU R14, [R1+0x5d8] ;  /* 0x0005d800010e7983 */ /* 0x000ea40000300800 */
[----:B------:R-:W2:Y:S01]  /*43a60*/  LDL.LU R15, [R1+0x5dc] ;  /* 0x0005dc00010f7983 */ /* 0x000ea20000300800 */
[----:B------:R0:W-:Y:S01]  /*43a70*/  STL.64 [R1+0x600], R16 ;  /* 0x0006001001007387 */ /* 0x0001e20000100a00 */
[----:B------:R1:W-:Y:S02]  /*43a80*/  STL.64 [R1+0x608], R18 ;  /* 0x0006081201007387 */ /* 0x0003e40000100a00 */
[----:B0-----:R-:W-:-:S02]  /*43a90*/  IMAD.MOV.U32 R17, RZ, RZ, R11 ;  /* 0x000000ffff117224 */ /* 0x001fc400078e000b */
[----:B-1----:R-:W-:Y:S02]  /*43aa0*/  IMAD.MOV.U32 R18, RZ, RZ, R10 ;  /* 0x000000ffff127224 */ /* 0x002fe400078e000a */
[----:B------:R-:W0:Y:S04]  /*43ab0*/  LDSM.16.MT88.4 R8, [R0+0x9080] ;  /* 0x009080000008783b */ /* 0x000e280000004200 */
[----:B0-----:R-:W-:Y:S01]  /*43ac0*/  STL.64 [R1+0x2850], R10 ;  /* 0x0028500a01007387 */ /* 0x001fe20000100a00 */
[----:B------:R0:W-:Y:S03]  /*43ad0*/  STL.64 [R1+0x2848], R8 ;  /* 0x0028480801007387 */ /* 0x0001e60000100a00 */
[----:B0-----:R-:W3:Y:S01]  /*43ae0*/  LDL.LU R8, [R1+0x1340] ;  /* 0x0013400001087983 */ /* 0x001ee20000300800 */
[----:B------:R-:W3:Y:S02]  /*43af0*/  LDL.LU R9, [R1+0x1344] ;  /* 0x0013440001097983 */ /* 0x000ee40000300800 */
[----:B------:R-:W3:Y:S02]  /*43b00*/  LDL.LU R10, [R1+0x1348] ;  /* 0x00134800010a7983 */ /* 0x000ee40000300800 */
[----:B------:R-:W3:Y:S01]  /*43b10*/  LDL.LU R11, [R1+0x134c] ;  /* 0x00134c00010b7983 */ /* 0x000ee20000300800 */
[----:B------:R-:W-:Y:S01]  /*43b20*/  STL.64 [R1+0x5f0], R20 ;  /* 0x0005f01401007387 */ /* 0x000fe20000100a00 */
[----:B------:R0:W-:Y:S03]  /*43b30*/  STL.64 [R1+0x5f8], R22 ;  /* 0x0005f81601007387 */ /* 0x0001e60000100a00 */
[----:B0-----:R-:W4:Y:S01]  /*43b40*/  LDL.LU.64 R22, [R1+0x2a30] ;  /* 0x002a300001167983 */ /* 0x001f220000300a00 */
[----:B------:R-:W4:Y:S02]  /*43b50*/  LDL.LU.64 R20, [R1+0x2a28] ;  /* 0x002a280001147983 */ /* 0x000f240000300a00 */
[----:B------:R-:W4:Y:S02]  /*43b60*/  LDL.LU.64 R26, [R1+0x2a20] ;  /* 0x002a2000011a7983 */ /* 0x000f240000300a00 */
[----:B------:R-:W-:Y:S01]  /*43b70*/  STL [R1+0x27c8], R3 ;  /* 0x0027c80301007387 */ /* 0x000fe20000100800 */
[C---:B----4-:R-:W-:Y:S11]  /*43b80*/  HMMA.16816.F32.BF16 R20, R4.reuse, R26, R20 ;  /* 0x0000001a0414723c */ /* 0x050ff60000041814 */
[----:B------:R-:W-:Y:S11]  /*43b90*/  @!UPT UIADD3 URZ, URZ, URZ, URZ ;  /* 0x0000003f3f3ff290 */ /* 0x000ff6000fffe03f */
[----:B------:R-:W-:Y:S01]  /*43ba0*/  @!UPT UIADD3 URZ, URZ, URZ, URZ ;  /* 0x0000003f3f3ff290 */ /* 0x000fe2000fffe03f */
[----:B------:R-:W-:Y:S01]  /*43bb0*/  STL.64 [R1+0x5e0], R20 ;  /* 0x0005e01401007387 */ /* 0x000fe20000100a00 */
[----:B------:R0:W-:Y:S03]  /*43bc0*/  STL.64 [R1+0x5e8], R22 ;  /* 0x0005e81601007387 */ /* 0x0001e60000100a00 */
[----:B0-----:R-:W2:Y:S01]  /*43bd0*/  LDL.LU.64 R22, [R1+0x2a18] ;  /* 0x002a180001167983 */ /* 0x001ea20000300a00 */
[----:B------:R0:W-:Y:S02]  /*43be0*/  STL.64 [R1+0x2810], R26 ;  /* 0x0028101a01007387 */ /* 0x0001e40000100a00 */
[----:B------:R-:W4:Y:S01]  /*43bf0*/  LDL R29, [R1+0x2050] ;  /* 0x00205000011d7983 */ /* 0x000f220000100800 */
[----:B0-----:R-:W3:Y:S01]  /*43c00*/  LDL.64 R26, [R1+0x128] ;  /* 0x00012800011a7983 */ /* 0x001ee20000100a00 */
[C---:B--2---:R-:W-:Y:S03]  /*43c10*/  HMMA.16816.F32.BF16 R12, R4.reuse, R22, R12 ;  /* 0x00000016040c723c */ /* 0x044fe6000004180c */
[----:B----4-:R-:W-:Y:S01]  /*43c20*/  STL [R1+0x27cc], R29 ;  /* 0x0027cc1d01007387 */ /* 0x010fe20000100800 */
[----:B------:R-:W-:Y:S11]  /*43c30*/  IMAD.MOV.U32 R3, RZ, RZ, R23 ;  /* 0x000000ffff037224 */ /* 0x000ff600078e0017 */
[----:B------:R-:W-:Y:S08]  /*43c40*/  @!UPT UIADD3 URZ, URZ, URZ, URZ ;  /* 0x0000003f3f3ff290 */ /* 0x000ff0000fffe03f */
[----:B------:R-:W-:Y:S01]  /*43c50*/  STL.64 [R1+0x5d0], R12 ;  /* 0x0005d00c01007387 */ /* 0x000fe20000100a00 */
[----:B------:R0:W-:Y:S03]  /*43c60*/  STL.64 [R1+0x5d8], R14 ;  /* 0x0005d80e01007387 */ /* 0x0001e60000100a00 */
[----:B0-----:R-:W2:Y:S01]  /*43c70*/  LDL.LU.64 R14, [R1+0x2a10] ;  /* 0x002a1000010e7983 */ /* 0x001ea20000300a00 */
[----:B------:R-:W2:Y:S02]  /*43c80*/  LDL.LU.64 R12, [R1+0x2a08] ;  /* 0x002a0800010c7983 */ /* 0x000ea40000300a00 */
[----:B------:R-:W2:Y:S02]  /*43c90*/  LDL.LU.64 R22, [R1+0x2a00] ;  /* 0x002a000001167983 */ /* 0x000ea40000300a00 */
[----:B------:R-:W-:Y:S01]  /*43ca0*/  STL [R1+0x27d0], R3 ;  /* 0x0027d00301007387 */ /* 0x000fe20000100800 */
[C---:B--2---:R-:W-:Y:S01]  /*43cb0*/  HMMA.16816.F32.BF16 R12, R4.reuse, R22, R12 ;  /* 0x00000016040c723c */ /* 0x044fe2000004180c */
[----:B------:R-:W-:Y:S11]  /*43cc0*/  IMAD.MOV.U32 R29, RZ, RZ, R23 ;  /* 0x000000ffff1d7224 */ /* 0x000ff600078e0017 */
[----:B------:R-:W-:Y:S11]  /*43cd0*/  @!UPT UIADD3 URZ, URZ, URZ, URZ ;  /* 0x0000003f3f3ff290 */ /* 0x000ff6000fffe03f */
        /* <DEDUP_REMOVED lines=36> */
[----:B------:R-:W4:Y:S02]  /*43f20*/  LDL.LU.64 R22, [R1+0x2990] ;  /* 0x0029900001167983 */ /* 0x000f240000300a00 */
[----:B------:R-:W4:Y:S02]  /*43f30*/  LDL.LU.64 R20, [R1+0x2988] ;  /* 0x0029880001147983 */ /* 0x000f240000300a00 */
[----:B------:R-:W-:Y:S01]  /*43f40*/  STL [R1+0x2948], R18 ;  /* 0x0029481201007387 */ /* 0x000fe20000100800 */
[----:B------:R0:W-:Y:S04]  /*43f50*/  STL.64 [R1+0x2940], R16 ;  /* 0x0029401001007387 */ /* 0x0001e80000100a00 */
[----:B0-----:R-:W4:Y:S01]  /*43f60*/  LDL.LU R16, [R1+0x1350] ;  /* 0x0013500001107983 */ /* 0x001f220000300800 */
[----:B------:R-:W4:Y:S02]  /*43f70*/  LDL.LU R17, [R1+0x1354] ;  /* 0x0013540001117983 */ /* 0x000f240000300800 */
[----:B------:R-:W4:Y:S02]  /*43f80*/  LDL.LU R18, [R1+0x1358] ;  /* 0x0013580001127983 */ /* 0x000f240000300800 */
[----:B------:R-:W4:Y:S02]  /*43f90*/  LDL.LU R19, [R1+0x135c] ;  /* 0x00135c0001137983 */ /* 0x000f240000300800 */
[----:B---3--:R-:W-:Y:S01]  /*43fa0*/  IMAD.MOV.U32 R3, RZ, RZ, R27 ;  /* 0x000000ffff037224 */ /* 0x008fe200078e001b */
[C---:B--2---:R-:W-:Y:S08]  /*43fb0*/  HMMA.16816.F32.BF16 R8, R4.reuse, R14, R8 ;  /* 0x0000000e0408723c */ /* 0x044ff00000041808 */
[----:B----4-:R-:W-:Y:S11]  /*43fc0*/  HMMA.16816.F32.BF16 R16, R4, R26, R16 ;  /* 0x0000001a0410723c */ /* 0x010ff60000041810 */
[----:B------:R-:W-:Y:S11]  /*43fd0*/  @!UPT UIADD3 URZ, URZ, URZ, URZ ;  /* 0x0000003f3f3ff290 */ /* 0x000ff6000fffe03f */
[----:B------:R-:W-:Y:S01]  /*43fe0*/  @!UPT UIADD3 URZ, URZ, URZ, URZ ;  /* 0x0000003f3f3ff290 */ /* 0x000fe2000fffe03f */
[----:B------:R-:W-:Y:S01]  /*43ff0*/  STL.64 [R1+0x570], R16 ;  /* 0x0005701001007387 */ /* 0x000fe20000100a00 */
[----:B------:R-:W-:Y:S02]  /*44000*/  STL.64 [R1+0x578], R18 ;  /* 0x0005781201007387 */ /* 0x000fe40000100a00 */
[----:B------:R-:W-:Y:S02]  /*44010*/  STL.64 [R1+0x560], R8 ;  /* 0x0005600801007387 */ /* 0x000fe40000100a00 */
[----:B------:R-:W-:Y:S01]  /*44020*/  STL.64 [R1+0x568], R10 ;  /* 0x0005680a01007387 */ /* 0x000fe20000100a00 */
[----:B------:R-:W2:Y:S01]  /*44030*/  LDL.LU R24, [R1+0x1270] ;  /* 0x0012700001187983 */ /* 0x000ea20000300800 */
[----:B------:R-:W2:Y:S02]  /*44040*/  LDL.LU R25, [R1+0x1274] ;  /* 0x0012740001197983 */ /* 0x000ea40000300800 */
[----:B------:R-:W3:Y:S02]  /*44050*/  LDL.LU R26, [R1+0x1278] ;  /* 0x00127800011a7983 */ /* 0x000ee40000300800 */
[----:B------:R-:W3:Y:S02]  /*44060*/  LDL.LU R27, [R1+0x127c] ;  /* 0x00127c00011b7983 */ /* 0x000ee40000300800 */
[----:B------:R-:W-:-:S02]  /*44070*/  IMAD.MOV.U32 R2, RZ, RZ, R14 ;  /* 0x000000ffff027224 */ /* 0x000fc400078e000e */
[----:B------:R-:W-:Y:S02]  /*44080*/  IMAD.MOV.U32 R0, RZ, RZ, R15 ;  /* 0x000000ffff007224 */ /* 0x000fe400078e000f */
[----:B------:R-:W-:Y:S02]  /*44090*/  IMAD.MOV.U32 R14, RZ, RZ, R21 ;  /* 0x000000ffff0e7224 */ /* 0x000fe400078e0015 */
[----:B------:R-:W-:Y:S01]  /*440a0*/  IMAD.MOV.U32 R15, RZ, RZ, R20 ;  /* 0x000000ffff0f7224 */ /* 0x000fe200078e0014 */
[----:B---3--:R-:W-:Y:S01]  /*440b0*/  STL.64 [R1+0x2888], R26 ;  /* 0x0028881a01007387 */ /* 0x008fe20000100a00 */
[----:B--2---:R-:W-:Y:S02]  /*440c0*/  STL.64 [R1+0x2880], R24 ;  /* 0x0028801801007387 */ /* 0x004fe40000100a00 */
[----:B------:R-:W2:Y:S02]  /*440d0*/  LDL.LU R21, [R1+0x2980] ;  /* 0x0029800001157983 */ /* 0x000ea40000300800 */
[----:B------:R-:W3:Y:S01]  /*440e0*/  LDL.LU R20, [R1+0x297c] ;  /* 0x00297c0001147983 */ /* 0x000ee20000300800 */
[----:B------:R0:W-:Y:S02]  /*440f0*/  STL.64 [R1+0x2890], R14 ;  /* 0x0028900e01007387 */ /* 0x0001e40000100a00 */
[----:B0-----:R-:W-:-:S02]  /*44100*/  IMAD.MOV.U32 R14, RZ, RZ, R23 ;  /* 0x000000ffff0e7224 */ /* 0x001fc400078e0017 */
[----:B------:R-:W-:Y:S01]  /*44110*/  IMAD.MOV.U32 R15, RZ, RZ, R28 ;  /* 0x000000ffff0f7224 */ /* 0x000fe200078e001c */
[----:B------:R-:W4:Y:S01]  /*44120*/  LDL.LU R23, [R1+0x2978] ;  /* 0x0029780001177983 */ /* 0x000f220000300800 */
[----:B------:R-:W2:Y:S03]  /*44130*/  LDL.LU R28, [R1+0x2974] ;  /* 0x00297400011c7983 */ /* 0x000ea60000300800 */
[----:B------:R0:W-:Y:S01]  /*44140*/  STL.64 [R1+0x28a8], R14 ;  /* 0x0028a80e01007387 */ /* 0x0001e20000100a00 */
[----:B------:R-:W2:Y:S02]  /*44150*/  LDL.LU R24, [R1+0x1280] ;  /* 0x0012800001187983 */ /* 0x000ea40000300800 */
[----:B------:R-:W2:Y:S02]  /*44160*/  LDL.LU R25, [R1+0x1284] ;  /* 0x0012840001197983 */ /* 0x000ea40000300800 */
[----:B------:R-:W2:Y:S01]  /*44170*/  LDL.LU R26, [R1+0x1288] ;  /* 0x00128800011a7983 */ /* 0x000ea20000300800 */
[----:B------:R-:W2:Y:S04]  /*44180*/  LDL.LU R27, [R1+0x128c] ;  /* 0x00128c00011b7983 */ /* 0x000ea80000300800 */
[----:B0-----:R-:W2:Y:S04]  /*44190*/  LDL.64 R14, [R1+0x78] ;  /* 0x00007800010e7983 */ /* 0x001ea80000100a00 */
[----:B--2---:R0:W-:Y:S02]  /*441a0*/  STL.64 [R1+0x28b0], R14 ;  /* 0x0028b00e01007387 */ /* 0x0041e40000100a00 */
[----:B0-----:R-:W-:-:S02]  /*441b0*/  IMAD.MOV.U32 R14, RZ, RZ, R21 ;  /* 0x000000ffff0e7224 */ /* 0x001fc400078e0015 */
[----:B------:R-:W-:Y:S01]  /*441c0*/  IMAD.MOV.U32 R15, RZ, RZ, R22 ;  /* 0x000000ffff0f7224 */ /* 0x000fe200078e0016 */
[----:B------:R-:W2:Y:S01]  /*441d0*/  LDL.LU R21, [R1+0x2970] ;  /* 0x0029700001157983 */ /* 0x000ea20000300800 */
[----:B------:R-:W2:Y:S03]  /*441e0*/  LDL.LU R22, [R1+0x296c] ;  /* 0x00296c0001167983 */ /* 0x000ea60000300800 */
[----:B------:R0:W-:Y:S04]  /*441f0*/  STL.64 [R1+0x28c8], R14 ;  /* 0x0028c80e01007387 */ /* 0x0001e80000100a00 */
[----:B0-----:R-:W2:Y:S04]  /*44200*/  LDL.64 R14, [R1+0x98] ;  /* 0x00009800010e7983 */ /* 0x001ea80000100a00 */
[----:B--2---:R4:W-:Y:S02]  /*44210*/  STL.64 [R1+0x28d0], R14 ;  /* 0x0028d00e01007387 */ /* 0x0049e40000100a00 */
[----:B----4-:R-:W-:-:S02]  /*44220*/  IMAD.MOV.U32 R14, RZ, RZ, R23 ;  /* 0x000000ffff0e7224 */ /* 0x010fc400078e0017 */
[----:B---3--:R-:W-:Y:S01]  /*44230*/  IMAD.MOV.U32 R15, RZ, RZ, R20 ;  /* 0x000000ffff0f7224 */ /* 0x008fe200078e0014 */
[----:B------:R-:W2:Y:S01]  /*44240*/  LDL.LU R23, [R1+0x2968] ;  /* 0x0029680001177983 */ /* 0x000ea20000300800 */
[----:B------:R-:W3:Y:S03]  /*44250*/  LDL.LU R20, [R1+0x2964] ;  /* 0x0029640001147983 */ /* 0x000ee60000300800 */
[----:B------:R0:W-:Y:S04]  /*44260*/  STL.64 [R1+0x28e8], R14 ;  /* 0x0028e80e01007387 */ /* 0x0001e80000100a00 */
[----:B0-----:R-:W4:Y:S04]  /*44270*/  LDL.64 R14, [R1+0xb8] ;  /* 0x0000b800010e7983 */ /* 0x001f280000100a00 */
[----:B----4-:R0:W-:Y:S02]  /*44280*/  STL.64 [R1+0x28f0], R14 ;  /* 0x0028f00e01007387 */ /* 0x0101e40000100a00 */
[----:B0-----:R-:W-:-:S02]  /*44290*/  IMAD.MOV.U32 R14, RZ, RZ, R21 ;  /* 0x000000ffff0e7224 */ /* 0x001fc400078e0015 */
[----:B------:R-:W-:Y:S01]  /*442a0*/  IMAD.MOV.U32 R15, RZ, RZ, R28 ;  /* 0x000000ffff0f7224 */ /* 0x000fe200078e001c */
[----:B------:R-:W4:Y:S04]  /*442b0*/  LDL.LU R21, [R1+0x2960] ;  /* 0x0029600001157983 */ /* 0x000f280000300800 */
[----:B------:R-:W-:Y:S01]  /*442c0*/  STL.64 [R1+0x2908], R14 ;  /* 0x0029080e01007387 */ /* 0x000fe20000100a00 */
[----:B------:R-:W-:Y:S02]  /*442d0*/  STL.64 [R1+0x28a0], R26 ;  /* 0x0028a01a01007387 */ /* 0x000fe40000100a00 */
[----:B------:R0:W-:Y:S02]  /*442e0*/  STL.64 [R1+0x2898], R24 ;  /* 0x0028981801007387 */ /* 0x0001e40000100a00 */
[----:B0-----:R-:W4:Y:S01]  /*442f0*/  LDL.LU R24, [R1+0x1290] ;  /* 0x0012900001187983 */ /* 0x001f220000300800 */
[----:B------:R-:W4:Y:S02]  /*44300*/  LDL.LU R25, [R1+0x1294] ;  /* 0x0012940001197983 */ /* 0x000f240000300800 */
[----:B------:R-:W4:Y:S02]  /*44310*/  LDL.LU R26, [R1+0x1298] ;  /* 0x00129800011a7983 */ /* 0x000f240000300800 */
[----:B------:R-:W4:Y:S02]  /*44320*/  LDL.LU R27, [R1+0x129c] ;  /* 0x00129c00011b7983 */ /* 0x000f240000300800 */
[----:B--2---:R-:W-:-:S02]  /*44330*/  IMAD.MOV.U32 R14, RZ, RZ, R23 ;  /* 0x000000ffff0e7224 */ /* 0x004fc400078e0017 */
[----:B------:R-:W-:-:S05]  /*44340*/  IMAD.MOV.U32 R15, RZ, RZ, R22 ;  /* 0x000000ffff0f7224 */ /* 0x000fca00078e0016 */
[----:B------:R3:W-:Y:S02]  /*44350*/  STL.64 [R1+0x2920], R14 ;  /* 0x0029200e01007387 */ /* 0x0007e40000100a00 */
[----:B---3--:R-:W-:Y:S02]  /*44360*/  IMAD.MOV.U32 R15, RZ, RZ, R20 ;  /* 0x000000ffff0f7224 */ /* 0x008fe400078e0014 */
[----:B----4-:R-:W-:Y:S01]  /*44370*/  IMAD.MOV.U32 R14, RZ, RZ, R21 ;  /* 0x000000ffff0e7224 */ /* 0x010fe200078e0015 */
[----:B------:R-:W-:Y:S01]  /*44380*/  STL.64 [R1+0x28c0], R26 ;  /* 0x0028c01a01007387 */ /* 0x000fe20000100a00 */
[----:B------:R0:W-:Y:S03]  /*44390*/  STL.64 [R1+0x28b8], R24 ;  /* 0x0028b81801007387 */ /* 0x0001e60000100a00 */
[----:B0-----:R-:W2:Y:S01]  /*443a0*/  LDL.LU R24, [R1+0x12b0] ;  /* 0x0012b00001187983 */ /* 0x001ea20000300800 */
[----:B------:R-:W2:Y:S02]  /*443b0*/  LDL.LU R25, [R1+0x12b4] ;  /* 0x0012b40001197983 */ /* 0x000ea40000300800 */
[----:B------:R-:W3:Y:S02]  /*443c0*/  LDL.LU R26, [R1+0x12b8] ;  /* 0x0012b800011a7983 */ /* 0x000ee40000300800 */
[----:B------:R-:W3:Y:S01]  /*443d0*/  LDL.LU R27, [R1+0x12bc] ;  /* 0x0012bc00011b7983 */ /* 0x000ee20000300800 */
[----:B------:R-:W4:Y:S01]  /*443e0*/  LDL.64 R18, [R1+0x108] ;  /* 0x0001080001127983 */ /* 0x000f220000100a00 */
[----:B------:R-:W2:Y:S02]  /*443f0*/  LDL.LU R20, [R1+0x1320] ;  /* 0x0013200001147983 */ /* 0x000ea40000300800 */
[----:B------:R-:W2:Y:S02]  /*44400*/  LDL.LU R21, [R1+0x1324] ;  /* 0x0013240001157983 */ /* 0x000ea40000300800 */
[----:B------:R-:W2:Y:S01]  /*44410*/  LDL.LU R22, [R1+0x1328] ;  /* 0x0013280001167983 */ /* 0x000ea20000300800 */
[----:B------:R-:W2:Y:S04]  /*44420*/  LDL.LU R23, [R1+0x132c] ;  /* 0x00132c0001177983 */ /* 0x000ea80000300800 */
[----:B--2---:R-:W-:Y:S01]  /*44430*/  STL.64 [R1+0x2958], R22 ;  /* 0x0029581601007387 */ /* 0x004fe20000100a00 */
[----:B------:R0:W-:Y:S03]  /*44440*/  STL.64 [R1+0x2950], R20 ;  /* 0x0029501401007387 */ /* 0x0001e60000100a00 */
[----:B0-----:R-:W4:Y:S01]  /*44450*/  LDL.LU R20, [R1+0x1330] ;  /* 0x0013300001147983 */ /* 0x001f220000300800 */
[----:B------:R-:W4:Y:S02]  /*44460*/  LDL.LU R21, [R1+0x1334] ;  /* 0x0013340001157983 */ /* 0x000f240000300800 */
[----:B------:R-:W4:Y:S02]  /*44470*/  LDL.LU R22, [R1+0x1338] ;  /* 0x0013380001167983 */ /* 0x000f240000300800 */
[----:B------:R-:W4:Y:S01]  /*44480*/  LDL.LU R23, [R1+0x133c] ;  /* 0x00133c0001177983 */ /* 0x000f220000300800 */
[----:B------:R0:W-:Y:S04]  /*44490*/  STL.64 [R1+0x2938], R14 ;  /* 0x0029380e01007387 */ /* 0x0001e80000100a00 */
[----:B0-----:R-:W2:Y:S01]  /*444a0*/  LDL.64 R14, [R1+0xf8] ;  /* 0x0000f800010e7983 */ /* 0x001ea20000100a00 */
        /* <DEDUP_REMOVED lines=12> */
[C---:B----4-:R-:W-:Y:S01]  /*44570*/  HMMA.16816.F32.BF16 R20, R4.reuse, R18, R20 ;  /* 0x000000120414723c */ /* 0x050fe20000041814 */
[----:B---3--:R-:W-:Y:S01]  /*44580*/  STL.64 [R1+0x2918], R26 ;  /* 0x0029181a01007387 */ /* 0x008fe20000100a00 */
[----:B--2---:R0:W-:Y:S03]  /*44590*/  STL.64 [R1+0x2910], R24 ;  /* 0x0029101801007387 */ /* 0x0041e60000100a00 */
        /* <DEDUP_REMOVED lines=11> */
[----:B------:R-:W3:Y:S01]  /*44650*/  LDL.64 R10, [R1+0x48] ;  /* 0x00004800010a7983 */ /* 0x000ee20000100a00 */
[----:B------:R-:W-:Y:S02]  /*44660*/  STL.64 [R1+0x550], R20 ;  /* 0x0005501401007387 */ /* 0x000fe40000100a00 */
[----:B------:R0:W-:Y:S02]  /*44670*/  STL.64 [R1+0x558], R22 ;  /* 0x0005581601007387 */ /* 0x0001e40000100a00 */
[----:B0-----:R-:W4:Y:S01]  /*44680*/  LDL.LU.64 R22, [R1+0x2958] ;  /* 0x0029580001167983 */ /* 0x001f220000300a00 */
[----:B------:R-:W4:Y:S02]  /*44690*/  LDL.LU.64 R20, [R1+0x2950] ;  /* 0x0029500001147983 */ /* 0x000f240000300a00 */
[----:B------:R-:W2:Y:S02]  /*446a0*/  LDL.LU R18, [R1+0x2948] ;  /* 0x0029480001127983 */ /* 0x000ea40000300800 */
[----:B------:R-:W2:Y:S01]  /*446b0*/  LDL.LU.64 R16, [R1+0x2940] ;  /* 0x0029400001107983 */ /* 0x000ea20000300a00 */
[----:B------:R-:W-:Y:S01]  /*446c0*/  STL [R1+0x285c], R19 ;  /* 0x00285c1301007387 */ /* 0x000fe20000100800 */
[C---:B----4-:R-:W-:Y:S03]  /*446d0*/  HMMA.16816.F32.BF16 R20, R4.reuse, R14, R20 ;  /* 0x0000000e0414723c */ /* 0x050fe60000041814 */
[----:B--2---:R-:W-:Y:S11]  /*446e0*/  STL [R1+0x2858], R16 ;  /* 0x0028581001007387 */ /* 0x004ff60000100800 */
[----:B------:R-:W-:Y:S09]  /*446f0*/  @!UPT UIADD3 URZ, URZ, URZ, URZ ;  /* 0x0000003f3f3ff290 */ /* 0x000ff2000fffe03f */
[----:B------:R-:W-:Y:S01]  /*44700*/  STL.64 [R1+0x540], R20 ;  /* 0x0005401401007387 */ /* 0x000fe20000100a00 */
[----:B------:R0:W-:Y:S02]  /*44710*/  STL.64 [R1+0x548], R22 ;  /* 0x0005481601007387 */ /* 0x0001e40000100a00 */
[----:B0-----:R-:W-:Y:S02]  /*44720*/  IMAD.MOV.U32 R22, RZ, RZ, R14 ;  /* 0x000000ffff167224 */ /* 0x001fe400078e000e */
[----:B------:R-:W-:Y:S02]  /*44730*/  IMAD.MOV.U32 R23, RZ, RZ, R15 ;  /* 0x000000ffff177224 */ /* 0x000fe400078e000f */
[----:B------:R-:W2:Y:S03]  /*44740*/  LDL.LU.64 R14, [R1+0x2938] ;  /* 0x00293800010e7983 */ /* 0x000ea60000300a00 */
[----:B------:R-:W-:Y:S02]  /*44750*/  STL [R1+0x26ec], R23 ;  /* 0x0026ec1701007387 */ /* 0x000fe40000100800 */
[----:B------:R0:W-:Y:S02]  /*44760*/  STL [R1+0x26e8], R22 ;  /* 0x0026e81601007387 */ /* 0x0001e40000100800 */
[----:B------:R-:W4:Y:S01]  /*44770*/  LDL.LU R20, [R1+0x12e0] ;  /* 0x0012e00001147983 */ /* 0x000f220000300800 */
[----:B------:R-:W4:Y:S04]  /*44780*/  LDL.LU R21, [R1+0x12e4] ;  /* 0x0012e40001157983 */ /* 0x000f280000300800 */
[----:B0-----:R-:W4:Y:S01]  /*44790*/  LDL.LU R22, [R1+0x12e8] ;  /* 0x0012e80001167983 */ /* 0x001f220000300800 */
[----:B------:R-:W4:Y:S01]  /*447a0*/  LDL.LU R23, [R1+0x12ec] ;  /* 0x0012ec0001177983 */ /* 0x000f220000300800 */
        /* <DEDUP_REMOVED lines=20> */
[----:B0-----:R-:W4:Y:S02]  /*448f0*/  LDL.LU.64 R14, [R1+0x28f0] ;  /* 0x0028f000010e7983 */ /* 0x001f240000300a00 */
[C---:B----4-:R-:W-:Y:S11]  /*44900*/  HMMA.16816.F32.BF16 R20, R4.reuse, R14, R20 ;  /* 0x0000000e0414723c */ /* 0x050ff60000041814 */
[----:B------:R-:W-:Y:S11]  /*44910*/  @!UPT UIADD3 URZ, URZ, URZ, URZ ;  /* 0x0000003f3f3ff290 */ /* 0x000ff6000fffe03f */
[----:B------:R-:W-:Y:S01]  /*44920*/  @!UPT UIADD3 URZ, URZ, URZ, URZ ;  /* 0x0000003f3f3ff290 */ /* 0x000fe2000fffe03f */
[----:B------:R-:W-:Y:S01]  /*44930*/  STL.64 [R1+0x500], R20 ;  /* 0x0005001401007387 */ /* 0x000fe20000100a00 */
[----:B------:R0:W-:Y:S02]  /*44940*/  STL.64 [R1+0x508], R22 ;  /* 0x0005081601007387 */ /* 0x0001e40000100a00 */
[----:B0-----:R-:W-:Y:S02]  /*44950*/  IMAD.MOV.U32 R23, RZ, RZ, R14 ;  /* 0x000000ffff177224 */ /* 0x001fe400078e000e */
[----:B------:R-:W-:Y:S02]  /*44960*/  IMAD.MOV.U32 R22, RZ, RZ, R15 ;  /* 0x000000ffff167224 */ /* 0x000fe400078e000f */
[----:B------:R-:W2:Y:S03]  /*44970*/  LDL.LU.64 R14, [R1+0x28e8] ;  /* 0x0028e800010e7983 */ /* 0x000ea60000300a00 */
[----:B------:R0:W-:Y:S02]  /*44980*/  STL [R1+0x26f4], R22 ;  /* 0x0026f41601007387 */ /* 0x0001e40000100800 */
[----:B------:R1:W-:Y:S02]  /*44990*/  STL [R1+0x26f0], R23 ;  /* 0x0026f01701007387 */ /* 0x0003e40000100800 */
[----:B------:R-:W4:Y:S01]  /*449a0*/  LDL.LU R20, [R1+0x12c0] ;  /* 0x0012c00001147983 */ /* 0x000f220000300800 */
[----:B------:R-:W4:Y:S04]  /*449b0*/  LDL.LU R21, [R1+0x12c4] ;  /* 0x0012c40001157983 */ /* 0x000f280000300800 */
[----:B0-----:R-:W4:Y:S01]  /*449c0*/  LDL.LU R22, [R1+0x12c8] ;  /* 0x0012c80001167983 */ /* 0x001f220000300800 */
[----:B-1----:R-:W4:Y:S01]  /*449d0*/  LDL.LU R23, [R1+0x12cc] ;  /* 0x0012cc0001177983 */ /* 0x002f220000300800 */
        /* <DEDUP_REMOVED lines=35> */
[----:B------:R-:W2:Y:S02]  /*44c10*/  LDL.LU.64 R14, [R1+0x28a8] ;  /* 0x0028a800010e7983 */ /* 0x000ea40000300a00 */
[C---:B--2---:R-:W-:Y:S02]  /*44c20*/  HMMA.16816.F32.BF16 R12, R4.reuse, R14, R24 ;  /* 0x0000000e040c723c */ /* 0x044fe40000041818 */
[----:B------:R-:W2:Y:S01]  /*44c30*/  LDL.LU.64 R26, [R1+0x28a0] ;  /* 0x0028a000011a7983 */ /* 0x000ea20000300a00 */
[----:B------:R-:W2:Y:S11]  /*44c40*/  LDL.LU.64 R24, [R1+0x2898] ;  /* 0x0028980001187983 */ /* 0x000eb60000300a00 */
[----:B------:R-:W-:Y:S09]  /*44c50*/  @!UPT UIADD3 URZ, URZ, URZ, URZ ;  /* 0x0000003f3f3ff290 */ /* 0x000ff2000fffe03f */
[----:B------:R-:W-:Y:S01]  /*44c60*/  STL.64 [R1+0x4b0], R12 ;  /* 0x0004b00c01007387 */ /* 0x000fe20000100a00 */
[----:B------:R0:W-:Y:S03]  /*44c70*/  STL.64 [R1+0x4b8], R14 ;  /* 0x0004b80e01007387 */ /* 0x0001e60000100a00 */
[----:B0-----:R-:W2:Y:S02]  /*44c80*/  LDL.LU.64 R14, [R1+0x2890] ;  /* 0x00289000010e7983 */ /* 0x001ea40000300a00 */
[----:B--2---:R-:W-:Y:S02]  /*44c90*/  HMMA.16816.F32.BF16 R12, R4, R14, R24 ;  /* 0x0000000e040c723c */ /* 0x004fe40000041818 */
[----:B------:R-:W2:Y:S01]  /*44ca0*/  LDL.LU.64 R26, [R1+0x2888] ;  /* 0x00288800011a7983 */ /* 0x000ea20000300a00 */
[----:B------:R-:W2:Y:S02]  /*44cb0*/  LDL.LU.64 R24, [R1+0x2880] ;  /* 0x0028800001187983 */ /* 0x000ea40000300a00 */
[----:B---3--:R-:W-:-:S02]  /*44cc0*/  IMAD.MOV.U32 R21, RZ, RZ, R10 ;  /* 0x000000ffff157224 */ /* 0x008fc400078e000a */
[----:B------:R-:W-:Y:S11]  /*44cd0*/  IMAD.MOV.U32 R20, RZ, RZ, R11 ;  /* 0x000000ffff147224 */ /* 0x000ff600078e000b */
[----:B------:R-:W-:Y:S05]  /*44ce0*/  @!UPT UIADD3 URZ, URZ, URZ, URZ ;  /* 0x0000003f3f3ff290 */ /* 0x000fea000fffe03f */
        /* <DEDUP_REMOVED lines=8> */
[----:B------:R-:W-:Y:S02]  /*44d70*/  STL.64 [R1+0x498], R26 ;  /* 0x0004981a01007387 */ /* 0x000fe40000100a00 */
[----:B------:R-:W-:Y:S02]  /*44d80*/  STL.64 [R1+0x26d8], R20 ;  /* 0x0026d81401007387 */ /* 0x000fe40000100a00 */
[----:B------:R0:W-:Y:S02]  /*44d90*/  STL.64 [R1+0x2700], R22 ;  /* 0x0027001601007387 */ /* 0x0001e40000100a00 */
[----:B0-----:R-:W-:Y:S02]  /*44da0*/  IMAD.MOV.U32 R22, RZ, RZ, R18 ;  /* 0x000000ffff167224 */ /* 0x001fe400078e0012 */
[----:B------:R-:W-:-:S05]  /*44db0*/  IMAD.MOV.U32 R23, RZ, RZ, R17 ;  /* 0x000000ffff177224 */ /* 0x000fca00078e0011 */
[----:B------:R0:W-:Y:S01]  /*44dc0*/  STL.64 [R1+0x27e0], R22 ;  /* 0x0027e01601007387 */ /* 0x0001e20000100a00 */
        /* <DEDUP_REMOVED lines=10> */
[----:B0-----:R-:W3:Y:S01]  /*44e70*/  LDL.LU R16, [R1+0x1260] ;  /* 0x0012600001107983 */ /* 0x001ee20000300800 */
[----:B------:R-:W3:Y:S02]  /*44e80*/  LDL.LU R17, [R1+0x1264] ;  /* 0x0012640001117983 */ /* 0x000ee40000300800 */
[----:B------:R-:W3:Y:S02]  /*44e90*/  LDL.LU R18, [R1+0x1268] ;  /* 0x0012680001127983 */ /* 0x000ee40000300800 */
[----:B------:R-:W3:Y:S01]  /*44ea0*/  LDL.LU R19, [R1+0x126c] ;  /* 0x00126c0001137983 */ /* 0x000ee20000300800 */
[----:B------:R-:W2:Y:S01]  /*44eb0*/  LDL.64 R10, [R1+0x28] ;  /* 0x00002800010a7983 */ /* 0x000ea20000100a00 */
[----:B------:R-:W2:Y:S02]  /*44ec0*/  LDL.LU R24, [R1+0x880] ;  /* 0x0008800001187983 */ /* 0x000ea40000300800 */
[----:B------:R-:W2:Y:S02]  /*44ed0*/  LDL.LU R25, [R1+0x884] ;  /* 0x0008840001197983 */ /* 0x000ea40000300800 */
[----:B------:R-:W2:Y:S01]  /*44ee0*/  LDL.LU R26, [R1+0x888] ;  /* 0x00088800011a7983 */ /* 0x000ea20000300800 */
[----:B------:R-:W2:Y:S04]  /*44ef0*/  LDL.LU R27, [R1+0x88c] ;  /* 0x00088c00011b7983 */ /* 0x000ea80000300800 */
[----:B--2---:R-:W-:Y:S01]  /*44f00*/  STL.64 [R1+0x2820], R26 ;  /* 0x0028201a01007387 */ /* 0x004fe20000100a00 */
[----:B------:R0:W-:Y:S03]  /*44f10*/  STL.64 [R1+0x2818], R24 ;  /* 0x0028181801007387 */ /* 0x0001e60000100a00 */
[----:B0-----:R-:W2:Y:S01]  /*44f20*/  LDL.LU R24, [R1+0x890] ;  /* 0x0008900001187983 */ /* 0x001ea20000300800 */
[----:B------:R-:W2:Y:S02]  /*44f30*/  LDL.LU R25, [R1+0x894] ;  /* 0x0008940001197983 */ /* 0x000ea40000300800 */
[----:B------:R-:W2:Y:S02]  /*44f40*/  LDL.LU R26, [R1+0x898] ;  /* 0x00089800011a7983 */ /* 0x000ea40000300800 */
[----:B------:R-:W2:Y:S02]  /*44f50*/  LDL.LU R27, [R1+0x89c] ;  /* 0x00089c00011b7983 */ /* 0x000ea40000300800 */
[----:B--2---:R0:W-:Y:S01]  /*44f60*/  STL.64 [R1+0x2830], R26 ;  /* 0x0028301a01007387 */ /* 0x0041e20000100a00 */
[----:B------:R-:W-:Y:S03]  /*44f70*/  STL.64 [R1+0x2828], R24 ;  /* 0x0028281801007387 */ /* 0x000fe60000100a00 */
[----:B0-----:R-:W2:Y:S01]  /*44f80*/  LDL.64 R26, [R1+0x208] ;  /* 0x00020800011a7983 */ /* 0x001ea20000100a00 */
[----:B---3--:R-:W-:Y:S03]  /*44f90*/  HMMA.16816.F32.BF16 R16, R4, R14, R16 ;  /* 0x0000000e0410723c */ /* 0x008fe60000041810 */
[----:B--2---:R0:W-:Y:S04]  /*44fa0*/  STL.64 [R1+0x2838], R26 ;  /* 0x0028381a01007387 */ /* 0x0041e80000100a00 */
[----:B0-----:R-:W2:Y:S04]  /*44fb0*/  LDL R26, [R1+0x218] ;  /* 0x00021800011a7983 */ /* 0x001ea80000100800 */
[----:B------:R-:W2:Y:S01]  /*44fc0*/  LDL R27, [R1+0x21c] ;  /* 0x00021c00011b7983 */ /* 0x000ea20000100800 */
[----:B------:R4:W-:Y:S02]  /*44fd0*/  STL.64 [R1+0x27f0], R22 ;  /* 0x0027f01601007387 */ /* 0x0009e40000100a00 */
[----:B------:R-:W-:Y:S02]  /*44fe0*/  STL.64 [R1+0x27e8], R20 ;  /* 0x0027e81401007387 */ /* 0x000fe40000100a00 */
[----:B----4-:R-:W-:-:S02]  /*44ff0*/  IMAD.MOV.U32 R22, RZ, RZ, R13 ;  /* 0x000000ffff167224 */ /* 0x010fc400078e000d */
[----:B------:R-:W-:-:S05]  /*45000*/  IMAD.MOV.U32 R23, RZ, RZ, R12 ;  /* 0x000000ffff177224 */ /* 0x000fca00078e000c */
[----:B------:R0:W-:Y:S04]  /*45010*/  STL.64 [R1+0x2808], R22 ;  /* 0x0028081601007387 */ /* 0x0001e80000100a00 */
[----:B0-----:R-:W3:Y:S04]  /*45020*/  LDL.64 R22, [R1+0x1e8] ;  /* 0x0001e80001167983 */ /* 0x001ee80000100a00 */
[----:B---3--:R0:W-:Y:S01]  /*45030*/  STL.64 [R1+0x2840], R22 ;  /* 0x0028401601007387 */ /* 0x0081e20000100a00 */
[----:B------:R-:W2:Y:S02]  /*45040*/  LDL.LU R20, [R1+0x15d0] ;  /* 0x0015d00001147983 */ /* 0x000ea40000300800 */
[----:B------:R-:W2:Y:S01]  /*45050*/  LDL.LU R21, [R1+0x15d4] ;  /* 0x0015d40001157983 */ /* 0x000ea20000300800 */
[----:B0-----:R-:W2:Y:S01]  /*45060*/  LDL.LU R22, [R1+0x15d8] ;  /* 0x0015d80001167983 */ /* 0x001ea20000300800 */
[----:B------:R-:W2:Y:S02]  /*45070*/  LDL.LU R23, [R1+0x15dc] ;  /* 0x0015dc0001177983 */ /* 0x000ea40000300800 */
[----:B------:R-:W-:Y:S02]  /*45080*/  STL.64 [R1+0x480], R16 ;  /* 0x0004801001007387 */ /* 0x000fe40000100a00 */
[----:B------:R0:W-:Y:S02]  /*45090*/  STL.64 [R1+0x488], R18 ;  /* 0x0004881201007387 */ /* 0x0001e40000100a00 */
[----:B0-----:R-:W3:Y:S01]  /*450a0*/  LDL.LU.64 R18, [R1+0x2868] ;  /* 0x0028680001127983 */ /* 0x001ee20000300a00 */
[----:B------:R-:W3:Y:S02]  /*450b0*/  LDL.LU.64 R16, [R1+0x2860] ;  /* 0x0028600001107983 */ /* 0x000ee40000300a00 */
[----:B------:R0:W-:Y:S02]  /*450c0*/  STL.64 [R1+0x25e0], R14 ;  /* 0x0025e00e01007387 */ /* 0x0001e40000100a00 */
[----:B------:R-:W4:Y:S01]  /*450d0*/  LDL.LU R12, [R1+0x1430] ;  /* 0x00143000010c7983 */ /* 0x000f220000300800 */
[----:B------:R-:W4:Y:S04]  /*450e0*/  LDL.LU R13, [R1+0x1434] ;  /* 0x00143400010d7983 */ /* 0x000f280000300800 */
[----:B0-----:R-:W4:Y:S01]  /*450f0*/  LDL.LU R14, [R1+0x1438] ;  /* 0x00143800010e7983 */ /* 0x001f220000300800 */
[----:B------:R-:W4:Y:S01]  /*45100*/  LDL.LU R15, [R1+0x143c] ;  /* 0x00143c00010f7983 */ /* 0x000f220000300800 */
[----:B---3--:R-:W-:Y:S02]  /*45110*/  HMMA.16816.F32.BF16 R4, R4, R10, R16 ;  /* 0x0000000a0404723c */ /* 0x008fe40000041810 */
[----:B------:R-:W3:Y:S01]  /*45120*/  LDL.LU R19, [R1+0x285c] ;  /* 0x00285c0001137983 */ /* 0x000ee20000300800 */
[----:B------:R-:W2:Y:S04]  /*45130*/  LDL.LU R16, [R1+0x2858] ;  /* 0x0028580001107983 */ /* 0x000ea80000300800 */
[----:B------:R-:W-:-:S02]  /*45140*/  IMAD.MOV.U32 R18, RZ, RZ, R10 ;  /* 0x000000ffff127224 */ /* 0x000fc400078e000a */
[----:B------:R-:W-:Y:S11]  /*45150*/  IMAD.MOV.U32 R17, RZ, RZ, R11 ;  /* 0x000000ffff117224 */ /* 0x000ff600078e000b */
[----:B------:R-:W-:Y:S03]  /*45160*/  @!UPT UIADD3 URZ, URZ, URZ, URZ ;  /* 0x0000003f3f3ff290 */ /* 0x000fe6000fffe03f */
[----:B------:R0:W-:Y:S01]  /*45170*/  STL.64 [R1+0x470], R4 ;  /* 0x0004700401007387 */ /* 0x0001e20000100a00 */
[----:B------:R1:W-:Y:S02]  /*45180*/  STL.64 [R1+0x478], R6 ;  /* 0x0004780601007387 */ /* 0x0003e40000100a00 */
[----:B------:R-:W2:Y:S02]  /*45190*/  LDL.LU.64 R10, [R1+0x2850] ;  /* 0x00285000010a7983 */ /* 0x000ea40000300a00 */
[----:B------:R-:W2:Y:S01]  /*451a0*/  LDL.LU.64 R8, [R1+0x2848] ;  /* 0x0028480001087983 */ /* 0x000ea20000300a00 */
[----:B0-----:R-:W3:Y:S01]  /*451b0*/  LDL.LU R4, [R1+0x850] ;  /* 0x0008500001047983 */ /* 0x001ee20000300800 */
[----:B------:R-:W3:Y:S02]  /*451c0*/  LDL.LU R5, [R1+0x854] ;  /* 0x0008540001057983 */ /* 0x000ee40000300800 */
[----:B-1----:R-:W3:Y:S02]  /*451d0*/  LDL.LU R6, [R1+0x858] ;  /* 0x0008580001067983 */ /* 0x002ee40000300800 */
[----:B------:R-:W3:Y:S01]  /*451e0*/  LDL.LU R7, [R1+0x85c] ;  /* 0x00085c0001077983 */ /* 0x000ee20000300800 */
[C---:B--2---:R-:W-:Y:S01]  /*451f0*/  HMMA.16816.F32.BF16 R24, R8.reuse, R26, R20 ;  /* 0x0000001a0818723c */ /* 0x044fe20000041814 */
[----:B---3--:R-:W-:Y:S01]  /*45200*/  STL.64 [R1+0x2800], R6 ;  /* 0x0028000601007387 */ /* 0x008fe20000100a00 */
[----:B------:R0:W-:Y:S03]  /*45210*/  STL.64 [R1+0x27f8], R4 ;  /* 0x0027f80401007387 */ /* 0x0001e60000100a00 */
        /* <DEDUP_REMOVED lines=8> */
[----:B0-----:R-:W4:Y:S02]  /*452a0*/  LDL.LU.64 R26, [R1+0x2838] ;  /* 0x00283800011a7983 */ /* 0x001f240000300a00 */
[C---:B----4-:R-:W-:Y:S11]  /*452b0*/  HMMA.16816.F32.BF16 R12, R8.reuse, R26, R12 ;  /* 0x0000001a080c723c */ /* 0x050ff6000004180c */
[----:B------:R-:W-:Y:S11]  /*452c0*/  @!UPT UIADD3 URZ, URZ, URZ, URZ ;  /* 0x0000003f3f3ff290 */ /* 0x000ff6000fffe03f */
[----:B------:R-:W-:Y:S01]  /*452d0*/  @!UPT UIADD3 URZ, URZ, URZ, URZ ;  /* 0x0000003f3f3ff290 */ /* 0x000fe2000fffe03f */
[----:B------:R0:W-:Y:S01]  /*452e0*/  STL.64 [R1+0x450], R12 ;  /* 0x0004500c01007387 */ /* 0x0001e20000100a00 */
[----:B------:R1:W-:Y:S02]  /*452f0*/  STL.64 [R1+0x458], R14 ;  /* 0x0004580e01007387 */ /* 0x0003e40000100a00 */
[----:B0-----:R-:W-:Y:S02]  /*45300*/  IMAD.MOV.U32 R13, RZ, RZ, R26 ;  /* 0x000000ffff0d7224 */ /* 0x001fe400078e001a */
[----:B------:R-:W-:Y:S02]  /*45310*/  IMAD.MOV.U32 R12, RZ, RZ, R27 ;  /* 0x000000ffff0c7224 */ /* 0x000fe400078e001b */
[----:B------:R-:W4:Y:S01]  /*45320*/  LDL.LU.64 R26, [R1+0x2830] ;  /* 0x00283000011a7983 */ /* 0x000f220000300a00 */
[----:B------:R-:W4:Y:S02]  /*45330*/  LDL.LU.64 R24, [R1+0x2828] ;  /* 0x0028280001187983 */ /* 0x000f240000300a00 */
[----:B------:R4:W-:Y:S02]  /*45340*/  STL.64 [R1+0x26e0], R12 ;  /* 0x0026e00c01007387 */ /* 0x0009e40000100a00 */
[----:B-1----:R-:W4:Y:S01]  /*45350*/  LDL R14, [R1+0x1f8] ;  /* 0x0001f800010e7983 */ /* 0x002f220000100800 */
[----:B------:R-:W4:Y:S02]  /*45360*/  LDL R15, [R1+0x1fc] ;  /* 0x0001fc00010f7983 */ /* 0x000f240000100800 */
[----:B----4-:R-:W-:Y:S02]  /*45370*/  HMMA.16816.F32.BF16 R12, R8, R14, R24 ;  /* 0x0000000e080c723c */ /* 0x010fe40000041818 */
[----:B------:R-:W4:Y:S01]  /*45380*/  LDL.LU.64 R26, [R1+0x2820] ;  /* 0x00282000011a7983 */ /* 0x000f220000300a00 */
[----:B------:R-:W4:Y:S11]  /*45390*/  LDL.LU.64 R24, [R1+0x2818] ;  /* 0x0028180001187983 */ /* 0x000f360000300a00 */
[----:B------:R-:W-:Y:S09]  /*453a0*/  @!UPT UIADD3 URZ, URZ, URZ, URZ ;  /* 0x0000003f3f3ff290 */ /* 0x000ff2000fffe03f */
[----:B------:R-:W-:Y:S01]  /*453b0*/  STL.64 [R1+0x890], R12 ;  /* 0x0008900c01007387 */ /* 0x000fe20000100a00 */
[----:B------:R0:W-:Y:S02]  /*453c0*/  STL.64 [R1+0x898], R14 ;  /* 0x0008980e01007387 */ /* 0x0001e40000100a00 */
[----:B0-----:R-:W-:Y:S02]  /*453d0*/  IMAD.MOV.U32 R14, RZ, RZ, R28 ;  /* 0x000000ffff0e7224 */ /* 0x001fe400078e001c */
[----:B------:R-:W-:Y:S02]  /*453e0*/  IMAD.MOV.U32 R15, RZ, RZ, R19 ;  /* 0x000000ffff0f7224 */ /* 0x000fe400078e0013 */
[----:B---3--:R-:W-:-:S03]  /*453f0*/  IMAD.MOV.U32 R19, RZ, RZ, R23 ;  /* 0x000000ffff137224 */ /* 0x008fc600078e0017 */
[----:B------:R0:W-:Y:S04]  /*45400*/  STL.64 [R1+0x2708], R14 ;  /* 0x0027080e01007387 */ /* 0x0001e80000100a00 */
[----:B0-----:R-:W3:Y:S01]  /*45410*/  LDL.64 R14, [R1+0x1c8] ;  /* 0x0001c800010e7983 */ /* 0x001ee20000100a00 */
[C---:B----4-:R-:W-:Y:S11]  /*45420*/  HMMA.16816.F32.BF16 R24, R8.reuse, R22, R24 ;  /* 0x000000160818723c */ /* 0x050ff60000041818 */
[----:B------:R-:W-:Y:S11]  /*45430*/  @!UPT UIADD3 URZ, URZ, URZ, URZ ;  /* 0x0000003f3f3ff290 */ /* 0x000ff6000fffe03f */
[----:B------:R-:W-:Y:S01]  /*45440*/  @!UPT UIADD3 URZ, URZ, URZ, URZ ;  /* 0x0000003f3f3ff290 */ /* 0x000fe2000fffe03f */
[----:B------:R0:W-:Y:S01]  /*45450*/  STL.64 [R1+0x880], R24 ;  /* 0x0008801801007387 */ /* 0x0001e20000100a00 */
[----:B------:R1:W-:Y:S02]  /*45460*/  STL.64 [R1+0x888], R26 ;  /* 0x0008881a01007387 */ /* 0x0003e40000100a00 */
[----:B0-----:R-:W-:Y:S01]  /*45470*/  IMAD.MOV.U32 R24, RZ, RZ, R22 ;  /* 0x000000ffff187224 */ /* 0x001fe200078e0016 */
[----:B-1----:R-:W4:Y:S01]  /*45480*/  LDL.LU.64 R26, [R1+0x2810] ;  /* 0x00281000011a7983 */ /* 0x002f220000300a00 */
[----:B------:R-:W2:Y:S02]  /*45490*/  LDL.LU.64 R22, [R1+0x2808] ;  /* 0x0028080001167983 */ /* 0x000ea40000300a00 */
[----:B------:R-:W-:Y:S02]  /*454a0*/  STL.64 [R1+0x2738], R18 ;  /* 0x0027381201007387 */ /* 0x000fe40000100a00 */
[----:B------:R-:W-:Y:S01]  /*454b0*/  STL [R1+0x2730], R17 ;  /* 0x0027301101007387 */ /* 0x000fe20000100800 */
[C---:B--2---:R-:W-:Y:S01]  /*454c0*/  HMMA.16816.F32.BF16 R20, R8.reuse, R22, R4 ;  /* 0x000000160814723c */ /* 0x044fe20000041804 */
[----:B------:R-:W2:Y:S01]  /*454d0*/  LDL.LU.64 R6, [R1+0x2800] ;  /* 0x0028000001067983 */ /* 0x000ea20000300a00 */
[----:B------:R-:W2:Y:S11]  /*454e0*/  LDL.LU.64 R4, [R1+0x27f8] ;  /* 0x0027f80001047983 */ /* 0x000eb60000300a00 */
[----:B------:R-:W-:Y:S10]  /*454f0*/  @!UPT UIADD3 URZ, URZ, URZ, URZ ;  /* 0x0000003f3f3ff290 */ /* 0x000ff4000fffe03f */
[----:B------:R-:W-:Y:S01]  /*45500*/  STL.64 [R1+0x870], R20 ;  /* 0x0008701401007387 */ /* 0x000fe20000100a00 */
[----:B------:R0:W-:Y:S03]  /*45510*/  STL.64 [R1+0x878], R22 ;  /* 0x0008781601007387 */ /* 0x0001e60000100a00 */
[----:B0-----:R-:W3:Y:S01]  /*45520*/  LDL.LU.64 R22, [R1+0x27f0] ;  /* 0x0027f00001167983 */ /* 0x001ee20000300a00 */
[----:B------:R-:W3:Y:S02]  /*45530*/  LDL.LU.64 R20, [R1+0x27e8] ;  /* 0x0027e80001147983 */ /* 0x000ee40000300a00 */
[C---:B---3--:R-:W-:Y:S11]  /*45540*/  HMMA.16816.F32.BF16 R20, R8.reuse, R14, R20 ;  /* 0x0000000e0814723c */ /* 0x048ff60000041814 */
[----:B------:R-:W-:Y:S11]  /*45550*/  @!UPT UIADD3 URZ, URZ, URZ, URZ ;  /* 0x0000003f3f3ff290 */ /* 0x000ff6000fffe03f */
[----:B------:R-:W-:Y:S01]  /*45560*/  @!UPT UIADD3 URZ, URZ, URZ, URZ ;  /* 0x0000003f3f3ff290 */ /* 0x000fe2000fffe03f */
[----:B------:R-:W-:Y:S01]  /*45570*/  STL.64 [R1+0x860], R20 ;  /* 0x0008601401007387 */ /* 0x000fe20000100a00 */
[----:B------:R0:W-:Y:S03]  /*45580*/  STL.64 [R1+0x868], R22 ;  /* 0x0008681601007387 */ /* 0x0001e60000100a00 */
[----:B0-----:R-:W2:Y:S01]  /*45590*/  LDL.LU.64 R22, [R1+0x27e0] ;  /* 0x0027e00001167983 */ /* 0x001ea20000300a00 */
[----:B------:R-:W-:Y:S02]  /*455a0*/  IMAD.MOV.U32 R25, RZ, RZ, R15 ;  /* 0x000000ffff197224 */ /* 0x000fe400078e000f */
[----:B----4-:R-:W-:Y:S03]  /*455b0*/  STL.64 [R1+0x27b0], R26 ;  /* 0x0027b01a01007387 */ /* 0x010fe60000100a00 */
[----:B------:R-:W-:Y:S01]  /*455c0*/  STL.64 [R1+0x27a8], R24 ;  /* 0x0027a81801007387 */ /* 0x000fe20000100a00 */
[----:B--2---:R-:W-:Y:S03]  /*455d0*/  HMMA.16816.F32.BF16 R4, R8, R22, R4 ;  /* 0x000000160804723c */ /* 0x004fe60000041804 */
[----:B------:R-:W2:Y:S04]  /*455e0*/  LDL R22, [R1+0x128] ;  /* 0x0001280001167983 */ /* 0x000ea80000100800 */
[----:B------:R-:W-:Y:S11]  /*455f0*/  IMAD.MOV.U32 R23, RZ, RZ, R3 ;  /* 0x000000ffff177224 */ /* 0x000ff600078e0003 */
[----:B------:R-:W-:Y:S05]  /*45600*/  @!UPT UIADD3 URZ, URZ, URZ, URZ ;  /* 0x0000003f3f3ff290 */ /* 0x000fea000fffe03f */
[----:B------:R-:W-:Y:S01]  /*45610*/  STL.64 [R1+0x850], R4 ;  /* 0x0008500401007387 */ /* 0x000fe20000100a00 */
[----:B------:R-:W-:Y:S02]  /*45620*/  STL.64 [R1+0x858], R6 ;  /* 0x0008580601007387 */ /* 0x000fe40000100a00 */
[----:B------:R-:W3:Y:S01]  /*45630*/  LDL.LU R3, [R1+0x27d8] ;  /* 0x0027d80001037983 */ /* 0x000ee20000300800 */
[----:B--2---:R0:W-:Y:S02]  /*45640*/  STL.64 [R1+0x2710], R22 ;  /* 0x0027101601007387 */ /* 0x0041e40000100a00 */
[----:B0-----:R-:W-:Y:S02]  /*45650*/  IMAD.MOV.U32 R22, RZ, RZ, R29 ;  /* 0x000000ffff167224 */ /* 0x001fe400078e001d */
[----:B------:R-:W-:Y:S01]  /*45660*/  IMAD.MOV.U32 R23, RZ, RZ, R16 ;  /* 0x000000ffff177224 */ /* 0x000fe200078e0010 */
[----:B------:R-:W2:Y:S01]  /*45670*/  LDL.LU R29, [R1+0x27d4] ;  /* 0x0027d400011d7983 */ /* 0x000ea20000300800 */
[----:B------:R-:W4:Y:S02]  /*45680*/  LDL.LU R16, [R1+0x9b0] ;  /* 0x0009b00001107983 */ /* 0x000f240000300800 */
[----:B------:R-:W4:Y:S02]  /*45690*/  LDL.LU R17, [R1+0x9b4] ;  /* 0x0009b40001117983 */ /* 0x000f240000300800 */
[----:B------:R-:W2:Y:S01]  /*456a0*/  LDL.LU R18, [R1+0x9b8] ;  /* 0x0009b80001127983 */ /* 0x000ea20000300800 */
[----:B------:R-:W2:Y:S04]  /*456b0*/  LDL.LU R19, [R1+0x9bc] ;  /* 0x0009bc0001137983 */ /* 0x000ea80000300800 */
[----:B--2---:R0:W-:Y:S01]  /*456c0*/  STL.64 [R1+0x2748], R18 ;  /* 0x0027481201007387 */ /* 0x0041e20000100a00 */
[----:B----4-:R-:W-:Y:S03]  /*456d0*/  STL.64 [R1+0x2740], R16 ;  /* 0x0027401001007387 */ /* 0x010fe60000100a00 */
[----:B0-----:R-:W2:Y:S04]  /*456e0*/  LDL.64 R18, [R1+0x158] ;  /* 0x0001580001127983 */ /* 0x001ea80000100a00 */
[----:B--2---:R0:W-:Y:S04]  /*456f0*/  STL.64 [R1+0x2758], R18 ;  /* 0x0027581201007387 */ /* 0x0041e80000100a00 */
[----:B0-----:R-:W2:Y:S01]  /*45700*/  LDL R18, [R1+0x168] ;  /* 0x0001680001127983 */ /* 0x001ea20000100800 */
[----:B---3--:R-:W-:-:S02]  /*45710*/  IMAD.MOV.U32 R19, RZ, RZ, R3 ;  /* 0x000000ffff137224 */ /* 0x008fc400078e0003 */
[----:B------:R-:W3:Y:S03]  /*45720*/  LDL.LU R3, [R1+0x27d0] ;  /* 0x0027d00001037983 */ /* 0x000ee60000300800 */
[----:B--2---:R-:W-:Y:S01]  /*45730*/  STL.64 [R1+0x2770], R18 ;  /* 0x0027701201007387 */ /* 0x004fe20000100a00 */
[----:B------:R0:W-:Y:S03]  /*45740*/  STL.64 [R1+0x2728], R22 ;  /* 0x0027281601007387 */ /* 0x0001e60000100a00 */
[----:B0-----:R-:W2:Y:S04]  /*45750*/  LDL.64 R22, [R1+0x148] ;  /* 0x0001480001167983 */ /* 0x001ea80000100a00 */
[----:B--2---:R0:W-:Y:S01]  /*45760*/  STL.64 [R1+0x2750], R22 ;  /* 0x0027501601007387 */ /* 0x0041e20000100a00 */
[----:B------:R-:W2:Y:S02]  /*45770*/  LDL.LU R20, [R1+0x9c0] ;  /* 0x0009c00001147983 */ /* 0x000ea40000300800 */
[----:B------:R-:W2:Y:S01]  /*45780*/  LDL.LU R21, [R1+0x9c4] ;  /* 0x0009c40001157983 */ /* 0x000ea20000300800 */
[----:B0-----:R-:W4:Y:S01]  /*45790*/  LDL.LU R22, [R1+0x9c8] ;  /* 0x0009c80001167983 */ /* 0x001f220000300800 */
[----:B------:R-:W4:Y:S02]  /*457a0*/  LDL.LU R23, [R1+0x9cc] ;  /* 0x0009cc0001177983 */ /* 0x000f240000300800 */
[----:B------:R-:W2:Y:S02]  /*457b0*/  LDL R18, [R1+0x178] ;  /* 0x0001780001127983 */ /* 0x000ea40000100800 */
[----:B------:R-:W-:-:S02]  /*457c0*/  IMAD.MOV.U32 R19, RZ, RZ, R29 ;  /* 0x000000ffff137224 */ /* 0x000fc400078e001d */
[----:B------:R-:W3:Y:S04]  /*457d0*/  LDL.LU R29, [R1+0x27cc] ;  /* 0x0027cc00011d7983 */ /* 0x000ee80000300800 */
[----:B--2---:R0:W-:Y:S01]  /*457e0*/  STL.64 [R1+0x2788], R18 ;  /* 0x0027881201007387 */ /* 0x0041e20000100a00 */
[----:B------:R-:W-:-:S03]  /*457f0*/  IMAD.MOV.U32 R28, RZ, RZ, R14 ;  /* 0x000000ffff1c7224 */ /* 0x000fc600078e000e */
[----:B---3--:R-:W1:Y:S04]  /*45800*/  LDSM.16.MT88.4 R4, [R29+0x9000] ;  /* 0x009000001d04783b */ /* 0x008e680000004200 */
[----:B0-----:R-:W2:Y:S01]  /*45810*/  LDL R18, [R1+0x188] ;  /* 0x0001880001127983 */ /* 0x001ea20000100800 */
[----:B------:R-:W-:Y:S02]  /*45820*/  IMAD.MOV.U32 R19, RZ, RZ, R3 ;  /* 0x000000ffff137224 */ /* 0x000fe400078e0003 */
[----:B------:R-:W3:Y:S03]  /*45830*/  LDL.LU R3, [R1+0x27c8] ;  /* 0x0027c80001037983 */ /* 0x000ee60000300800 */
[----:B--2---:R-:W-:Y:S01]  /*45840*/  STL.64 [R1+0x27a0], R18 ;  /* 0x0027a01201007387 */ /* 0x004fe20000100a00 */
[----:B----4-:R-:W-:Y:S02]  /*45850*/  STL.64 [R1+0x2768], R22 ;  /* 0x0027681601007387 */ /* 0x010fe40000100a00 */
[----:B------:R0:W-:Y:S02]  /*45860*/  STL.64 [R1+0x2760], R20 ;  /* 0x0027601401007387 */ /* 0x0001e40000100a00 */
[----:B0-----:R-:W2:Y:S01]  /*45870*/  LDL.LU R20, [R1+0x9d0] ;  /* 0x0009d00001147983 */ /* 0x001ea20000300800 */
[----:B------:R-:W2:Y:S02]  /*45880*/  LDL.LU R21, [R1+0x9d4] ;  /* 0x0009d40001157983 */ /* 0x000ea40000300800 */
[----:B------:R-:W4:Y:S02]  /*45890*/  LDL.LU R22, [R1+0x9d8] ;  /* 0x0009d80001167983 */ /* 0x000f240000300800 */
[----:B------:R-:W4:Y:S01]  /*458a0*/  LDL.LU R23, [R1+0x9dc] ;  /* 0x0009dc0001177983 */ /* 0x000f220000300800 */
[----:B------:R-:W2:Y:S01]  /*458b0*/  LDL R26, [R1+0x1a8] ;  /* 0x0001a800011a7983 */ /* 0x000ea20000100800 */
        /* <DEDUP_REMOVED lines=9> */
[----:B------:R-:W2:Y:S01]  /*45950*/  LDL.LU R19, [R1+0xa1c] ;  /* 0x000a1c0001137983 */ /* 0x000ea20000300800 */
[----:B----4-:R-:W-:Y:S01]  /*45960*/  STL.64 [R1+0x2780], R22 ;  /* 0x0027801601007387 */ /* 0x010fe20000100a00 */
[----:B------:R0:W-:Y:S03]  /*45970*/  STL.64 [R1+0x2778], R20 ;  /* 0x0027781401007387 */ /* 0x0001e60000100a00 */
[----:B0-----:R-:W4:Y:S01]  /*45980*/  LDL.LU R20, [R1+0x9e0] ;  /* 0x0009e00001147983 */ /* 0x001f220000300800 */
[----:B------:R-:W4:Y:S02]  /*45990*/  LDL.LU R21, [R1+0x9e4] ;  /* 0x0009e40001157983 */ /* 0x000f240000300800 */
[----:B------:R-:W2:Y:S02]  /*459a0*/  LDL.LU R22, [R1+0x9e8] ;  /* 0x0009e80001167983 */ /* 0x000ea40000300800 */
[----:B------:R-:W2:Y:S02]  /*459b0*/  LDL.LU R23, [R1+0x9ec] ;  /* 0x0009ec0001177983 */ /* 0x000ea40000300800 */
[----:B---3--:R-:W-:Y:S01]  /*459c0*/  IMAD.MOV.U32 R27, RZ, RZ, R3 ;  /* 0x000000ffff1b7224 */ /* 0x008fe200078e0003 */
[----:B--2---:R-:W-:Y:S01]  /*459d0*/  STL.64 [R1+0x2798], R22 ;  /* 0x0027981601007387 */ /* 0x004fe20000100a00 */
[----:B----4-:R0:W-:Y:S03]  /*459e0*/  STL.64 [R1+0x2790], R20 ;  /* 0x0027901401007387 */ /* 0x0101e60000100a00 */
[----:B0-----:R-:W2:Y:S01]  /*459f0*/  LDL.LU R20, [R1+0x9f0] ;  /* 0x0009f00001147983 */ /* 0x001ea20000300800 */
[----:B------:R-:W2:Y:S02]  /*45a00*/  LDL.LU R21, [R1+0x9f4] ;  /* 0x0009f40001157983 */ /* 0x000ea40000300800 */
[----:B------:R-:W2:Y:S02]  /*45a10*/  LDL.LU R22, [R1+0x9f8] ;  /* 0x0009f80001167983 */ /* 0x000ea40000300800 */
[----:B------:R-:W2:Y:S01]  /*45a20*/  LDL.LU R23, [R1+0x9fc] ;  /* 0x0009fc0001177983 */ /* 0x000ea20000300800 */
[----:B------:R-:W3:Y:S01]  /*45a30*/  LDL.LU R12, [R1+0x990] ;  /* 0x00099000010c7983 */ /* 0x000ee20000300800 */
[----:B------:R-:W3:Y:S02]  /*45a40*/  LDL.LU R13, [R1+0x994] ;  /* 0x00099400010d7983 */ /* 0x000ee40000300800 */
[----:B------:R-:W4:Y:S02]  /*45a50*/  LDL.LU R14, [R1+0x998] ;  /* 0x00099800010e7983 */ /* 0x000f240000300800 */
[----:B------:R-:W4:Y:S01]  /*45a60*/  LDL.LU R15, [R1+0x99c] ;  /* 0x00099c00010f7983 */ /* 0x000f220000300800 */
[C---:B------:R-:W-:Y:S01]  /*45a70*/  HMMA.16816.F32.BF16 R24, R8.reuse, R26, R16 ;  /* 0x0000001a0818723c */ /* 0x040fe20000041810 */
[----:B----4-:R-:W-:Y:S01]  /*45a80*/  STL.64 [R1+0x2720], R14 ;  /* 0x0027200e01007387 */ /* 0x010fe20000100a00 */
[----:B---3--:R0:W-:Y:S03]  /*45a90*/  STL.64 [R1+0x2718], R12 ;  /* 0x0027180c01007387 */ /* 0x0081e60000100a00 */
[----:B0-----:R-:W3:Y:S01]  /*45aa0*/  LDL.LU R12, [R1+0x9a0] ;  /* 0x0009a000010c7983 */ /* 0x001ee20000300800 */
[----:B------:R-:W3:Y:S02]  /*45ab0*/  LDL.LU R13, [R1+0x9a4] ;  /* 0x0009a400010d7983 */ /* 0x000ee40000300800 */
[----:B------:R-:W3:Y:S02]  /*45ac0*/  LDL.LU R14, [R1+0x9a8] ;  /* 0x0009a800010e7983 */ /* 0x000ee40000300800 */
[----:B------:R-:W3:Y:S01]  /*45ad0*/  LDL.LU R15, [R1+0x9ac] ;  /* 0x0009ac00010f7983 */ /* 0x000ee20000300800 */
[----:B-1----:R-:W-:Y:S01]  /*45ae0*/  STL.64 [R1+0x25c8], R6 ;  /* 0x0025c80601007387 */ /* 0x002fe20000100a00 */
[----:B------:R0:W-:Y:S03]  /*45af0*/  STL.64 [R1+0x25c0], R4 ;  /* 0x0025c00401007387 */ /* 0x0001e60000100a00 */
[----:B0-----:R-:W4:Y:S01]  /*45b00*/  LDL.LU R4, [R1+0x970] ;  /* 0x0009700001047983 */ /* 0x001f220000300800 */
[----:B------:R-:W4:Y:S02]  /*45b10*/  LDL.LU R5, [R1+0x974] ;  /* 0x0009740001057983 */ /* 0x000f240000300800 */
[----:B------:R-:W4:Y:S02]  /*45b20*/  LDL.LU R6, [R1+0x978] ;  /* 0x0009780001067983 */ /* 0x000f240000300800 */
[----:B------:R-:W4:Y:S01]  /*45b30*/  LDL.LU R7, [R1+0x97c] ;  /* 0x00097c0001077983 */ /* 0x000f220000300800 */
[----:B------:R-:W2:Y:S01]  /*45b40*/  LDL.LU.64 R18, [R1+0x27c0] ;  /* 0x0027c00001127983 */ /* 0x000ea20000300a00 */
[----:B------:R-:W2:Y:S02]  /*45b50*/  LDL.LU.64 R16, [R1+0x27b8] ;  /* 0x0027b80001107983 */ /* 0x000ea40000300a00 */
[----:B------:R-:W-:Y:S02]  /*45b60*/  STL.64 [R1+0xa10], R24 ;  /* 0x000a101801007387 */ /* 0x000fe40000100a00 */
[----:B------:R0:W-:Y:S02]  /*45b70*/  STL.64 [R1+0xa18], R26 ;  /* 0x000a181a01007387 */ /* 0x0001e40000100a00 */
        /* <DEDUP_REMOVED lines=8> */
[----:B------:R-:W-:Y:S02]  /*45c00*/  STL.64 [R1+0x2558], R26 ;  /* 0x0025581a01007387 */ /* 0x000fe40000100a00 */
[----:B---3--:R-:W-:Y:S01]  /*45c10*/  STL.64 [R1+0x2610], R24 ;  /* 0x0026101801007387 */ /* 0x008fe20000100a00 */
        /* <DEDUP_REMOVED lines=33> */
[----:B------:R-:W-:Y:S11]  /*45e30*/  IMAD.MOV.U32 R3, RZ, RZ, R23 ;  /* 0x000000ffff037224 */ /* 0x000ff600078e0017 */
[----:B------:R-:W-:Y:S11]  /*45e40*/  @!UPT UIADD3 URZ, URZ, URZ, URZ ;  /* 0x0000003f3f3ff290 */ /* 0x000ff6000fffe03f */
[----:B------:R0:W-:Y:S01]  /*45e50*/  STL.64 [R1+0x9b0], R16 ;  /* 0x0009b01001007387 */ /* 0x0001e20000100a00 */
[----:B------:R1:W-:Y:S02]  /*45e60*/  STL.64 [R1+0x9b8], R18 ;  /* 0x0009b81201007387 */ /* 0x0003e40000100a00 */
[----:B0-----:R-:W-:Y:S01]  /*45e70*/  IMAD.MOV.U32 R16, RZ, RZ, R22 ;  /* 0x000000ffff107224 */ /* 0x001fe200078e0016 */
[----:B-1----:R-:W2:Y:S01]  /*45e80*/  LDL.LU.64 R18, [R1+0x2738] ;  /* 0x0027380001127983 */ /* 0x002ea20000300a00 */
[----:B------:R-:W3:Y:S02]  /*45e90*/  LDL.LU R17, [R1+0x2730] ;  /* 0x0027300001117983 */ /* 0x000ee40000300800 */
[----:B------:R-:W2:Y:S01]  /*45ea0*/  LDL.LU.64 R22, [R1+0x2728] ;  /* 0x0027280001167983 */ /* 0x000ea20000300a00 */
[----:B------:R0:W-:Y:S01]  /*45eb0*/  STL [R1+0x25b8], R16 ;  /* 0x0025b81001007387 */ /* 0x0001e20000100800 */
[C---:B--2---:R-:W-:Y:S03]  /*45ec0*/  HMMA.16816.F32.BF16 R20, R8.reuse, R22, R12 ;  /* 0x000000160814723c */ /* 0x044fe6000004180c */
[----:B------:R-:W-:Y:S01]  /*45ed0*/  STL.64 [R1+0x2620], R18 ;  /* 0x0026201201007387 */ /* 0x000fe20000100a00 */
[----:B---3--:R1:W-:Y:S02]  /*45ee0*/  STL [R1+0x2618], R17 ;  /* 0x0026181101007387 */ /* 0x0083e40000100800 */
[----:B0-----:R-:W2:Y:S01]  /*45ef0*/  LDL.LU R16, [R1+0x980] ;  /* 0x0009800001107983 */ /* 0x001ea20000300800 */
[----:B-1----:R-:W2:Y:S01]  /*45f00*/  LDL.LU R17, [R1+0x984] ;  /* 0x0009840001117983 */ /* 0x002ea20000300800 */
[----:B------:R-:W2:Y:S02]  /*45f10*/  LDL.LU R18, [R1+0x988] ;  /* 0x0009880001127983 */ /* 0x000ea40000300800 */
[----:B------:R-:W2:Y:S02]  /*45f20*/  LDL.LU R19, [R1+0x98c] ;  /* 0x00098c0001137983 */ /* 0x000ea40000300800 */
[----:B------:R-:W3:Y:S01]  /*45f30*/  LDL.LU.64 R14, [R1+0x2720] ;  /* 0x00272000010e7983 */ /* 0x000ee20000300a00 */
[----:B------:R-:W3:Y:S10]  /*45f40*/  LDL.LU.64 R12, [R1+0x2718] ;  /* 0x00271800010c7983 */ /* 0x000ef40000300a00 */
[----:B------:R-:W-:Y:S01]  /*45f50*/  STL.64 [R1+0x9a0], R20 ;  /* 0x0009a01401007387 */ /* 0x000fe20000100a00 */
[----:B------:R0:W-:Y:S03]  /*45f60*/  STL.64 [R1+0x9a8], R22 ;  /* 0x0009a81601007387 */ /* 0x0001e60000100a00 */
[----:B0-----:R-:W3:Y:S02]  /*45f70*/  LDL.LU.64 R22, [R1+0x2710] ;  /* 0x0027100001167983 */ /* 0x001ee40000300a00 */
[C---:B---3--:R-:W-:Y:S02]  /*45f80*/  HMMA.16816.F32.BF16 R20, R8.reuse, R22, R12 ;  /* 0x000000160814723c */ /* 0x048fe4000004180c */
[----:B------:R-:W4:Y:S06]  /*45f90*/  LDL.LU.64 R14, [R1+0x2708] ;  /* 0x00270800010e7983 */ /* 0x000f2c0000300a00 */
[C---:B--2---:R-:W-:Y:S11]  /*45fa0*/  HMMA.16816.F32.BF16 R16, R8.reuse, R26, R16 ;  /* 0x0000001a0810723c */ /* 0x044ff60000041810 */
[----:B------:R-:W-:Y:S04]  /*45fb0*/  @!UPT UIADD3 URZ, URZ, URZ, URZ ;  /* 0x0000003f3f3ff290 */ /* 0x000fe8000fffe03f */
[----:B------:R-:W-:Y:S01]  /*45fc0*/  STL.64 [R1+0x990], R20 ;  /* 0x0009901401007387 */ /* 0x000fe20000100a00 */
[----:B------:R0:W-:Y:S03]  /*45fd0*/  STL.64 [R1+0x998], R22 ;  /* 0x0009981601007387 */ /* 0x0001e60000100a00 */
[----:B0-----:R-:W2:Y:S01]  /*45fe0*/  LDL.LU.64 R22, [R1+0x2700] ;  /* 0x0027000001167983 */ /* 0x001ea20000300a00 */
[----:B----4-:R-:W-:Y:S03]  /*45ff0*/  HMMA.16816.F32.BF16 R12, R8, R14, R4 ;  /* 0x0000000e080c723c */ /* 0x010fe60000041804 */
[----:B------:R-:W3:Y:S01]  /*46000*/  LDL R6, [R1+0x68] ;  /* 0x0000680001067983 */ /* 0x000ee20000100800 */
[----:B------:R-:W-:Y:S02]  /*46010*/  STL.64 [R1+0x980], R16 ;  /* 0x0009801001007387 */ /* 0x000fe40000100a00 */
[----:B------:R2:W-:Y:S11]  /*46020*/  STL.64 [R1+0x988], R18 ;  /* 0x0009881201007387 */ /* 0x0005f60000100a00 */
[----:B------:R-:W-:Y:S06]  /*46030*/  @!UPT UIADD3 URZ, URZ, URZ, URZ ;  /* 0x0000003f3f3ff290 */ /* 0x000fec000fffe03f */
[----:B------:R-:W-:Y:S01]  /*46040*/  STL.64 [R1+0x970], R12 ;  /* 0x0009700c01007387 */ /* 0x000fe20000100a00 */
[----:B------:R-:W-:Y:S02]  /*46050*/  STL.64 [R1+0x978], R14 ;  /* 0x0009780e01007387 */ /* 0x000fe40000100a00 */
[----:B------:R-:W3:Y:S02]  /*46060*/  LDL R7, [R1+0x6c] ;  /* 0x00006c0001077983 */ /* 0x000ee40000100800 */
[----:B--2---:R-:W-:Y:S02]  /*46070*/  IMAD.MOV.U32 R18, RZ, RZ, R23 ;  /* 0x000000ffff127224 */ /* 0x004fe400078e0017 */
[----:B------:R-:W-:Y:S01]  /*46080*/  IMAD.MOV.U32 R19, RZ, RZ, R22 ;  /* 0x000000ffff137224 */ /* 0x000fe200078e0016 */
[----:B---3--:R0:W-:Y:S01]  /*46090*/  STL.64 [R1+0x2628], R6 ;  /* 0x0026280601007387 */ /* 0x0081e20000100a00 */
[----:B------:R-:W2:Y:S02]  /*460a0*/  LDL.LU R23, [R1+0x26fc] ;  /* 0x0026fc0001177983 */ /* 0x000ea40000300800 */
[----:B------:R-:W3:Y:S02]  /*460b0*/  LDL.LU R22, [R1+0x26f8] ;  /* 0x0026f80001167983 */ /* 0x000ee40000300800 */
[----:B------:R1:W-:Y:S01]  /*460c0*/  STL.64 [R1+0x2630], R18 ;  /* 0x0026301201007387 */ /* 0x0003e20000100a00 */
[----:B------:R-:W4:Y:S01]  /*460d0*/  LDL.LU R4, [R1+0x8e0] ;  /* 0x0008e00001047983 */ /* 0x000f220000300800 */
[----:B------:R-:W4:Y:S03]  /*460e0*/  LDL.LU R5, [R1+0x8e4] ;  /* 0x0008e40001057983 */ /* 0x000f260000300800 */
[----:B0-----:R-:W2:Y:S01]  /*460f0*/  LDL.LU R6, [R1+0x8e8] ;  /* 0x0008e80001067983 */ /* 0x001ea20000300800 */
[----:B------:R-:W2:Y:S03]  /*46100*/  LDL.LU R7, [R1+0x8ec] ;  /* 0x0008ec0001077983 */ /* 0x000ea60000300800 */
[----:B--2---:R-:W-:Y:S01]  /*46110*/  STL.64 [R1+0x2640], R6 ;  /* 0x0026400601007387 */ /* 0x004fe20000100a00 */
[----:B----4-:R0:W-:Y:S02]  /*46120*/  STL.64 [R1+0x2638], R4 ;  /* 0x0026380401007387 */ /* 0x0101e40000100a00 */
[----:B-1----:R-:W2:Y:S02]  /*46130*/  LDL R18, [R1+0x88] ;  /* 0x0000880001127983 */ /* 0x002ea40000100800 */
[----:B------:R-:W2:Y:S02]  /*46140*/  LDL R19, [R1+0x8c] ;  /* 0x00008c0001137983 */ /* 0x000ea40000100800 */
[----:B--2---:R3:W-:Y:S01]  /*46150*/  STL.64 [R1+0x2648], R18 ;  /* 0x0026481201007387 */ /* 0x0047e20000100a00 */
[----:B0-----:R-:W2:Y:S02]  /*46160*/  LDL.LU R4, [R1+0x8f0] ;  /* 0x0008f00001047983 */ /* 0x001ea40000300800 */
[----:B------:R-:W2:Y:S02]  /*46170*/  LDL.LU R5, [R1+0x8f4] ;  /* 0x0008f40001057983 */ /* 0x000ea40000300800 */
[----:B------:R-:W4:Y:S01]  /*46180*/  LDL.LU R6, [R1+0x8f8] ;  /* 0x0008f80001067983 */ /* 0x000f220000300800 */
[----:B------:R-:W4:Y:S01]  /*46190*/  LDL.LU R7, [R1+0x8fc] ;  /* 0x0008fc0001077983 */ /* 0x000f220000300800 */
[----:B---3--:R-:W-:-:S02]  /*461a0*/  IMAD.MOV.U32 R18, RZ, RZ, R22 ;  /* 0x000000ffff127224 */ /* 0x008fc400078e0016 */
[----:B------:R-:W-:Y:S01]  /*461b0*/  IMAD.MOV.U32 R19, RZ, RZ, R23 ;  /* 0x000000ffff137224 */ /* 0x000fe200078e0017 */
[----:B----4-:R-:W-:Y:S01]  /*461c0*/  STL.64 [R1+0x2658], R6 ;  /* 0x0026580601007387 */ /* 0x010fe20000100a00 */
        /* <DEDUP_REMOVED lines=9> */
[----:B----4-:R-:W-:Y:S02]  /*46260*/  STL.64 [R1+0x2668], R4 ;  /* 0x0026680401007387 */ /* 0x010fe40000100a00 */
[----:B-1----:R-:W2:Y:S02]  /*46270*/  LDL R18, [R1+0xa8] ;  /* 0x0000a80001127983 */ /* 0x002ea40000100800 */
[----:B------:R-:W2:Y:S02]  /*46280*/  LDL R19, [R1+0xac] ;  /* 0x0000ac0001137983 */ /* 0x000ea40000100800 */
[----:B--2---:R3:W-:Y:S02]  /*46290*/  STL.64 [R1+0x2678], R18 ;  /* 0x0026781201007387 */ /* 0x0047e40000100a00 */
[----:B---3--:R-:W-:-:S02]  /*462a0*/  IMAD.MOV.U32 R18, RZ, RZ, R23 ;  /* 0x000000ffff127224 */ /* 0x008fc400078e0017 */
[----:B------:R-:W-:Y:S01]  /*462b0*/  IMAD.MOV.U32 R19, RZ, RZ, R22 ;  /* 0x000000ffff137224 */ /* 0x000fe200078e0016 */
[----:B------:R-:W2:Y:S01]  /*462c0*/  LDL.LU R23, [R1+0x26ec] ;  /* 0x0026ec0001177983 */ /* 0x000ea20000300800 */
[----:B------:R-:W2:Y:S03]  /*462d0*/  LDL.LU R22, [R1+0x26e8] ;  /* 0x0026e80001167983 */ /* 0x000ea60000300800 */
[----:B------:R0:W-:Y:S01]  /*462e0*/  STL.64 [R1+0x2690], R18 ;  /* 0x0026901201007387 */ /* 0x0001e20000100a00 */
[----:B------:R-:W3:Y:S02]  /*462f0*/  LDL.LU R4, [R1+0x910] ;  /* 0x0009100001047983 */ /* 0x000ee40000300800 */
[----:B------:R-:W3:Y:S02]  /*46300*/  LDL.LU R5, [R1+0x914] ;  /* 0x0009140001057983 */ /* 0x000ee40000300800 */
[----:B------:R-:W4:Y:S01]  /*46310*/  LDL.LU R6, [R1+0x918] ;  /* 0x0009180001067983 */ /* 0x000f220000300800 */
[----:B------:R-:W4:Y:S04]  /*46320*/  LDL.LU R7, [R1+0x91c] ;  /* 0x00091c0001077983 */ /* 0x000f280000300800 */
[----:B0-----:R-:W2:Y:S04]  /*46330*/  LDL R18, [R1+0xc8] ;  /* 0x0000c80001127983 */ /* 0x001ea80000100800 */
[----:B------:R-:W2:Y:S01]  /*46340*/  LDL R19, [R1+0xcc] ;  /* 0x0000cc0001137983 */ /* 0x000ea20000100800 */
[----:B------:R-:W3:Y:S02]  /*46350*/  LDL.LU R12, [R1+0x960] ;  /* 0x00096000010c7983 */ /* 0x000ee40000300800 */
[----:B------:R-:W3:Y:S02]  /*46360*/  LDL.LU R13, [R1+0x964] ;  /* 0x00096400010d7983 */ /* 0x000ee40000300800 */
[----:B------:R-:W3:Y:S01]  /*46370*/  LDL.LU R14, [R1+0x968] ;  /* 0x00096800010e7983 */ /* 0x000ee20000300800 */
[----:B------:R-:W3:Y:S04]  /*46380*/  LDL.LU R15, [R1+0x96c] ;  /* 0x00096c00010f7983 */ /* 0x000ee80000300800 */
[----:B--2---:R-:W-:Y:S01]  /*46390*/  STL.64 [R1+0x26a8], R18 ;  /* 0x0026a81201007387 */ /* 0x004fe20000100a00 */
[----:B----4-:R-:W-:Y:S02]  /*463a0*/  STL.64 [R1+0x2688], R6 ;  /* 0x0026880601007387 */ /* 0x010fe40000100a00 */
[----:B---3--:R0:W-:Y:S02]  /*463b0*/  STL.64 [R1+0x2680], R4 ;  /* 0x0026800401007387 */ /* 0x0081e40000100a00 */
[----:B0-----:R-:W2:Y:S01]  /*463c0*/  LDL.LU R4, [R1+0x920] ;  /* 0x0009200001047983 */ /* 0x001ea20000300800 */
[----:B------:R-:W2:Y:S02]  /*463d0*/  LDL.LU R5, [R1+0x924] ;  /* 0x0009240001057983 */ /* 0x000ea40000300800 */
[----:B------:R-:W3:Y:S02]  /*463e0*/  LDL.LU R6, [R1+0x928] ;  /* 0x0009280001067983 */ /* 0x000ee40000300800 */
[----:B------:R-:W3:Y:S01]  /*463f0*/  LDL.LU R7, [R1+0x92c] ;  /* 0x00092c0001077983 */ /* 0x000ee20000300800 */
[----:B------:R-:W4:Y:S04]  /*46400*/  LDL R18, [R1+0xd8] ;  /* 0x0000d80001127983 */ /* 0x000f280000100800 */
[----:B------:R-:W4:Y:S04]  /*46410*/  LDL R19, [R1+0xdc] ;  /* 0x0000dc0001137983 */ /* 0x000f280000100800 */
[----:B----4-:R-:W-:Y:S01]  /*46420*/  STL.64 [R1+0x26c0], R18 ;  /* 0x0026c01201007387 */ /* 0x010fe20000100a00 */
[----:B---3--:R-:W-:Y:S02]  /*46430*/  STL.64 [R1+0x26a0], R6 ;  /* 0x0026a00601007387 */ /* 0x008fe40000100a00 */
[----:B--2---:R0:W-:Y:S02]  /*46440*/  STL.64 [R1+0x2698], R4 ;  /* 0x0026980401007387 */ /* 0x0041e40000100a00 */
[----:B0-----:R-:W2:Y:S01]  /*46450*/  LDL.LU R4, [R1+0x930] ;  /* 0x0009300001047983 */ /* 0x001ea20000300800 */
[----:B------:R-:W2:Y:S02]  /*46460*/  LDL.LU R5, [R1+0x934] ;  /* 0x0009340001057983 */ /* 0x000ea40000300800 */
[----:B------:R-:W3:Y:S02]  /*46470*/  LDL.LU R6, [R1+0x938] ;  /* 0x0009380001067983 */ /* 0x000ee40000300800 */
[----:B------:R-:W3:Y:S01]  /*46480*/  LDL.LU R7, [R1+0x93c] ;  /* 0x00093c0001077983 */ /* 0x000ee20000300800 */
[----:B------:R-:W4:Y:S04]  /*46490*/  LDL R18, [R1+0xe8] ;  /* 0x0000e80001127983 */ /* 0x000f280000100800 */
[----:B------:R-:W4:Y:S01]  /*464a0*/  LDL R19, [R1+0xec] ;  /* 0x0000ec0001137983 */ /* 0x000f220000100800 */
[----:B------:R-:W-:Y:S03]  /*464b0*/  HMMA.16816.F32.BF16 R20, R8, R22, R12 ;  /* 0x000000160814723c */ /* 0x000fe6000004180c */
        /* <DEDUP_REMOVED lines=16> */
[----:B------:R-:W3:Y:S01]  /*465c0*/  LDL.LU.64 R12, [R1+0x26e0] ;  /* 0x0026e000010c7983 */ /* 0x000ee20000300a00 */
[----:B------:R0:W-:Y:S02]  /*465d0*/  STL.64 [R1+0x960], R20 ;  /* 0x0009601401007387 */ /* 0x0001e40000100a00 */
[----:B------:R1:W-:Y:S01]  /*465e0*/  STL.64 [R1+0x968], R22 ;  /* 0x0009681601007387 */ /* 0x0003e20000100a00 */
[----:B0-----:R-:W2:Y:S02]  /*465f0*/  LDL.LU.64 R20, [R1+0x26d8] ;  /* 0x0026d80001147983 */ /* 0x001ea40000300a00 */
[----:B--2---:R-:W-:-:S02]  /*46600*/  IMAD.MOV.U32 R14, RZ, RZ, R21 ;  /* 0x000000ffff0e7224 */ /* 0x004fc400078e0015 */
[----:B------:R-:W-:-:S05]  /*46610*/  IMAD.MOV.U32 R15, RZ, RZ, R20 ;  /* 0x000000ffff0f7224 */ /* 0x000fca00078e0014 */
[----:B------:R0:W-:Y:S01]  /*46620*/  STL.64 [R1+0x25f8], R14 ;  /* 0x0025f80e01007387 */ /* 0x0001e20000100a00 */
[----:B------:R-:W2:Y:S02]  /*46630*/  LDL.LU R20, [R1+0x8a0] ;  /* 0x0008a00001147983 */ /* 0x000ea40000300800 */
[----:B------:R-:W2:Y:S02]  /*46640*/  LDL.LU R21, [R1+0x8a4] ;  /* 0x0008a40001157983 */ /* 0x000ea40000300800 */
[----:B-1----:R-:W2:Y:S01]  /*46650*/  LDL.LU R22, [R1+0x8a8] ;  /* 0x0008a80001167983 */ /* 0x002ea20000300800 */
[----:B------:R-:W2:Y:S04]  /*46660*/  LDL.LU R23, [R1+0x8ac] ;  /* 0x0008ac0001177983 */ /* 0x000ea80000300800 */
[----:B0-----:R-:W3:Y:S04]  /*46670*/  LDL R14, [R1+0x58] ;  /* 0x00005800010e7983 */ /* 0x001ee80000100800 */
[----:B------:R-:W3:Y:S01]  /*46680*/  LDL R15, [R1+0x5c] ;  /* 0x00005c00010f7983 */ /* 0x000ee20000100800 */
[C---:B----4-:R-:W-:Y:S03]  /*46690*/  HMMA.16816.F32.BF16 R16, R8.reuse, R18, R4 ;  /* 0x000000120810723c */ /* 0x050fe60000041804 */
[----:B--2---:R-:W-:Y:S01]  /*466a0*/  STL.64 [R1+0x25f0], R22 ;  /* 0x0025f01601007387 */ /* 0x004fe20000100a00 */
[----:B------:R0:W-:Y:S03]  /*466b0*/  STL.64 [R1+0x25e8], R20 ;  /* 0x0025e81401007387 */ /* 0x0001e60000100a00 */
        /* <DEDUP_REMOVED lines=10> */
[----:B------:R-:W4:Y:S01]  /*46760*/  LDL.LU.64 R6, [R1+0x26d0] ;  /* 0x0026d00001067983 */ /* 0x000f220000300a00 */
[----:B------:R-:W4:Y:S02]  /*46770*/  LDL.LU.64 R4, [R1+0x26c8] ;  /* 0x0026c80001047983 */ /* 0x000f240000300a00 */
[----:B------:R-:W-:Y:S02]  /*46780*/  STL.64 [R1+0x950], R16 ;  /* 0x0009501001007387 */ /* 0x000fe40000100a00 */
[----:B------:R0:W-:Y:S02]  /*46790*/  STL.64 [R1+0x958], R18 ;  /* 0x0009581201007387 */ /* 0x0001e40000100a00 */
        /* <DEDUP_REMOVED lines=48> */
[----:B0-----:R-:W2:Y:S01]  /*46aa0*/  LDL.LU.64 R18, [R1+0x2620] ;  /* 0x0026200001127983 */ /* 0x001ea20000300a00 */
[----:B------:R-:W2:Y:S01]  /*46ab0*/  LDL.LU R17, [R1+0x2618] ;  /* 0x0026180001117983 */ /* 0x000ea20000300800 */
[----:B----4-:R-:W-:Y:S02]  /*46ac0*/  HMMA.16816.F32.BF16 R4, R8, R6, R24 ;  /* 0x000000060804723c */ /* 0x010fe40000041818 */
[----:B------:R-:W4:Y:S05]  /*46ad0*/  LDL.LU.64 R24, [R1+0x2610] ;  /* 0x0026100001187983 */ /* 0x000f2a0000300a00 */
[----:B------:R-:W-:Y:S11]  /*46ae0*/  IMAD.MOV.U32 R26, RZ, RZ, R28 ;  /* 0x000000ffff1a7224 */ /* 0x000ff600078e001c */
[----:B------:R-:W-:Y:S05]  /*46af0*/  @!UPT UIADD3 URZ, URZ, URZ, URZ ;  /* 0x0000003f3f3ff290 */ /* 0x000fea000fffe03f */
[----:B------:R-:W-:Y:S01]  /*46b00*/  STL.64 [R1+0x8d0], R4 ;  /* 0x0008d00401007387 */ /* 0x000fe20000100a00 */
[----:B------:R-:W-:Y:S02]  /*46b10*/  STL.64 [R1+0x8d8], R6 ;  /* 0x0008d80601007387 */ /* 0x000fe40000100a00 */
[----:B----4-:R-:W-:-:S05]  /*46b20*/  IMAD.MOV.U32 R27, RZ, RZ, R25 ;  /* 0x000000ffff1b7224 */ /* 0x010fca00078e0019 */
[----:B------:R0:W-:Y:S04]  /*46b30*/  STL.64 [R1+0x2570], R26 ;  /* 0x0025701a01007387 */ /* 0x0001e80000100a00 */
[----:B0-----:R-:W4:Y:S04]  /*46b40*/  LDL.LU.64 R26, [R1+0x1d8] ;  /* 0x0001d800011a7983 */ /* 0x001f280000300a00 */
[----:B----4-:R0:W-:Y:S02]  /*46b50*/  STL.64 [R1+0x2578], R26 ;  /* 0x0025781a01007387 */ /* 0x0101e40000100a00 */
[----:B0-----:R-:W-:-:S02]  /*46b60*/  IMAD.MOV.U32 R26, RZ, RZ, R24 ;  /* 0x000000ffff1a7224 */ /* 0x001fc400078e0018 */
[----:B--2---:R-:W-:-:S05]  /*46b70*/  IMAD.MOV.U32 R27, RZ, RZ, R19 ;  /* 0x000000ffff1b7224 */ /* 0x004fca00078e0013 */
[----:B------:R0:W-:Y:S01]  /*46b80*/  STL.64 [R1+0x2590], R26 ;  /* 0x0025901a01007387 */ /* 0x0001e20000100a00 */
[----:B------:R-:W2:Y:S02]  /*46b90*/  LDL.LU R24, [R1+0x1410] ;  /* 0x0014100001187983 */ /* 0x000ea40000300800 */
[----:B------:R-:W2:Y:S01]  /*46ba0*/  LDL.LU R25, [R1+0x1414] ;  /* 0x0014140001197983 */ /* 0x000ea20000300800 */
[----:B0-----:R-:W4:Y:S01]  /*46bb0*/  LDL.LU R26, [R1+0x1418] ;  /* 0x00141800011a7983 */ /* 0x001f220000300800 */
[----:B------:R-:W4:Y:S02]  /*46bc0*/  LDL.LU R27, [R1+0x141c] ;  /* 0x00141c00011b7983 */ /* 0x000f240000300800 */
[----:B------:R-:W-:Y:S02]  /*46bd0*/  IMAD.MOV.U32 R6, RZ, RZ, R18 ;  /* 0x000000ffff067224 */ /* 0x000fe400078e0012 */
[----:B------:R-:W2:Y:S04]  /*46be0*/  LDL.LU.64 R18, [R1+0x218] ;  /* 0x0002180001127983 */ /* 0x000ea80000300a00 */
[----:B----4-:R3:W-:Y:S02]  /*46bf0*/  STL.64 [R1+0x25a0], R26 ;  /* 0x0025a01a01007387 */ /* 0x0107e40000100a00 */
[----:B---3--:R-:W-:-:S02]  /*46c00*/  IMAD.MOV.U32 R26, RZ, RZ, R13 ;  /* 0x000000ffff1a7224 */ /* 0x008fc400078e000d */
[----:B------:R-:W-:Y:S02]  /*46c10*/  IMAD.MOV.U32 R27, RZ, RZ, R12 ;  /* 0x000000ffff1b7224 */ /* 0x000fe400078e000c */
[C---:B------:R-:W-:Y:S01]  /*46c20*/  HMMA.16816.F32.BF16 R12, R8.reuse, R14, R20 ;  /* 0x0000000e080c723c */ /* 0x040fe20000041814 */
[----:B--2---:R-:W-:Y:S01]  /*46c30*/  STL.64 [R1+0x2598], R24 ;  /* 0x0025981801007387 */ /* 0x004fe20000100a00 */
[----:B------:R-:W2:Y:S02]  /*46c40*/  LDL.LU.64 R22, [R1+0x2608] ;  /* 0x0026080001167983 */ /* 0x000ea40000300a00 */
        /* <DEDUP_REMOVED lines=14> */
[----:B------:R-:W2:Y:S11]  /*46d30*/  LDL.LU.64 R20, [R1+0x25d0] ;  /* 0x0025d00001147983 */ /* 0x000eb60000300a00 */
[----:B------:R-:W-:Y:S09]  /*46d40*/  @!UPT UIADD3 URZ, URZ, URZ, URZ ;  /* 0x0000003f3f3ff290 */ /* 0x000ff2000fffe03f */
[----:B------:R0:W-:Y:S01]  /*46d50*/  STL.64 [R1+0x8a0], R12 ;  /* 0x0008a00c01007387 */ /* 0x0001e20000100a00 */
[----:B------:R1:W-:Y:S03]  /*46d60*/  STL.64 [R1+0x8a8], R14 ;  /* 0x0008a80e01007387 */ /* 0x0003e60000100a00 */
[----:B0-----:R-:W3:Y:S01]  /*46d70*/  LDL.LU R12, [R1+0x15a0] ;  /* 0x0015a000010c7983 */ /* 0x001ee20000300800 */
[----:B------:R-:W3:Y:S02]  /*46d80*/  LDL.LU R13, [R1+0x15a4] ;  /* 0x0015a400010d7983 */ /* 0x000ee40000300800 */
[----:B-1----:R-:W4:Y:S02]  /*46d90*/  LDL.LU R14, [R1+0x15a8] ;  /* 0x0015a800010e7983 */ /* 0x002f240000300800 */
[----:B------:R-:W4:Y:S02]  /*46da0*/  LDL.LU R15, [R1+0x15ac] ;  /* 0x0015ac00010f7983 */ /* 0x000f240000300800 */
[----:B----4-:R-:W-:Y:S01]  /*46db0*/  STL.64 [R1+0x2568], R14 ;  /* 0x0025680e01007387 */ /* 0x010fe20000100a00 */
[----:B---3--:R0:W-:Y:S03]  /*46dc0*/  STL.64 [R1+0x2560], R12 ;  /* 0x0025600c01007387 */ /* 0x0081e60000100a00 */
[----:B0-----:R-:W3:Y:S01]  /*46dd0*/  LDL.LU R12, [R1+0x13e0] ;  /* 0x0013e000010c7983 */ /* 0x001ee20000300800 */
[----:B------:R-:W3:Y:S02]  /*46de0*/  LDL.LU R13, [R1+0x13e4] ;  /* 0x0013e400010d7983 */ /* 0x000ee40000300800 */
[----:B------:R-:W4:Y:S02]  /*46df0*/  LDL.LU R14, [R1+0x13e8] ;  /* 0x0013e800010e7983 */ /* 0x000f240000300800 */
[----:B------:R-:W4:Y:S02]  /*46e00*/  LDL.LU R15, [R1+0x13ec] ;  /* 0x0013ec00010f7983 */ /* 0x000f240000300800 */
[----:B------:R-:W-:-:S07]  /*46e10*/  IMAD.MOV.U32 R7, RZ, RZ, R17 ;  /* 0x000000ffff077224 */ /* 0x000fce00078e0011 */
[----:B--2---:R-:W-:Y:S01]  /*46e20*/  HMMA.16816.F32.BF16 R8, R8, R6, R20 ;  /* 0x000000060808723c */ /* 0x004fe20000041814 */
[----:B----4-:R-:W-:Y:S01]  /*46e30*/  STL.64 [R1+0x2588], R14 ;  /* 0x0025880e01007387 */ /* 0x010fe20000100a00 */
        /* <DEDUP_REMOVED lines=13> */
[----:B------:R-:W3:Y:S02]  /*46f10*/  LDL.LU R20, [R1+0x1600] ;  /* 0x0016000001147983 */ /* 0x000ee40000300800 */
[----:B------:R-:W-:Y:S01]  /*46f20*/  STL.64 [R1+0xb10], R8 ;  /* 0x000b100801007387 */ /* 0x000fe20000100a00 */
[----:B------:R0:W-:Y:S01]  /*46f30*/  STL.64 [R1+0xb18], R10 ;  /* 0x000b180a01007387 */ /* 0x0001e20000100a00 */
[----:B------:R-:W3:Y:S02]  /*46f40*/  LDL.LU R21, [R1+0x1604] ;  /* 0x0016040001157983 */ /* 0x000ee40000300800 */
[----:B------:R-:W3:Y:S02]  /*46f50*/  LDL.LU R22, [R1+0x1608] ;  /* 0x0016080001167983 */ /* 0x000ee40000300800 */
[----:B------:R-:W3:Y:S01]  /*46f60*/  LDL.LU R23, [R1+0x160c] ;  /* 0x00160c0001177983 */ /* 0x000ee20000300800 */
[----:B0-----:R-:W4:Y:S01]  /*46f70*/  LDL.LU.64 R10, [R1+0x1b8] ;  /* 0x0001b800010a7983 */ /* 0x001f220000300a00 */
[C---:B---3--:R-:W-:Y:S08]  /*46f80*/  HMMA.16816.F32.BF16 R20, R4.reuse, R18, R20 ;  /* 0x000000120414723c */ /* 0x048ff00000041814 */
[----:B--2---:R-:W-:Y:S11]  /*46f90*/  HMMA.16816.F32.BF16 R24, R4, R26, R12 ;  /* 0x0000001a0418723c */ /* 0x004ff6000004180c */
[----:B------:R-:W-:Y:S04]  /*46fa0*/  @!UPT UIADD3 URZ, URZ, URZ, URZ ;  /* 0x0000003f3f3ff290 */ /* 0x000fe8000fffe03f */
[----:B------:R0:W-:Y:S01]  /*46fb0*/  STL.64 [R1+0x440], R20 ;  /* 0x0004401401007387 */ /* 0x0001e20000100a00 */
[----:B------:R1:W-:Y:S02]  /*46fc0*/  STL.64 [R1+0x448], R22 ;  /* 0x0004481601007387 */ /* 0x0003e40000100a00 */
[----:B------:R-:W2:Y:S02]  /*46fd0*/  LDL.LU R16, [R1+0x25b8] ;  /* 0x0025b80001107983 */ /* 0x000ea40000300800 */
[----:B------:R-:W-:Y:S02]  /*46fe0*/  STL [R1+0x2408], R19 ;  /* 0x0024081301007387 */ /* 0x000fe40000100800 */
[----:B0-----:R-:W-:-:S05]  /*46ff0*/  IMAD.MOV.U32 R21, RZ, RZ, R18 ;  /* 0x000000ffff157224 */ /* 0x001fca00078e0012 */
[----:B------:R-:W-:Y:S01]  /*47000*/  STL [R1+0x2404], R21 ;  /* 0x0024041501007387 */ /* 0x000fe20000100800 */
[----:B-1----:R-:W3:Y:S02]  /*47010*/  LDL.LU.64 R22, [R1+0x1f8] ;  /* 0x0001f80001167983 */ /* 0x002ee40000300a00 */
[----:B------:R-:W2:Y:S02]  /*47020*/  LDL.LU.64 R14, [R1+0x25b0] ;  /* 0x0025b000010e7983 */ /* 0x000ea40000300a00 */
[----:B------:R-:W2:Y:S01]  /*47030*/  LDL.LU.64 R12, [R1+0x25a8] ;  /* 0x0025a800010c7983 */ /* 0x000ea20000300a00 */
        /* <DEDUP_REMOVED lines=9> */
[----:B0-----:R-:W2:Y:S01]  /*470d0*/  LDL.LU.64 R26, [R1+0x2590] ;  /* 0x00259000011a7983 */ /* 0x001ea20000300a00 */
[----:B------:R-:W-:Y:S02]  /*470e0*/  IMAD.MOV.U32 R21, RZ, RZ, R23 ;  /* 0x000000ffff157224 */ /* 0x000fe400078e0017 */
[----:B------:R-:W-:-:S03]  /*470f0*/  IMAD.MOV.U32 R19, RZ, RZ, R22 ;  /* 0x000000ffff137224 */ /* 0x000fc600078e0016 */
[----:B------:R0:W-:Y:S01]  /*47100*/  STL [R1+0x2410], R21 ;  /* 0x0024101501007387 */ /* 0x0001e20000100800 */
[----:B------:R-:W3:Y:S03]  /*47110*/  LDL.LU R20, [R1+0x13f0] ;  /* 0x0013f00001147983 */ /* 0x000ee60000300800 */
[----:B0-----:R-:W3:Y:S01]  /*47120*/  LDL.LU R21, [R1+0x13f4] ;  /* 0x0013f40001157983 */ /* 0x001ee20000300800 */
[----:B------:R-:W3:Y:S02]  /*47130*/  LDL.LU R22, [R1+0x13f8] ;  /* 0x0013f80001167983 */ /* 0x000ee40000300800 */
[----:B------:R-:W3:Y:S02]  /*47140*/  LDL.LU R23, [R1+0x13fc] ;  /* 0x0013fc0001177983 */ /* 0x000ee40000300800 */
[----:B------:R-:W-:Y:S01]  /*47150*/  STL [R1+0x240c], R19 ;  /* 0x00240c1301007387 */ /* 0x000fe20000100800 */
[C---:B--2---:R-:W-:Y:S01]  /*47160*/  HMMA.16816.F32.BF16 R24, R4.reuse, R26, R12 ;  /* 0x0000001a0418723c */ /* 0x044fe2000004180c */
[----:B------:R-:W2:Y:S01]  /*47170*/  LDL.LU.64 R14, [R1+0x2588] ;  /* 0x00258800010e7983 */ /* 0x000ea20000300a00 */
[----:B------:R-:W2:Y:S11]  /*47180*/  LDL.LU.64 R12, [R1+0x2580] ;  /* 0x00258000010c7983 */ /* 0x000eb60000300a00 */
[----:B------:R-:W-:Y:S10]  /*47190*/  @!UPT UIADD3 URZ, URZ, URZ, URZ ;  /* 0x0000003f3f3ff290 */ /* 0x000ff4000fffe03f */
[----:B------:R-:W-:Y:S01]  /*471a0*/  STL.64 [R1+0x410], R24 ;  /* 0x0004101801007387 */ /* 0x000fe20000100a00 */
[----:B------:R0:W-:Y:S03]  /*471b0*/  STL.64 [R1+0x418], R26 ;  /* 0x0004181a01007387 */ /* 0x0001e60000100a00 */
[----:B0-----:R-:W3:Y:S02]  /*471c0*/  LDL.LU.64 R26, [R1+0x2578] ;  /* 0x00257800011a7983 */ /* 0x001ee40000300a00 */
[C---:B---3--:R-:W-:Y:S01]  /*471d0*/  HMMA.16816.F32.BF16 R20, R4.reuse, R26, R20 ;  /* 0x0000001a0414723c */ /* 0x048fe20000041814 */
        /* <DEDUP_REMOVED lines=8> */
[----:B------:R-:W3:Y:S01]  /*47260*/  LDL.LU R20, [R1+0x13d0] ;  /* 0x0013d00001147983 */ /* 0x000ee20000300800 */
[----:B0-----:R-:W3:Y:S01]  /*47270*/  LDL.LU R21, [R1+0x13d4] ;  /* 0x0013d40001157983 */ /* 0x001ee20000300800 */
[----:B------:R-:W3:Y:S02]  /*47280*/  LDL.LU R22, [R1+0x13d8] ;  /* 0x0013d80001167983 */ /* 0x000ee40000300800 */
[----:B------:R-:W3:Y:S02]  /*47290*/  LDL.LU R23, [R1+0x13dc] ;  /* 0x0013dc0001177983 */ /* 0x000ee40000300800 */
[----:B----4-:R-:W-:Y:S01]  /*472a0*/  IMAD.MOV.U32 R19, RZ, RZ, R10 ;  /* 0x000000ffff137224 */ /* 0x010fe200078e000a */
[C---:B--2---:R-:W-:Y:S01]  /*472b0*/  HMMA.16816.F32.BF16 R24, R4.reuse, R26, R12 ;  /* 0x0000001a0418723c */ /* 0x044fe2000004180c */
[----:B------:R-:W2:Y:S01]  /*472c0*/  LDL.LU.64 R14, [R1+0x2568] ;  /* 0x00256800010e7983 */ /* 0x000ea20000300a00 */
[----:B------:R-:W2:Y:S06]  /*472d0*/  LDL.LU.64 R12, [R1+0x2560] ;  /* 0x00256000010c7983 */ /* 0x000eac0000300a00 */
[----:B---3--:R-:W-:Y:S11]  /*472e0*/  HMMA.16816.F32.BF16 R20, R4, R10, R20 ;  /* 0x0000000a0414723c */ /* 0x008ff60000041814 */
[----:B------:R-:W-:Y:S04]  /*472f0*/  @!UPT UIADD3 URZ, URZ, URZ, URZ ;  /* 0x0000003f3f3ff290 */ /* 0x000fe8000fffe03f */
[----:B------:R-:W-:Y:S01]  /*47300*/  STL.64 [R1+0x3f0], R24 ;  /* 0x0003f01801007387 */ /* 0x000fe20000100a00 */
[----:B------:R0:W-:Y:S03]  /*47310*/  STL.64 [R1+0x3f8], R26 ;  /* 0x0003f81a01007387 */ /* 0x0001e60000100a00 */
[----:B0-----:R-:W2:Y:S04]  /*47320*/  LDL.LU.64 R26, [R1+0x2558] ;  /* 0x00255800011a7983 */ /* 0x001ea80000300a00 */
[----:B------:R0:W-:Y:S02]  /*47330*/  STL.64 [R1+0x3e0], R20 ;  /* 0x0003e01401007387 */ /* 0x0001e40000100a00 */
[----:B0-----:R-:W-:-:S02]  /*47340*/  IMAD.MOV.U32 R21, RZ, RZ, R11 ;  /* 0x000000ffff157224 */ /* 0x001fc400078e000b */
[----:B------:R-:W0:Y:S04]  /*47350*/  LDSM.16.MT88.4 R8, [R29+0x9080] ;  /* 0x009080001d08783b */ /* 0x000e280000004200 */
[----:B------:R1:W-:Y:S01]  /*47360*/  STL.64 [R1+0x3e8], R22 ;  /* 0x0003e81601007387 */ /* 0x0003e20000100a00 */
[----:B------:R-:W-:Y:S03]  /*47370*/  STL [R1+0x2420], R21 ;  /* 0x0024201501007387 */ /* 0x000fe60000100800 */
[----:B-1----:R-:W3:Y:S01]  /*47380*/  LDL.LU.64 R22, [R1+0x1a8] ;  /* 0x0001a80001167983 */ /* 0x002ee20000300a00 */
[----:B------:R-:W-:Y:S03]  /*47390*/  STL [R1+0x241c], R19 ;  /* 0x00241c1301007387 */ /* 0x000fe60000100800 */
[----:B0-----:R-:W-:Y:S01]  /*473a0*/  STL.64 [R1+0x23f0], R10 ;  /* 0x0023f00a01007387 */ /* 0x001fe20000100a00 */
[----:B------:R0:W-:Y:S03]  /*473b0*/  STL.64 [R1+0x23e8], R8 ;  /* 0x0023e80801007387 */ /* 0x0001e60000100a00 */
[----:B0-----:R-:W3:Y:S01]  /*473c0*/  LDL.LU R8, [R1+0x15b0] ;  /* 0x0015b00001087983 */ /* 0x001ee20000300800 */
[----:B------:R-:W3:Y:S02]  /*473d0*/  LDL.LU R9, [R1+0x15b4] ;  /* 0x0015b40001097983 */ /* 0x000ee40000300800 */
[----:B------:R-:W3:Y:S02]  /*473e0*/  LDL.LU R10, [R1+0x15b8] ;  /* 0x0015b800010a7983 */ /* 0x000ee40000300800 */
[----:B------:R-:W3:Y:S01]  /*473f0*/  LDL.LU R11, [R1+0x15bc] ;  /* 0x0015bc00010b7983 */ /* 0x000ee20000300800 */
[C---:B--2---:R-:W-:Y:S08]  /*47400*/  HMMA.16816.F32.BF16 R12, R4.reuse, R26, R12 ;  /* 0x0000001a040c723c */ /* 0x044ff0000004180c */
[----:B---3--:R-:W-:Y:S11]  /*47410*/  HMMA.16816.F32.BF16 R8, R4, R22, R8 ;  /* 0x000000160408723c */ /* 0x008ff60000041808 */
[----:B------:R-:W-:Y:S11]  /*47420*/  @!UPT UIADD3 URZ, URZ, URZ, URZ ;  /* 0x0000003f3f3ff290 */ /* 0x000ff6000fffe03f */
[----:B------:R-:W-:Y:S01]  /*47430*/  @!UPT UIADD3 URZ, URZ, URZ, URZ ;  /* 0x0000003f3f3ff290 */ /* 0x000fe2000fffe03f */
[----:B------:R-:W-:Y:S01]  /*47440*/  STL.64 [R1+0x3d0], R8 ;  /* 0x0003d00801007387 */ /* 0x000fe20000100a00 */
[----:B------:R-:W-:Y:S02]  /*47450*/  STL.64 [R1+0x3d8], R10 ;  /* 0x0003d80a01007387 */ /* 0x000fe40000100a00 */
[----:B------:R0:W-:Y:S02]  /*47460*/  STL.64 [R1+0x3c0], R12 ;  /* 0x0003c00c01007387 */ /* 0x0001e40000100a00 */
[----:B------:R1:W-:Y:S01]  /*47470*/  STL.64 [R1+0x3c8], R14 ;  /* 0x0003c80e01007387 */ /* 0x0003e20000100a00 */
[----:B0-----:R-:W2:Y:S01]  /*47480*/  LDL.LU R12, [R1+0x1540] ;  /* 0x00154000010c7983 */ /* 0x001ea20000300800 */
[----:B------:R-:W2:Y:S02]  /*47490*/  LDL.LU R13, [R1+0x1544] ;  /* 0x00154400010d7983 */ /* 0x000ea40000300800 */
[----:B-1----:R-:W3:Y:S02]  /*474a0*/  LDL.LU R14, [R1+0x1548] ;  /* 0x00154800010e7983 */ /* 0x002ee40000300800 */
[----:B------:R-:W3:Y:S02]  /*474b0*/  LDL.LU R15, [R1+0x154c] ;  /* 0x00154c00010f7983 */ /* 0x000ee40000300800 */
[----:B------:R-:W-:-:S02]  /*474c0*/  IMAD.MOV.U32 R9, RZ, RZ, R22 ;  /* 0x000000ffff097224 */ /* 0x000fc400078e0016 */
[----:B------:R-:W-:Y:S02]  /*474d0*/  IMAD.MOV.U32 R8, RZ, RZ, R23 ;  /* 0x000000ffff087224 */ /* 0x000fe400078e0017 */
[----:B------:R-:W-:Y:S02]  /*474e0*/  IMAD.MOV.U32 R11, RZ, RZ, R26 ;  /* 0x000000ffff0b7224 */ /* 0x000fe400078e001a */
[----:B------:R-:W-:Y:S01]  /*474f0*/  IMAD.MOV.U32 R10, RZ, RZ, R27 ;  /* 0x000000ffff0a7224 */ /* 0x000fe200078e001b */
[----:B---3--:R0:W-:Y:S01]  /*47500*/  STL.64 [R1+0x2528], R14 ;  /* 0x0025280e01007387 */ /* 0x0081e20000100a00 */
[----:B--2---:R-:W-:Y:S02]  /*47510*/  STL.64 [R1+0x2520], R12 ;  /* 0x0025200c01007387 */ /* 0x004fe40000100a00 */
[----:B0-----:R-:W-:Y:S02]  /*47520*/  IMAD.MOV.U32 R14, RZ, RZ, R16 ;  /* 0x000000ffff0e7224 */ /* 0x001fe400078e0010 */
[----:B------:R-:W-:-:S05]  /*47530*/  IMAD.MOV.U32 R15, RZ, RZ, R3 ;  /* 0x000000ffff0f7224 */ /* 0x000fca00078e0003 */
[----:B------:R0:W-:Y:S01]  /*47540*/  STL.64 [R1+0x2538], R14 ;  /* 0x0025380e01007387 */ /* 0x0001e20000100a00 */
[----:B------:R-:W2:Y:S02]  /*47550*/  LDL.LU R20, [R1+0x1590] ;  /* 0x0015900001147983 */ /* 0x000ea40000300800 */
[----:B------:R-:W2:Y:S02]  /*47560*/  LDL.LU R21, [R1+0x1594] ;  /* 0x0015940001157983 */ /* 0x000ea40000300800 */
[----:B------:R-:W2:Y:S01]  /*47570*/  LDL.LU R22, [R1+0x1598] ;  /* 0x0015980001167983 */ /* 0x000ea20000300800 */
[----:B------:R-:W2:Y:S01]  /*47580*/  LDL.LU R23, [R1+0x159c] ;  /* 0x00159c0001177983 */ /* 0x000ea20000300800 */
[----:B------:R-:W2:Y:S02]  /*47590*/  LDL.LU.64 R18, [R1+0x188] ;  /* 0x0001880001127983 */ /* 0x000ea40000300a00 */
[----:B------:R-:W3:Y:S02]  /*475a0*/  LDL.LU R24, [R1+0x1580] ;  /* 0x0015800001187983 */ /* 0x000ee40000300800 */
[----:B------:R-:W3:Y:S01]  /*475b0*/  LDL.LU R25, [R1+0x1584] ;  /* 0x0015840001197983 */ /* 0x000ee20000300800 */
[----:B------:R-:W3:Y:S01]  /*475c0*/  LDL.LU R26, [R1+0x1588] ;  /* 0x00158800011a7983 */ /* 0x000ee20000300800 */
[----:B------:R-:W3:Y:S02]  /*475d0*/  LDL.LU R27, [R1+0x158c] ;  /* 0x00158c00011b7983 */ /* 0x000ee40000300800 */
[----:B0-----:R-:W-:-:S02]  /*475e0*/  IMAD.MOV.U32 R14, RZ, RZ, R2 ;  /* 0x000000ffff0e7224 */ /* 0x001fc400078e0002 */
[----:B------:R-:W-:-:S05]  /*475f0*/  IMAD.MOV.U32 R15, RZ, RZ, R0 ;  /* 0x000000ffff0f7224 */ /* 0x000fca00078e0000 */
[----:B------:R0:W-:Y:S04]  /*47600*/  STL.64 [R1+0x2550], R14 ;  /* 0x0025500e01007387 */ /* 0x0001e80000100a00 */
[----:B0-----:R-:W3:Y:S01]  /*47610*/  LDL.LU.64 R14, [R1+0x178] ;  /* 0x00017800010e7983 */ /* 0x001ee20000300a00 */
[----:B------:R0:W-:Y:S02]  /*47620*/  STL.64 [R1+0x2430], R10 ;  /* 0x0024300a01007387 */ /* 0x0001e40000100a00 */
[----:B------:R1:W-:Y:S01]  /*47630*/  STL.64 [R1+0x2428], R8 ;  /* 0x0024280801007387 */ /* 0x0003e20000100a00 */
[----:B0-----:R-:W4:Y:S04]  /*47640*/  LDL.LU.64 R10, [R1+0x108] ;  /* 0x00010800010a7983 */ /* 0x001f280000300a00 */
[----:B----4-:R0:W-:Y:S01]  /*47650*/  STL.64 [R1+0x2500], R10 ;  /* 0x0025000a01007387 */ /* 0x0101e20000100a00 */
[----:B-1----:R-:W4:Y:S02]  /*47660*/  LDL.LU R8, [R1+0x1520] ;  /* 0x0015200001087983 */ /* 0x002f240000300800 */
[----:B------:R-:W4:Y:S01]  /*47670*/  LDL.LU R9, [R1+0x1524] ;  /* 0x0015240001097983 */ /* 0x000f220000300800 */
[----:B0-----:R-:W2:Y:S01]  /*47680*/  LDL.LU R10, [R1+0x1528] ;  /* 0x00152800010a7983 */ /* 0x001ea20000300800 */
[----:B------:R-:W2:Y:S03]  /*47690*/  LDL.LU R11, [R1+0x152c] ;  /* 0x00152c00010b7983 */ /* 0x000ea60000300800 */
[----:B--2---:R0:W-:Y:S01]  /*476a0*/  STL.64 [R1+0x2510], R10 ;  /* 0x0025100a01007387 */ /* 0x0041e20000100a00 */
[----:B----4-:R-:W-:Y:S03]  /*476b0*/  STL.64 [R1+0x2508], R8 ;  /* 0x0025080801007387 */ /* 0x010fe60000100a00 */
[----:B0-----:R-:W2:Y:S04]  /*476c0*/  LDL.LU.64 R10, [R1+0x128] ;  /* 0x00012800010a7983 */ /* 0x001ea80000300a00 */
[----:B--2---:R0:W-:Y:S04]  /*476d0*/  STL.64 [R1+0x2518], R10 ;  /* 0x0025180a01007387 */ /* 0x0041e80000100a00 */
[----:B0-----:R-:W2:Y:S01]  /*476e0*/  LDL.LU.64 R10, [R1+0x138] ;  /* 0x00013800010a7983 */ /* 0x001ea20000300a00 */
[C---:B------:R-:W-:Y:S08]  /*476f0*/  HMMA.16816.F32.BF16 R20, R4.reuse, R18, R20 ;  /* 0x000000120414723c */ /* 0x040ff00000041814 */
[----:B---3--:R-:W-:Y:S01]  /*47700*/  HMMA.16816.F32.BF16 R24, R4, R14, R24 ;  /* 0x0000000e0418723c */ /* 0x008fe20000041818 */
        /* <DEDUP_REMOVED lines=9> */
[----:B------:R-:W2:Y:S02]  /*477a0*/  LDL.LU R10, [R1+0x1568] ;  /* 0x00156800010a7983 */ /* 0x000ea40000300800 */
[----:B------:R-:W2:Y:S01]  /*477b0*/  LDL.LU R11, [R1+0x156c] ;  /* 0x00156c00010b7983 */ /* 0x000ea20000300800 */
[----:B------:R0:W-:Y:S01]  /*477c0*/  STL.64 [R1+0x3b0], R20 ;  /* 0x0003b01401007387 */ /* 0x0001e20000100a00 */
[----:B------:R-:W-:Y:S02]  /*477d0*/  STL.64 [R1+0x3b8], R22 ;  /* 0x0003b81601007387 */ /* 0x000fe40000100a00 */
[----:B------:R1:W-:Y:S02]  /*477e0*/  STL [R1+0x2444], R19 ;  /* 0x0024441301007387 */ /* 0x0003e40000100800 */
[----:B------:R-:W3:Y:S01]  /*477f0*/  LDL.LU R16, [R1+0x1570] ;  /* 0x0015700001107983 */ /* 0x000ee20000300800 */
[----:B------:R-:W3:Y:S01]  /*47800*/  LDL.LU R17, [R1+0x1574] ;  /* 0x0015740001117983 */ /* 0x000ee20000300800 */
[----:B0-----:R-:W-:-:S03]  /*47810*/  IMAD.MOV.U32 R21, RZ, RZ, R18 ;  /* 0x000000ffff157224 */ /* 0x001fc600078e0012 */
[----:B------:R-:W3:Y:S01]  /*47820*/  LDL.LU R18, [R1+0x1578] ;  /* 0x0015780001127983 */ /* 0x000ee20000300800 */
[----:B-1----:R-:W3:Y:S02]  /*47830*/  LDL.LU R19, [R1+0x157c] ;  /* 0x00157c0001137983 */ /* 0x002ee40000300800 */
[----:B------:R-:W-:Y:S02]  /*47840*/  STL [R1+0x2440], R21 ;  /* 0x0024401501007387 */ /* 0x000fe40000100800 */
[----:B------:R-:W3:Y:S01]  /*47850*/  LDL.LU.64 R22, [R1+0x168] ;  /* 0x0001680001167983 */ /* 0x000ee20000300a00 */
[----:B------:R-:W-:Y:S01]  /*47860*/  STL.64 [R1+0x3a0], R24 ;  /* 0x0003a01801007387 */ /* 0x000fe20000100a00 */
[----:B------:R0:W-:Y:S02]  /*47870*/  STL.64 [R1+0x3a8], R26 ;  /* 0x0003a81a01007387 */ /* 0x0001e40000100a00 */
[----:B0-----:R-:W-:Y:S02]  /*47880*/  IMAD.MOV.U32 R27, RZ, RZ, R14 ;  /* 0x000000ffff1b7224 */ /* 0x001fe400078e000e */
[----:B------:R-:W-:-:S02]  /*47890*/  IMAD.MOV.U32 R26, RZ, RZ, R15 ;  /* 0x000000ffff1a7224 */ /* 0x000fc400078e000f */
[----:B------:R-:W2:Y:S03]  /*478a0*/  LDL.LU.64 R14, [R1+0x2550] ;  /* 0x00255000010e7983 */ /* 0x000ea60000300a00 */
[----:B------:R0:W-:Y:S02]  /*478b0*/  STL.64 [R1+0x2438], R26 ;  /* 0x0024381a01007387 */ /* 0x0001e40000100a00 */
[----:B------:R-:W4:Y:S02]  /*478c0*/  LDL.LU R24, [R1+0x1510] ;  /* 0x0015100001187983 */ /* 0x000f240000300800 */
[----:B------:R-:W4:Y:S01]  /*478d0*/  LDL.LU R25, [R1+0x1514] ;  /* 0x0015140001197983 */ /* 0x000f220000300800 */
[----:B0-----:R-:W4:Y:S01]  /*478e0*/  LDL.LU R26, [R1+0x1518] ;  /* 0x00151800011a7983 */ /* 0x001f220000300800 */
[----:B------:R-:W4:Y:S01]  /*478f0*/  LDL.LU R27, [R1+0x151c] ;  /* 0x00151c00011b7983 */ /* 0x000f220000300800 */
[C---:B---3--:R-:W-:Y:S08]  /*47900*/  HMMA.16816.F32.BF16 R16, R4.reuse, R22, R16 ;  /* 0x000000160410723c */ /* 0x048ff00000041810 */
[C---:B--2---:R-:W-:Y:S11]  /*47910*/  HMMA.16816.F32.BF16 R12, R4.reuse, R14, R8 ;  /* 0x0000000e040c723c */ /* 0x044ff60000041808 */
[----:B------:R-:W-:Y:S04]  /*47920*/  @!UPT UIADD3 URZ, URZ, URZ, URZ ;  /* 0x0000003f3f3ff290 */ /* 0x000fe8000fffe03f */
[----:B------:R-:W-:Y:S01]  /*47930*/  STL.64 [R1+0x390], R16 ;  /* 0x0003901001007387 */ /* 0x000fe20000100a00 */
[----:B------:R-:W-:Y:S02]  /*47940*/  STL.64 [R1+0x398], R18 ;  /* 0x0003981201007387 */ /* 0x000fe40000100a00 */
[----:B------:R-:W2:Y:S02]  /*47950*/  LDL.LU.64 R10, [R1+0x2548] ;  /* 0x00254800010a7983 */ /* 0x000ea40000300a00 */
[----:B------:R-:W2:Y:S03]  /*47960*/  LDL.LU.64 R8, [R1+0x2540] ;  /* 0x0025400001087983 */ /* 0x000ea60000300a00 */
[----:B------:R-:W-:Y:S01]  /*47970*/  STL.64 [R1+0x380], R12 ;  /* 0x0003800c01007387 */ /* 0x000fe20000100a00 */
[----:B------:R0:W-:Y:S03]  /*47980*/  STL.64 [R1+0x388], R14 ;  /* 0x0003880e01007387 */ /* 0x0001e60000100a00 */
[----:B0-----:R-:W2:Y:S02]  /*47990*/  LDL.LU.64 R14, [R1+0x2538] ;  /* 0x00253800010e7983 */ /* 0x001ea40000300a00 */
[C---:B--2---:R-:W-:Y:S02]  /*479a0*/  HMMA.16816.F32.BF16 R12, R4.reuse, R14, R8 ;  /* 0x0000000e040c723c */ /* 0x044fe40000041808 */
[----:B------:R-:W2:Y:S11]  /*479b0*/  LDL.LU.64 R10, [R1+0x2530] ;  /* 0x00253000010a7983 */ /* 0x000eb60000300a00 */
[----:B------:R-:W-:Y:S10]  /*479c0*/  @!UPT UIADD3 URZ, URZ, URZ, URZ ;  /* 0x0000003f3f3ff290 */ /* 0x000ff4000fffe03f */
[----:B------:R-:W-:Y:S01]  /*479d0*/  STL.64 [R1+0x370], R12 ;  /* 0x0003700c01007387 */ /* 0x000fe20000100a00 */
[----:B------:R0:W-:Y:S03]  /*479e0*/  STL.64 [R1+0x378], R14 ;  /* 0x0003780e01007387 */ /* 0x0001e60000100a00 */
[----:B0-----:R-:W2:Y:S01]  /*479f0*/  LDL.LU.64 R14, [R1+0x2528] ;  /* 0x00252800010e7983 */ /* 0x001ea20000300a00 */
[----:B------:R-:W2:Y:S02]  /*47a00*/  LDL.LU.64 R12, [R1+0x2520] ;  /* 0x00252000010c7983 */ /* 0x000ea40000300a00 */
        /* <DEDUP_REMOVED lines=8> */
[----:B------:R0:W-:Y:S02]  /*47a90*/  STL [R1+0x225c], R12 ;  /* 0x00225c0c01007387 */ /* 0x0001e40000100800 */
[----:B------:R1:W-:Y:S01]  /*47aa0*/  STL [R1+0x2258], R13 ;  /* 0x0022580d01007387 */ /* 0x0003e20000100800 */
[----:B0-----:R-:W2:Y:S01]  /*47ab0*/  LDL.LU R12, [R1+0x1530] ;  /* 0x00153000010c7983 */ /* 0x001ea20000300800 */
[----:B-1----:R-:W2:Y:S02]  /*47ac0*/  LDL.LU R13, [R1+0x1534] ;  /* 0x00153400010d7983 */ /* 0x002ea40000300800 */
[----:B------:R-:W2:Y:S02]  /*47ad0*/  LDL.LU R14, [R1+0x1538] ;  /* 0x00153800010e7983 */ /* 0x000ea40000300800 */
[----:B------:R-:W2:Y:S02]  /*47ae0*/  LDL.LU R15, [R1+0x153c] ;  /* 0x00153c00010f7983 */ /* 0x000ea40000300800 */
[C---:B--2---:R-:W-:Y:S11]  /*47af0*/  HMMA.16816.F32.BF16 R12, R4.reuse, R10, R12 ;  /* 0x0000000a040c723c */ /* 0x044ff6000004180c */
[----:B------:R-:W-:Y:S11]  /*47b00*/  @!UPT UIADD3 URZ, URZ, URZ, URZ ;  /* 0x0000003f3f3ff290 */ /* 0x000ff6000fffe03f */
[----:B------:R-:W-:Y:S01]  /*47b10*/  @!UPT UIADD3 URZ, URZ, URZ, URZ ;  /* 0x0000003f3f3ff290 */ /* 0x000fe2000fffe03f */
[----:B------:R-:W-:Y:S01]  /*47b20*/  STL.64 [R1+0x350], R12 ;  /* 0x0003500c01007387 */ /* 0x000fe20000100a00 */
[----:B------:R0:W-:Y:S02]  /*47b30*/  STL.64 [R1+0x358], R14 ;  /* 0x0003580e01007387 */ /* 0x0001e40000100a00 */
[----:B0-----:R-:W-:Y:S02]  /*47b40*/  IMAD.MOV.U32 R14, RZ, RZ, R11 ;  /* 0x000000ffff0e7224 */ /* 0x001fe400078e000b */
[----:B------:R-:W-:Y:S02]  /*47b50*/  IMAD.MOV.U32 R15, RZ, RZ, R10 ;  /* 0x000000ffff0f7224 */ /* 0x000fe400078e000a */
[----:B------:R-:W2:Y:S01]  /*47b60*/  LDL.LU.64 R10, [R1+0x2510] ;  /* 0x00251000010a7983 */ /* 0x000ea20000300a00 */
[----:B------:R-:W2:Y:S02]  /*47b70*/  LDL.LU.64 R8, [R1+0x2508] ;  /* 0x0025080001087983 */ /* 0x000ea40000300a00 */
[----:B------:R-:W-:Y:S02]  /*47b80*/  STL [R1+0x2264], R14 ;  /* 0x0022640e01007387 */ /* 0x000fe40000100800 */
[----:B------:R0:W-:Y:S02]  /*47b90*/  STL [R1+0x2260], R15 ;  /* 0x0022600f01007387 */ /* 0x0001e40000100800 */
[----:B0-----:R-:W2:Y:S02]  /*47ba0*/  LDL.LU.64 R14, [R1+0x118] ;  /* 0x00011800010e7983 */ /* 0x001ea40000300a00 */
[----:B--2---:R-:W-:Y:S11]  /*47bb0*/  HMMA.16816.F32.BF16 R8, R4, R14, R8 ;  /* 0x0000000e0408723c */ /* 0x004ff60000041808 */
[----:B------:R-:W-:Y:S11]  /*47bc0*/  @!UPT UIADD3 URZ, URZ, URZ, URZ ;  /* 0x0000003f3f3ff290 */ /* 0x000ff6000fffe03f */
[----:B------:R-:W-:Y:S01]  /*47bd0*/  @!UPT UIADD3 URZ, URZ, URZ, URZ ;  /* 0x0000003f3f3ff290 */ /* 0x000fe2000fffe03f */
[----:B------:R-:W-:Y:S01]  /*47be0*/  STL.64 [R1+0x340], R8 ;  /* 0x0003400801007387 */ /* 0x000fe20000100a00 */
[----:B------:R0:W-:Y:S03]  /*47bf0*/  STL.64 [R1+0x348], R10 ;  /* 0x0003480a01007387 */ /* 0x0001e60000100a00 */
[----:B0-----:R-:W4:Y:S01]  /*47c00*/  LDL.LU.64 R10, [R1+0x2500] ;  /* 0x00250000010a7983 */ /* 0x001f220000300a00 */
[----:B------:R-:W-:Y:S02]  /*47c10*/  IMAD.MOV.U32 R17, RZ, RZ, R14 ;  /* 0x000000ffff117224 */ /* 0x000fe400078e000e */
[----:B------:R-:W-:Y:S02]  /*47c20*/  IMAD.MOV.U32 R16, RZ, RZ, R15 ;  /* 0x000000ffff107224 */ /* 0x000fe400078e000f */
[----:B------:R-:W-:-:S03]  /*47c30*/  IMAD.MOV.U32 R19, RZ, RZ, R22 ;  /* 0x000000ffff137224 */ /* 0x000fc600078e0016 */
[----:B------:R-:W-:Y:S01]  /*47c40*/  STL [R1+0x226c], R16 ;  /* 0x00226c1001007387 */ /* 0x000fe20000100800 */
[----:B------:R-:W-:Y:S02]  /*47c50*/  STL [R1+0x2268], R17 ;  /* 0x0022681101007387 */ /* 0x000fe40000100800 */
[----:B------:R-:W-:Y:S01]  /*47c60*/  STL [R1+0x24c0], R19 ;  /* 0x0024c01301007387 */ /* 0x000fe20000100800 */
[----:B----4-:R-:W-:Y:S11]  /*47c70*/  HMMA.16816.F32.BF16 R12, R4, R10, R24 ;  /* 0x0000000a040c723c */ /* 0x010ff60000041818 */
[----:B------:R-:W-:Y:S11]  /*47c80*/  @!UPT UIADD3 URZ, URZ, URZ, URZ ;  /* 0x0000003f3f3ff290 */ /* 0x000ff6000fffe03f */
[----:B------:R-:W-:Y:S01]  /*47c90*/  @!UPT UIADD3 URZ, URZ, URZ, URZ ;  /* 0x0000003f3f3ff290 */ /* 0x000fe2000fffe03f */
[----:B------:R-:W-:Y:S01]  /*47ca0*/  STL.64 [R1+0x330], R12 ;  /* 0x0003300c01007387 */ /* 0x000fe20000100a00 */
[----:B------:R-:W-:Y:S02]  /*47cb0*/  STL.64 [R1+0x338], R14 ;  /* 0x0003380e01007387 */ /* 0x000fe40000100a00 */
[----:B------:R-:W2:Y:S02]  /*47cc0*/  LDL.LU.64 R26, [R1+0xe8] ;  /* 0x0000e800011a7983 */ /* 0x000ea40000300a00 */
[----:B--2---:R0:W-:Y:S04]  /*47cd0*/  STL.64 [R1+0x24f0], R26 ;  /* 0x0024f01a01007387 */ /* 0x0041e80000100a00 */
[----:B0-----:R-:W2:Y:S01]  /*47ce0*/  LDL.LU.64 R26, [R1+0xf8] ;  /* 0x0000f800011a7983 */ /* 0x001ea20000300a00 */
[----:B------:R-:W3:Y:S02]  /*47cf0*/  LDL.LU R16, [R1+0x14c0] ;  /* 0x0014c00001107983 */ /* 0x000ee40000300800 */
[----:B------:R-:W3:Y:S02]  /*47d00*/  LDL.LU R17, [R1+0x14c4] ;  /* 0x0014c40001117983 */ /* 0x000ee40000300800 */
[----:B------:R-:W4:Y:S01]  /*47d10*/  LDL.LU R18, [R1+0x14c8] ;  /* 0x0014c80001127983 */ /* 0x000f220000300800 */
[----:B------:R-:W4:Y:S01]  /*47d20*/  LDL.LU R19, [R1+0x14cc] ;  /* 0x0014cc0001137983 */ /* 0x000f220000300800 */
[----:B------:R-:W2:Y:S02]  /*47d30*/  LDL.LU R12, [R1+0x14d0] ;  /* 0x0014d000010c7983 */ /* 0x000ea40000300800 */
[----:B------:R-:W2:Y:S02]  /*47d40*/  LDL.LU R13, [R1+0x14d4] ;  /* 0x0014d400010d7983 */ /* 0x000ea40000300800 */
[----:B------:R-:W2:Y:S01]  /*47d50*/  LDL.LU R14, [R1+0x14d8] ;  /* 0x0014d800010e7983 */ /* 0x000ea20000300800 */
[----:B------:R-:W2:Y:S04]  /*47d60*/  LDL.LU R15, [R1+0x14dc] ;  /* 0x0014dc00010f7983 */ /* 0x000ea80000300800 */
[----:B--2---:R0:W-:Y:S01]  /*47d70*/  STL.64 [R1+0x24e0], R14 ;  /* 0x0024e00e01007387 */ /* 0x0041e20000100a00 */
[----:B------:R1:W-:Y:S03]  /*47d80*/  STL.64 [R1+0x24d8], R12 ;  /* 0x0024d80c01007387 */ /* 0x0003e60000100a00 */
[----:B0-----:R-:W2:Y:S04]  /*47d90*/  LDL.LU.64 R14, [R1+0xd8] ;  /* 0x0000d800010e7983 */ /* 0x001ea80000300a00 */
[----:B--2---:R0:W-:Y:S01]  /*47da0*/  STL.64 [R1+0x24f8], R14 ;  /* 0x0024f80e01007387 */ /* 0x0041e20000100a00 */
[----:B-1----:R-:W2:Y:S02]  /*47db0*/  LDL.LU R12, [R1+0x1500] ;  /* 0x00150000010c7983 */ /* 0x002ea40000300800 */
[----:B------:R-:W2:Y:S01]  /*47dc0*/  LDL.LU R13, [R1+0x1504] ;  /* 0x00150400010d7983 */ /* 0x000ea20000300800 */
[----:B0-----:R-:W2:Y:S01]  /*47dd0*/  LDL.LU R14, [R1+0x1508] ;  /* 0x00150800010e7983 */ /* 0x001ea20000300800 */
[----:B------:R-:W2:Y:S02]  /*47de0*/  LDL.LU R15, [R1+0x150c] ;  /* 0x00150c00010f7983 */ /* 0x000ea40000300800 */
[----:B----4-:R0:W-:Y:S02]  /*47df0*/  STL.64 [R1+0x24d0], R18 ;  /* 0x0024d01201007387 */ /* 0x0101e40000100a00 */
[----:B---3--:R1:W-:Y:S01]  /*47e00*/  STL.64 [R1+0x24c8], R16 ;  /* 0x0024c81001007387 */ /* 0x0083e20000100a00 */
[----:B0-----:R-:W3:Y:S01]  /*47e10*/  LDL.LU.64 R18, [R1+0xc8] ;  /* 0x0000c80001127983 */ /* 0x001ee20000300a00 */
[----:B------:R-:W-:-:S02]  /*47e20*/  IMAD.MOV.U32 R22, RZ, RZ, R10 ;  /* 0x000000ffff167224 */ /* 0x000fc400078e000a */
[----:B------:R-:W-:Y:S01]  /*47e30*/  IMAD.MOV.U32 R20, RZ, RZ, R11 ;  /* 0x000000ffff147224 */ /* 0x000fe200078e000b */
[----:B---3--:R0:W-:Y:S01]  /*47e40*/  STL.64 [R1+0x24e8], R18 ;  /* 0x0024e81201007387 */ /* 0x0081e20000100a00 */
[----:B-1----:R-:W3:Y:S02]  /*47e50*/  LDL.LU R16, [R1+0x14e0] ;  /* 0x0014e00001107983 */ /* 0x002ee40000300800 */
[----:B------:R-:W3:Y:S01]  /*47e60*/  LDL.LU R17, [R1+0x14e4] ;  /* 0x0014e40001117983 */ /* 0x000ee20000300800 */
[----:B0-----:R-:W3:Y:S01]  /*47e70*/  LDL.LU R18, [R1+0x14e8] ;  /* 0x0014e80001127983 */ /* 0x001ee20000300800 */
[----:B------:R-:W3:Y:S02]  /*47e80*/  LDL.LU R19, [R1+0x14ec] ;  /* 0x0014ec0001137983 */ /* 0x000ee40000300800 */
[----:B------:R-:W4:Y:S01]  /*47e90*/  LDL.LU.64 R10, [R1+0xa8] ;  /* 0x0000a800010a7983 */ /* 0x000f220000300a00 */
[----:B--2---:R-:W-:Y:S01]  /*47ea0*/  HMMA.16816.F32.BF16 R12, R4, R26, R12 ;  /* 0x0000001a040c723c */ /* 0x004fe2000004180c */
[----:B------:R-:W-:-:S02]  /*47eb0*/  IMAD.MOV.U32 R21, RZ, RZ, R23 ;  /* 0x000000ffff157224 */ /* 0x000fc400078e0017 */
[----:B------:R-:W-:Y:S02]  /*47ec0*/  IMAD.MOV.U32 R23, RZ, RZ, R27 ;  /* 0x000000ffff177224 */ /* 0x000fe400078e001b */
[----:B------:R-:W-:Y:S01]  /*47ed0*/  IMAD.MOV.U32 R0, RZ, RZ, R26 ;  /* 0x000000ffff007224 */ /* 0x000fe200078e001a */
[----:B----4-:R0:W-:Y:S04]  /*47ee0*/  STL.64 [R1+0x24b8], R10 ;  /* 0x0024b80a01007387 */ /* 0x0101e80000100a00 */
[----:B0-----:R-:W2:Y:S01]  /*47ef0*/  LDL.LU.64 R10, [R1+0xb8] ;  /* 0x0000b800010a7983 */ /* 0x001ea20000300a00 */
[----:B------:R-:W-:Y:S02]  /*47f00*/  STL [R1+0x2274], R20 ;  /* 0x0022741401007387 */ /* 0x000fe40000100800 */
[----:B------:R-:W-:Y:S10]  /*47f10*/  STL [R1+0x2270], R22 ;  /* 0x0022701601007387 */ /* 0x000ff40000100800 */
[----:B------:R-:W-:Y:S01]  /*47f20*/  STL.64 [R1+0x320], R12 ;  /* 0x0003200c01007387 */ /* 0x000fe20000100a00 */
[----:B------:R0:W-:Y:S04]  /*47f30*/  STL.64 [R1+0x328], R14 ;  /* 0x0003280e01007387 */ /* 0x0001e80000100a00 */
[----:B0-----:R-:W3:Y:S01]  /*47f40*/  LDL.LU.64 R14, [R1+0x24f8] ;  /* 0x0024f800010e7983 */ /* 0x001ee20000300a00 */
[----:B------:R-:W4:Y:S02]  /*47f50*/  LDL.LU.64 R26, [R1+0x24f0] ;  /* 0x0024f000011a7983 */ /* 0x000f240000300a00 */
[----:B------:R-:W-:Y:S02]  /*47f60*/  STL [R1+0x227c], R23 ;  /* 0x00227c1701007387 */ /* 0x000fe40000100800 */
[----:B------:R0:W-:Y:S01]  /*47f70*/  STL [R1+0x24a0], R21 ;  /* 0x0024a01501007387 */ /* 0x0001e20000100800 */
[----:B------:R-:W4:Y:S04]  /*47f80*/  LDL.LU R20, [R1+0x14f0] ;  /* 0x0014f00001147983 */ /* 0x000f280000300800 */
[----:B0-----:R-:W4:Y:S01]  /*47f90*/  LDL.LU R21, [R1+0x14f4] ;  /* 0x0014f40001157983 */ /* 0x001f220000300800 */
[----:B------:R-:W4:Y:S02]  /*47fa0*/  LDL.LU R22, [R1+0x14f8] ;  /* 0x0014f80001167983 */ /* 0x000f240000300800 */
[----:B------:R-:W4:Y:S02]  /*47fb0*/  LDL.LU R23, [R1+0x14fc] ;  /* 0x0014fc0001177983 */ /* 0x000f240000300800 */
[----:B------:R-:W-:Y:S01]  /*47fc0*/  STL [R1+0x2278], R0 ;  /* 0x0022780001007387 */ /* 0x000fe20000100800 */
[C---:B----4-:R-:W-:Y:S11]  /*47fd0*/  HMMA.16816.F32.BF16 R20, R4.reuse, R26, R20 ;  /* 0x0000001a0414723c */ /* 0x050ff60000041814 */
[----:B------:R-:W-:Y:S11]  /*47fe0*/  @!UPT UIADD3 URZ, URZ, URZ, URZ ;  /* 0x0000003f3f3ff290 */ /* 0x000ff6000fffe03f */
[----:B------:R-:W-:Y:S01]  /*47ff0*/  @!UPT UIADD3 URZ, URZ, URZ, URZ ;  /* 0x0000003f3f3ff290 */ /* 0x000fe2000fffe03f */
[----:B------:R0:W-:Y:S01]  /*48000*/  STL.64 [R1+0x310], R20 ;  /* 0x0003101401007387 */ /* 0x0001e20000100a00 */
[----:B------:R1:W-:Y:S03]  /*48010*/  STL.64 [R1+0x318], R22 ;  /* 0x0003181601007387 */ /* 0x0003e60000100a00 */
[----:B0-----:R-:W4:Y:S01]  /*48020*/  LDL.LU R20, [R1+0x14a0] ;  /* 0x0014a00001147983 */ /* 0x001f220000300800 */
[----:B------:R-:W4:Y:S02]  /*48030*/  LDL.LU R21, [R1+0x14a4] ;  /* 0x0014a40001157983 */ /* 0x000f240000300800 */
[----:B-1----:R-:W2:Y:S02]  /*48040*/  LDL.LU R22, [R1+0x14a8] ;  /* 0x0014a80001167983 */ /* 0x002ea40000300800 */
[----:B------:R-:W2:Y:S01]  /*48050*/  LDL.LU R23, [R1+0x14ac] ;  /* 0x0014ac0001177983 */ /* 0x000ea20000300800 */
[----:B---3--:R-:W-:Y:S01]  /*48060*/  HMMA.16816.F32.BF16 R16, R4, R14, R16 ;  /* 0x0000000e0410723c */ /* 0x008fe20000041810 */
[----:B------:R-:W-:-:S02]  /*48070*/  IMAD.MOV.U32 R2, RZ, RZ, R27 ;  /* 0x000000ffff027224 */ /* 0x000fc400078e001b */
[----:B------:R-:W-:Y:S02]  /*48080*/  IMAD.MOV.U32 R3, RZ, RZ, R26 ;  /* 0x000000ffff037224 */ /* 0x000fe400078e001a */
[----:B------:R-:W-:Y:S02]  /*48090*/  IMAD.MOV.U32 R29, RZ, RZ, R14 ;  /* 0x000000ffff1d7224 */ /* 0x000fe400078e000e */
[----:B------:R-:W-:Y:S01]  /*480a0*/  IMAD.MOV.U32 R28, RZ, RZ, R15 ;  /* 0x000000ffff1c7224 */ /* 0x000fe200078e000f */
[----:B--2---:R-:W-:Y:S01]  /*480b0*/  STL.64 [R1+0x24b0], R22 ;  /* 0x0024b01601007387 */ /* 0x004fe20000100a00 */
[----:B----4-:R0:W-:Y:S03]  /*480c0*/  STL.64 [R1+0x24a8], R20 ;  /* 0x0024a81401007387 */ /* 0x0101e60000100a00 */
[----:B0-----:R-:W2:Y:S01]  /*480d0*/  LDL.LU R20, [R1+0x14b0] ;  /* 0x0014b00001147983 */ /* 0x001ea20000300800 */
[----:B------:R-:W2:Y:S02]  /*480e0*/  LDL.LU R21, [R1+0x14b4] ;  /* 0x0014b40001157983 */ /* 0x000ea40000300800 */
[----:B------:R-:W2:Y:S02]  /*480f0*/  LDL.LU R22, [R1+0x14b8] ;  /* 0x0014b80001167983 */ /* 0x000ea40000300800 */
[----:B------:R-:W2:Y:S01]  /*48100*/  LDL.LU R23, [R1+0x14bc] ;  /* 0x0014bc0001177983 */ /* 0x000ea20000300800 */
[----:B------:R-:W3:Y:S01]  /*48110*/  LDL.LU.64 R26, [R1+0x98] ;  /* 0x00009800011a7983 */ /* 0x000ee20000300a00 */
[----:B------:R-:W-:Y:S02]  /*48120*/  STL [R1+0x2284], R2 ;  /* 0x0022840201007387 */ /* 0x000fe40000100800 */
[----:B------:R-:W-:Y:S02]  /*48130*/  STL [R1+0x2280], R3 ;  /* 0x0022800301007387 */ /* 0x000fe40000100800 */
[----:B------:R-:W-:Y:S01]  /*48140*/  STL.64 [R1+0x300], R16 ;  /* 0x0003001001007387 */ /* 0x000fe20000100a00 */
[----:B------:R0:W-:Y:S04]  /*48150*/  STL.64 [R1+0x308], R18 ;  /* 0x0003081201007387 */ /* 0x0001e80000100a00 */
[----:B0-----:R-:W4:Y:S01]  /*48160*/  LDL.LU.64 R18, [R1+0x24e8] ;  /* 0x0024e80001127983 */ /* 0x001f220000300a00 */
[----:B------:R-:W4:Y:S02]  /*48170*/  LDL.LU.64 R14, [R1+0x24e0] ;  /* 0x0024e000010e7983 */ /* 0x000f240000300a00 */
[----:B------:R-:W4:Y:S02]  /*48180*/  LDL.LU.64 R12, [R1+0x24d8] ;  /* 0x0024d800010c7983 */ /* 0x000f240000300a00 */
[----:B------:R-:W-:Y:S01]  /*48190*/  STL [R1+0x228c], R28 ;  /* 0x00228c1c01007387 */ /* 0x000fe20000100800 */
[----:B------:R-:W-:Y:S01]  /*481a0*/  STL [R1+0x2288], R29 ;  /* 0x0022881d01007387 */ /* 0x000fe20000100800 */
        /* <DEDUP_REMOVED lines=9> */
[----:B------:R-:W-:Y:S02]  /*48240*/  STL [R1+0x2290], R12 ;  /* 0x0022900c01007387 */ /* 0x000fe40000100800 */
[----:B-1----:R-:W-:Y:S01]  /*48250*/  IMAD.MOV.U32 R15, RZ, RZ, R11 ;  /* 0x000000ffff0f7224 */ /* 0x002fe200078e000b */
[C---:B----4-:R-:W-:Y:S11]  /*48260*/  HMMA.16816.F32.BF16 R16, R4.reuse, R10, R16 ;  /* 0x0000000a0410723c */ /* 0x050ff60000041810 */
[----:B------:R-:W-:Y:S11]  /*48270*/  @!UPT UIADD3 URZ, URZ, URZ, URZ ;  /* 0x0000003f3f3ff290 */ /* 0x000ff6000fffe03f */
[----:B------:R-:W-:Y:S01]  /*48280*/  @!UPT UIADD3 URZ, URZ, URZ, URZ ;  /* 0x0000003f3f3ff290 */ /* 0x000fe2000fffe03f */
[----:B------:R-:W-:Y:S01]  /*48290*/  STL.64 [R1+0x2e0], R16 ;  /* 0x0002e01001007387 */ /* 0x000fe20000100a00 */
[----:B------:R0:W-:Y:S03]  /*482a0*/  STL.64 [R1+0x2e8], R18 ;  /* 0x0002e81201007387 */ /* 0x0001e60000100a00 */
[----:B0-----:R-:W4:Y:S01]  /*482b0*/  LDL.LU R19, [R1+0x24c0] ;  /* 0x0024c00001137983 */ /* 0x001f220000300800 */
        /* <DEDUP_REMOVED lines=8> */
[----:B0-----:R-:W3:Y:S01]  /*48340*/  LDL.LU.64 R22, [R1+0x24b0] ;  /* 0x0024b00001167983 */ /* 0x001ee20000300a00 */
[----:B------:R-:W3:Y:S02]  /*48350*/  LDL.LU.64 R20, [R1+0x24a8] ;  /* 0x0024a80001147983 */ /* 0x000ee40000300a00 */
[----:B------:R-:W2:Y:S02]  /*48360*/  LDL.LU.64 R10, [R1+0x88] ;  /* 0x00008800010a7983 */ /* 0x000ea40000300a00 */
[----:B------:R-:W-:Y:S01]  /*48370*/  STL.64 [R1+0x2460], R14 ;  /* 0x0024600e01007387 */ /* 0x000fe20000100a00 */
[----:B------:R0:W-:Y:S01]  /*48380*/  STL [R1+0x2458], R13 ;  /* 0x0024580d01007387 */ /* 0x0001e20000100800 */
[----:B------:R-:W2:Y:S03]  /*48390*/  LDL.LU R12, [R1+0x1460] ;  /* 0x00146000010c7983 */ /* 0x000ea60000300800 */
[----:B0-----:R-:W2:Y:S01]  /*483a0*/  LDL.LU R13, [R1+0x1464] ;  /* 0x00146400010d7983 */ /* 0x001ea20000300800 */
[----:B------:R-:W2:Y:S02]  /*483b0*/  LDL.LU R14, [R1+0x1468] ;  /* 0x00146800010e7983 */ /* 0x000ea40000300800 */
[----:B------:R-:W2:Y:S02]  /*483c0*/  LDL.LU R15, [R1+0x146c] ;  /* 0x00146c00010f7983 */ /* 0x000ea40000300800 */
[----:B--2---:R0:W-:Y:S01]  /*483d0*/  STL.64 [R1+0x2470], R14 ;  /* 0x0024700e01007387 */ /* 0x0041e20000100a00 */
[----:B------:R-:W-:Y:S03]  /*483e0*/  STL.64 [R1+0x2468], R12 ;  /* 0x0024680c01007387 */ /* 0x000fe60000100a00 */
[----:B0-----:R-:W2:Y:S01]  /*483f0*/  LDL.LU.64 R14, [R1+0x68] ;  /* 0x00006800010e7983 */ /* 0x001ea20000300a00 */
[----:B---3--:R-:W-:Y:S03]  /*48400*/  HMMA.16816.F32.BF16 R20, R4, R26, R20 ;  /* 0x0000001a0414723c */ /* 0x008fe60000041814 */
[----:B--2---:R0:W-:Y:S04]  /*48410*/  STL.64 [R1+0x2480], R14 ;  /* 0x0024800e01007387 */ /* 0x0041e80000100a00 */
[----:B0-----:R-:W2:Y:S01]  /*48420*/  LDL.LU.64 R14, [R1+0x78] ;  /* 0x00007800010e7983 */ /* 0x001ea20000300a00 */
[----:B------:R-:W-:-:S03]  /*48430*/  IMAD.MOV.U32 R16, RZ, RZ, R27 ;  /* 0x000000ffff107224 */ /* 0x000fc600078e001b */
[----:B--2---:R0:W-:Y:S01]  /*48440*/  STL.64 [R1+0x2498], R14 ;  /* 0x0024980e01007387 */ /* 0x0041e20000100a00 */
[----:B------:R-:W2:Y:S02]  /*48450*/  LDL.LU R12, [R1+0x1490] ;  /* 0x00149000010c7983 */ /* 0x000ea40000300800 */
[----:B------:R-:W2:Y:S01]  /*48460*/  LDL.LU R13, [R1+0x1494] ;  /* 0x00149400010d7983 */ /* 0x000ea20000300800 */
[----:B0-----:R-:W2:Y:S01]  /*48470*/  LDL.LU R14, [R1+0x1498] ;  /* 0x00149800010e7983 */ /* 0x001ea20000300800 */
[----:B------:R-:W2:Y:S07]  /*48480*/  LDL.LU R15, [R1+0x149c] ;  /* 0x00149c00010f7983 */ /* 0x000eae0000300800 */
[----:B------:R0:W-:Y:S02]  /*48490*/  STL.64 [R1+0x2c0], R20 ;  /* 0x0002c01401007387 */ /* 0x0001e40000100a00 */
[----:B------:R1:W-:Y:S01]  /*484a0*/  STL.64 [R1+0x2c8], R22 ;  /* 0x0002c81601007387 */ /* 0x0003e20000100a00 */
[----:B0-----:R-:W3:Y:S01]  /*484b0*/  LDL.LU R21, [R1+0x24a0] ;  /* 0x0024a00001157983 */ /* 0x001ee20000300800 */
[----:B------:R-:W2:Y:S02]  /*484c0*/  LDL.LU R24, [R1+0x1450] ;  /* 0x0014500001187983 */ /* 0x000ea40000300800 */
[----:B-1----:R-:W-:-:S02]  /*484d0*/  IMAD.MOV.U32 R22, RZ, RZ, R26 ;  /* 0x000000ffff167224 */ /* 0x002fc400078e001a */
[----:B------:R-:W2:Y:S01]  /*484e0*/  LDL.LU R25, [R1+0x1454] ;  /* 0x0014540001197983 */ /* 0x000ea20000300800 */
[----:B------:R-:W2:Y:S01]  /*484f0*/  LDL.LU R26, [R1+0x1458] ;  /* 0x00145800011a7983 */ /* 0x000ea20000300800 */
[----:B------:R-:W2:Y:S03]  /*48500*/  LDL.LU R27, [R1+0x145c] ;  /* 0x00145c00011b7983 */ /* 0x000ea60000300800 */
[----:B--2---:R0:W-:Y:S01]  /*48510*/  STL.64 [R1+0x2450], R26 ;  /* 0x0024501a01007387 */ /* 0x0041e20000100a00 */
[----:B------:R1:W-:Y:S03]  /*48520*/  STL.64 [R1+0x2448], R24 ;  /* 0x0024481801007387 */ /* 0x0003e60000100a00 */
[----:B0-----:R-:W2:Y:S01]  /*48530*/  LDL.LU.64 R26, [R1+0x58] ;  /* 0x00005800011a7983 */ /* 0x001ea20000300a00 */
[----:B------:R-:W-:Y:S03]  /*48540*/  HMMA.16816.F32.BF16 R12, R4, R10, R12 ;  /* 0x0000000a040c723c */ /* 0x000fe6000004180c */
[----:B--2---:R0:W-:Y:S01]  /*48550*/  STL.64 [R1+0x2478], R26 ;  /* 0x0024781a01007387 */ /* 0x0041e20000100a00 */
[----:B-1----:R-:W2:Y:S02]  /*48560*/  LDL.LU R24, [R1+0x1470] ;  /* 0x0014700001187983 */ /* 0x002ea40000300800 */
        /* <DEDUP_REMOVED lines=9> */
[----:B------:R-:W-:Y:S01]  /*48600*/  STL [R1+0x2400], R18 ;  /* 0x0024001201007387 */ /* 0x000fe20000100800 */
[----:B------:R-:W-:Y:S02]  /*48610*/  STL.64 [R1+0x23f8], R16 ;  /* 0x0023f81001007387 */ /* 0x000fe40000100a00 */
[----:B------:R-:W-:Y:S02]  /*48620*/  STL.64 [R1+0x2b0], R12 ;  /* 0x0002b00c01007387 */ /* 0x000fe40000100a00 */
[----:B------:R0:W-:Y:S02]  /*48630*/  STL.64 [R1+0x2b8], R14 ;  /* 0x0002b80e01007387 */ /* 0x0001e40000100a00 */
[----:B0-----:R-:W2:Y:S01]  /*48640*/  LDL.LU.64 R14, [R1+0x2498] ;  /* 0x00249800010e7983 */ /* 0x001ea20000300a00 */
[----:B------:R-:W3:Y:S02]  /*48650*/  LDL.LU R8, [R1+0x1440] ;  /* 0x0014400001087983 */ /* 0x000ee40000300800 */
[----:B------:R-:W-:-:S02]  /*48660*/  IMAD.MOV.U32 R0, RZ, RZ, R10 ;  /* 0x000000ffff007224 */ /* 0x000fc400078e000a */
[----:B------:R-:W3:Y:S02]  /*48670*/  LDL.LU R9, [R1+0x1444] ;  /* 0x0014440001097983 */ /* 0x000ee40000300800 */
[----:B------:R-:W-:Y:S01]  /*48680*/  IMAD.MOV.U32 R20, RZ, RZ, R11 ;  /* 0x000000ffff147224 */ /* 0x000fe200078e000b */
[----:B------:R-:W3:Y:S01]  /*48690*/  LDL.LU R10, [R1+0x1448] ;  /* 0x00144800010a7983 */ /* 0x000ee20000300800 */
[----:B------:R-:W3:Y:S01]  /*486a0*/  LDL.LU R11, [R1+0x144c] ;  /* 0x00144c00010b7983 */ /* 0x000ee20000300800 */
        /* <DEDUP_REMOVED lines=18> */
[----:B--2---:R-:W-:Y:S11]  /*487d0*/  HMMA.16816.F32.BF16 R12, R4, R26, R12 ;  /* 0x0000001a040c723c */ /* 0x004ff6000004180c */
[----:B------:R-:W-:Y:S11]  /*487e0*/  @!UPT UIADD3 URZ, URZ, URZ, URZ ;  /* 0x0000003f3f3ff290 */ /* 0x000ff6000fffe03f */
[----:B------:R-:W-:Y:S01]  /*487f0*/  @!UPT UIADD3 URZ, URZ, URZ, URZ ;  /* 0x0000003f3f3ff290 */ /* 0x000fe2000fffe03f */
[----:B------:R-:W-:Y:S01]  /*48800*/  STL.64 [R1+0x280], R12 ;  /* 0x0002800c01007387 */ /* 0x000fe20000100a00 */
[----:B------:R0:W-:Y:S03]  /*48810*/  STL.64 [R1+0x288], R14 ;  /* 0x0002880e01007387 */ /* 0x0001e60000100a00 */
[----:B0-----:R-:W2:Y:S01]  /*48820*/  LDL.LU.64 R14, [R1+0x2460] ;  /* 0x00246000010e7983 */ /* 0x001ea20000300a00 */
[----:B------:R-:W3:Y:S02]  /*48830*/  LDL.LU R13, [R1+0x2458] ;  /* 0x00245800010d7983 */ /* 0x000ee40000300800 */
[----:B------:R-:W-:Y:S02]  /*48840*/  IMAD.MOV.U32 R12, RZ, RZ, R26 ;  /* 0x000000ffff0c7224 */ /* 0x000fe400078e001a */
[----:B------:R-:W-:Y:S02]  /*48850*/  IMAD.MOV.U32 R28, RZ, RZ, R27 ;  /* 0x000000ffff1c7224 */ /* 0x000fe400078e001b */
[----:B------:R-:W4:Y:S01]  /*48860*/  LDL.LU.64 R26, [R1+0x2450] ;  /* 0x00245000011a7983 */ /* 0x000f220000300a00 */
[----:B------:R-:W4:Y:S03]  /*48870*/  LDL.LU.64 R24, [R1+0x2448] ;  /* 0x0024480001187983 */ /* 0x000f260000300a00 */
[----:B--2---:R-:W-:Y:S01]  /*48880*/  STL.64 [R1+0x22a0], R14 ;  /* 0x0022a00e01007387 */ /* 0x004fe20000100a00 */
[----:B---3--:R0:W-:Y:S03]  /*48890*/  STL.64 [R1+0x2298], R12 ;  /* 0x0022980c01007387 */ /* 0x0081e60000100a00 */
[----:B0-----:R-:W2:Y:S01]  /*488a0*/  LDL.LU R12, [R1+0xc30] ;  /* 0x000c3000010c7983 */ /* 0x001ea20000300800 */
[----:B------:R-:W2:Y:S02]  /*488b0*/  LDL.LU R13, [R1+0xc34] ;  /* 0x000c3400010d7983 */ /* 0x000ea40000300800 */
[----:B------:R-:W3:Y:S02]  /*488c0*/  LDL.LU R14, [R1+0xc38] ;  /* 0x000c3800010e7983 */ /* 0x000ee40000300800 */
[----:B------:R-:W3:Y:S02]  /*488d0*/  LDL.LU R15, [R1+0xc3c] ;  /* 0x000c3c00010f7983 */ /* 0x000ee40000300800 */
[----:B---3--:R0:W-:Y:S01]  /*488e0*/  STL.64 [R1+0x22b0], R14 ;  /* 0x0022b00e01007387 */ /* 0x0081e20000100a00 */
[----:B--2---:R-:W-:Y:S03]  /*488f0*/  STL.64 [R1+0x22a8], R12 ;  /* 0x0022a80c01007387 */ /* 0x004fe60000100a00 */
[----:B0-----:R-:W2:Y:S01]  /*48900*/  LDL.LU R14, [R1+0x158] ;  /* 0x00015800010e7983 */ /* 0x001ea20000300800 */
[----:B------:R-:W2:Y:S03]  /*48910*/  LDL.LU R15, [R1+0x15c] ;  /* 0x00015c00010f7983 */ /* 0x000ea60000300800 */
[----:B--2---:R4:W-:Y:S02]  /*48920*/  STL.64 [R1+0x22c8], R14 ;  /* 0x0022c80e01007387 */ /* 0x0049e40000100a00 */
[----:B----4-:R-:W-:-:S02]  /*48930*/  IMAD.MOV.U32 R14, RZ, RZ, R19 ;  /* 0x000000ffff0e7224 */ /* 0x010fc400078e0013 */
[----:B------:R-:W-:Y:S01]  /*48940*/  IMAD.MOV.U32 R15, RZ, RZ, R21 ;  /* 0x000000ffff0f7224 */ /* 0x000fe200078e0015 */
[----:B------:R-:W2:Y:S01]  /*48950*/  LDL.LU R19, [R1+0x2444] ;  /* 0x0024440001137983 */ /* 0x000ea20000300800 */
[----:B------:R-:W3:Y:S03]  /*48960*/  LDL.LU R21, [R1+0x2440] ;  /* 0x0024400001157983 */ /* 0x000ee60000300800 */
[----:B------:R0:W-:Y:S04]  /*48970*/  STL.64 [R1+0x22e0], R14 ;  /* 0x0022e00e01007387 */ /* 0x0001e80000100a00 */
[----:B0-----:R-:W4:Y:S02]  /*48980*/  LDL.LU.64 R14, [R1+0x48] ;  /* 0x00004800010e7983 */ /* 0x001f240000300a00 */
[----:B----4-:R-:W-:Y:S11]  /*48990*/  HMMA.16816.F32.BF16 R24, R4, R14, R24 ;  /* 0x0000000e0418723c */ /* 0x010ff60000041818 */
[----:B------:R-:W-:Y:S11]  /*489a0*/  @!UPT UIADD3 URZ, URZ, URZ, URZ ;  /* 0x0000003f3f3ff290 */ /* 0x000ff6000fffe03f */
[----:B------:R-:W-:Y:S01]  /*489b0*/  @!UPT UIADD3 URZ, URZ, URZ, URZ ;  /* 0x0000003f3f3ff290 */ /* 0x000fe2000fffe03f */
[----:B------:R-:W-:Y:S01]  /*489c0*/  STL.64 [R1+0x270], R24 ;  /* 0x0002701801007387 */ /* 0x000fe20000100a00 */
[----:B------:R0:W-:Y:S03]  /*489d0*/  STL.64 [R1+0x278], R26 ;  /* 0x0002781a01007387 */ /* 0x0001e60000100a00 */
[----:B0-----:R-:W4:Y:S01]  /*489e0*/  LDL.LU.64 R26, [R1+0x2438] ;  /* 0x00243800011a7983 */ /* 0x001f220000300a00 */
[----:B------:R-:W-:Y:S02]  /*489f0*/  IMAD.MOV.U32 R25, RZ, RZ, R14 ;  /* 0x000000ffff197224 */ /* 0x000fe400078e000e */
[----:B------:R-:W-:Y:S02]  /*48a00*/  IMAD.MOV.U32 R24, RZ, RZ, R15 ;  /* 0x000000ffff187224 */ /* 0x000fe400078e000f */
[----:B----4-:R-:W-:Y:S02]  /*48a10*/  IMAD.MOV.U32 R14, RZ, RZ, R27 ;  /* 0x000000ffff0e7224 */ /* 0x010fe400078e001b */
[----:B------:R-:W-:-:S05]  /*48a20*/  IMAD.MOV.U32 R15, RZ, RZ, R26 ;  /* 0x000000ffff0f7224 */ /* 0x000fca00078e001a */
[----:B------:R0:W-:Y:S04]  /*48a30*/  STL.64 [R1+0x22f8], R14 ;  /* 0x0022f80e01007387 */ /* 0x0001e80000100a00 */
[----:B0-----:R-:W4:Y:S02]  /*48a40*/  LDL.LU.64 R14, [R1+0x38] ;  /* 0x00003800010e7983 */ /* 0x001f240000300a00 */
[----:B----4-:R-:W-:Y:S01]  /*48a50*/  HMMA.16816.F32.BF16 R8, R4, R14, R8 ;  /* 0x0000000e0408723c */ /* 0x010fe20000041808 */
[----:B------:R-:W-:Y:S02]  /*48a60*/  IMAD.MOV.U32 R27, RZ, RZ, R14 ;  /* 0x000000ffff1b7224 */ /* 0x000fe400078e000e */
[----:B------:R-:W-:-:S04]  /*48a70*/  IMAD.MOV.U32 R26, RZ, RZ, R15 ;  /* 0x000000ffff1a7224 */ /* 0x000fc800078e000f */
[----:B---3--:R-:W-:Y:S02]  /*48a80*/  IMAD.MOV.U32 R14, RZ, RZ, R21 ;  /* 0x000000ffff0e7224 */ /* 0x008fe400078e0015 */
[----:B--2---:R-:W-:Y:S11]  /*48a90*/  IMAD.MOV.U32 R15, RZ, RZ, R19 ;  /* 0x000000ffff0f7224 */ /* 0x004ff600078e0013 */
[----:B------:R-:W-:Y:S03]  /*48aa0*/  @!UPT UIADD3 URZ, URZ, URZ, URZ ;  /* 0x0000003f3f3ff290 */ /* 0x000fe6000fffe03f */
[----:B------:R-:W-:Y:S01]  /*48ab0*/  STL.64 [R1+0x260], R8 ;  /* 0x0002600801007387 */ /* 0x000fe20000100a00 */
[----:B------:R0:W-:Y:S03]  /*48ac0*/  STL.64 [R1+0x268], R10 ;  /* 0x0002680a01007387 */ /* 0x0001e60000100a00 */
[----:B0-----:R-:W2:Y:S01]  /*48ad0*/  LDL.LU.64 R10, [R1+0x2430] ;  /* 0x00243000010a7983 */ /* 0x001ea20000300a00 */
[----:B------:R-:W3:Y:S02]  /*48ae0*/  LDL.LU.64 R8, [R1+0x2428] ;  /* 0x0024280001087983 */ /* 0x000ee40000300a00 */
[----:B------:R-:W4:Y:S02]  /*48af0*/  LDL.LU R21, [R1+0x2420] ;  /* 0x0024200001157983 */ /* 0x000f240000300800 */
[----:B------:R-:W3:Y:S01]  /*48b00*/  LDL.LU R19, [R1+0x241c] ;  /* 0x00241c0001137983 */ /* 0x000ee20000300800 */
[----:B------:R-:W-:Y:S01]  /*48b10*/  STL.64 [R1+0x2310], R14 ;  /* 0x0023100e01007387 */ /* 0x000fe20000100a00 */
[----:B------:R-:W-:Y:S02]  /*48b20*/  STL.64 [R1+0x22c0], R26 ;  /* 0x0022c01a01007387 */ /* 0x000fe40000100a00 */
[----:B------:R0:W-:Y:S02]  /*48b30*/  STL.64 [R1+0x22b8], R24 ;  /* 0x0022b81801007387 */ /* 0x0001e40000100a00 */
[----:B0-----:R-:W3:Y:S01]  /*48b40*/  LDL.LU R24, [R1+0xc40] ;  /* 0x000c400001187983 */ /* 0x001ee20000300800 */
[----:B------:R-:W3:Y:S02]  /*48b50*/  LDL.LU R25, [R1+0xc44] ;  /* 0x000c440001197983 */ /* 0x000ee40000300800 */
[----:B------:R-:W3:Y:S02]  /*48b60*/  LDL.LU R26, [R1+0xc48] ;  /* 0x000c4800011a7983 */ /* 0x000ee40000300800 */
[----:B------:R-:W3:Y:S02]  /*48b70*/  LDL.LU R27, [R1+0xc4c] ;  /* 0x000c4c00011b7983 */ /* 0x000ee40000300800 */
[----:B--2---:R-:W-:-:S02]  /*48b80*/  IMAD.MOV.U32 R14, RZ, RZ, R11 ;  /* 0x000000ffff0e7224 */ /* 0x004fc400078e000b */
[----:B------:R-:W-:-:S05]  /*48b90*/  IMAD.MOV.U32 R15, RZ, RZ, R10 ;  /* 0x000000ffff0f7224 */ /* 0x000fca00078e000a */
[----:B------:R-:W-:Y:S04]  /*48ba0*/  STL.64 [R1+0x2328], R14 ;  /* 0x0023280e01007387 */ /* 0x000fe80000100a00 */
[----:B---3--:R-:W-:Y:S01]  /*48bb0*/  STL.64 [R1+0x22d8], R26 ;  /* 0x0022d81a01007387 */ /* 0x008fe20000100a00 */
[----:B------:R0:W-:Y:S03]  /*48bc0*/  STL.64 [R1+0x22d0], R24 ;  /* 0x0022d01801007387 */ /* 0x0001e60000100a00 */
[----:B0-----:R-:W2:Y:S01]  /*48bd0*/  LDL.LU R24, [R1+0xa70] ;  /* 0x000a700001187983 */ /* 0x001ea20000300800 */
[----:B------:R-:W2:Y:S02]  /*48be0*/  LDL.LU R25, [R1+0xa74] ;  /* 0x000a740001197983 */ /* 0x000ea40000300800 */
[----:B------:R-:W3:Y:S02]  /*48bf0*/  LDL.LU R26, [R1+0xa78] ;  /* 0x000a7800011a7983 */ /* 0x000ee40000300800 */
[----:B------:R-:W3:Y:S02]  /*48c00*/  LDL.LU R27, [R1+0xa7c] ;  /* 0x000a7c00011b7983 */ /* 0x000ee40000300800 */
[----:B------:R-:W-:-:S02]  /*48c10*/  IMAD.MOV.U32 R14, RZ, RZ, R9 ;  /* 0x000000ffff0e7224 */ /* 0x000fc400078e0009 */
[----:B------:R-:W-:-:S05]  /*48c20*/  IMAD.MOV.U32 R15, RZ, RZ, R8 ;  /* 0x000000ffff0f7224 */ /* 0x000fca00078e0008 */
[----:B------:R0:W-:Y:S02]  /*48c30*/  STL.64 [R1+0x2340], R14 ;  /* 0x0023400e01007387 */ /* 0x0001e40000100a00 */
[----:B0-----:R-:W-:Y:S02]  /*48c40*/  IMAD.MOV.U32 R14, RZ, RZ, R19 ;  /* 0x000000ffff0e7224 */ /* 0x001fe400078e0013 */
[----:B----4-:R-:W-:Y:S01]  /*48c50*/  IMAD.MOV.U32 R15, RZ, RZ, R21 ;  /* 0x000000ffff0f7224 */ /* 0x010fe200078e0015 */
[----:B---3--:R-:W-:Y:S01]  /*48c60*/  STL.64 [R1+0x22f0], R26 ;  /* 0x0022f01a01007387 */ /* 0x008fe20000100a00 */
[----:B--2---:R0:W-:Y:S03]  /*48c70*/  STL.64 [R1+0x22e8], R24 ;  /* 0x0022e81801007387 */ /* 0x0041e60000100a00 */
[----:B0-----:R-:W2:Y:S01]  /*48c80*/  LDL.LU R24, [R1+0xa80] ;  /* 0x000a800001187983 */ /* 0x001ea20000300800 */
[----:B------:R-:W2:Y:S02]  /*48c90*/  LDL.LU R25, [R1+0xa84] ;  /* 0x000a840001197983 */ /* 0x000ea40000300800 */
[----:B------:R-:W3:Y:S02]  /*48ca0*/  LDL.LU R26, [R1+0xa88] ;  /* 0x000a8800011a7983 */ /* 0x000ee40000300800 */
[----:B------:R-:W3:Y:S01]  /*48cb0*/  LDL.LU R27, [R1+0xa8c] ;  /* 0x000a8c00011b7983 */ /* 0x000ee20000300800 */
[----:B------:R-:W4:Y:S01]  /*48cc0*/  LDL.LU R19, [R1+0x2418] ;  /* 0x0024180001137983 */ /* 0x000f220000300800 */
[----:B------:R-:W2:Y:S02]  /*48cd0*/  LDL.LU R21, [R1+0x2414] ;  /* 0x0024140001157983 */ /* 0x000ea40000300800 */
[----:B------:R0:W-:Y:S02]  /*48ce0*/  STL.64 [R1+0x2358], R14 ;  /* 0x0023580e01007387 */ /* 0x0001e40000100a00 */
[----:B0-----:R-:W2:Y:S01]  /*48cf0*/  LDL.LU R14, [R1+0x1c8] ;  /* 0x0001c800010e7983 */ /* 0x001ea20000300800 */
[----:B------:R-:W2:Y:S03]  /*48d00*/  LDL.LU R15, [R1+0x1cc] ;  /* 0x0001cc00010f7983 */ /* 0x000ea60000300800 */
[----:B--2---:R-:W-:Y:S01]  /*48d10*/  STL.64 [R1+0x2370], R14 ;  /* 0x0023700e01007387 */ /* 0x004fe20000100a00 */
[----:B---3--:R-:W-:Y:S02]  /*48d20*/  STL.64 [R1+0x2308], R26 ;  /* 0x0023081a01007387 */ /* 0x008fe40000100a00 */
[----:B------:R0:W-:Y:S02]  /*48d30*/  STL.64 [R1+0x2300], R24 ;  /* 0x0023001801007387 */ /* 0x0001e40000100a00 */
[----:B0-----:R-:W2:Y:S01]  /*48d40*/  LDL.LU R24, [R1+0xa90] ;  /* 0x000a900001187983 */ /* 0x001ea20000300800 */
[----:B------:R-:W2:Y:S02]  /*48d50*/  LDL.LU R25, [R1+0xa94] ;  /* 0x000a940001197983 */ /* 0x000ea40000300800 */
[----:B------:R-:W3:Y:S02]  /*48d60*/  LDL.LU R26, [R1+0xa98] ;  /* 0x000a9800011a7983 */ /* 0x000ee40000300800 */
[----:B------:R-:W3:Y:S02]  /*48d70*/  LDL.LU R27, [R1+0xa9c] ;  /* 0x000a9c00011b7983 */ /* 0x000ee40000300800 */
[----:B------:R-:W-:-:S02]  /*48d80*/  IMAD.MOV.U32 R14, RZ, RZ, R21 ;  /* 0x000000ffff0e7224 */ /* 0x000fc400078e0015 */
[----:B----4-:R-:W-:Y:S01]  /*48d90*/  IMAD.MOV.U32 R15, RZ, RZ, R19 ;  /* 0x000000ffff0f7224 */ /* 0x010fe200078e0013 */
[----:B------:R-:W4:Y:S01]  /*48da0*/  LDL.LU R21, [R1+0x2410] ;  /* 0x0024100001157983 */ /* 0x000f220000300800 */
[----:B------:R-:W4:Y:S03]  /*48db0*/  LDL.LU R19, [R1+0x240c] ;  /* 0x00240c0001137983 */ /* 0x000f260000300800 */
[----:B------:R-:W-:Y:S04]  /*48dc0*/  STL.64 [R1+0x2388], R14 ;  /* 0x0023880e01007387 */ /* 0x000fe80000100a00 */
[----:B---3--:R-:W-:Y:S01]  /*48dd0*/  STL.64 [R1+0x2320], R26 ;  /* 0x0023201a01007387 */ /* 0x008fe20000100a00 */
[----:B--2---:R0:W-:Y:S03]  /*48de0*/  STL.64 [R1+0x2318], R24 ;  /* 0x0023181801007387 */ /* 0x0041e60000100a00 */
[----:B0-----:R-:W2:Y:S01]  /*48df0*/  LDL.LU R24, [R1+0xaa0] ;  /* 0x000aa00001187983 */ /* 0x001ea20000300800 */
[----:B------:R-:W2:Y:S02]  /*48e00*/  LDL.LU R25, [R1+0xaa4] ;  /* 0x000aa40001197983 */ /* 0x000ea40000300800 */
[----:B------:R-:W3:Y:S02]  /*48e10*/  LDL.LU R26, [R1+0xaa8] ;  /* 0x000aa800011a7983 */ /* 0x000ee40000300800 */
[----:B------:R-:W3:Y:S01]  /*48e20*/  LDL.LU R27, [R1+0xaac] ;  /* 0x000aac00011b7983 */ /* 0x000ee20000300800 */
[----:B------:R-:W2:Y:S01]  /*48e30*/  LDL.LU R14, [R1+0x1e8] ;  /* 0x0001e800010e7983 */ /* 0x000ea20000300800 */
        /* <DEDUP_REMOVED lines=8> */
[----:B----4-:R-:W-:-:S02]  /*48ec0*/  IMAD.MOV.U32 R14, RZ, RZ, R19 ;  /* 0x000000ffff0e7224 */ /* 0x010fc400078e0013 */
[----:B------:R-:W-:Y:S01]  /*48ed0*/  IMAD.MOV.U32 R15, RZ, RZ, R21 ;  /* 0x000000ffff0f7224 */ /* 0x000fe200078e0015 */
        /* <DEDUP_REMOVED lines=17> */
[----:B------:R-:W3:Y:S01]  /*48ff0*/  LDL.LU R27, [R1+0xadc] ;  /* 0x000adc00011b7983 */ /* 0x000ee20000300800 */
[----:B------:R-:W2:Y:S01]  /*49000*/  LDL.LU R16, [R1+0x13c0] ;  /* 0x0013c00001107983 */ /* 0x000ea20000300800 */
[----:B------:R-:W2:Y:S02]  /*49010*/  LDL.LU R17, [R1+0x13c4] ;  /* 0x0013c40001117983 */ /* 0x000ea40000300800 */
[----:B----4-:R-:W-:-:S02]  /*49020*/  IMAD.MOV.U32 R15, RZ, RZ, R19 ;  /* 0x000000ffff0f7224 */ /* 0x010fc400078e0013 */
[----:B------:R-:W4:Y:S01]  /*49030*/  LDL.LU R18, [R1+0x13c8] ;  /* 0x0013c80001127983 */ /* 0x000f220000300800 */
[----:B------:R-:W4:Y:S01]  /*49040*/  LDL.LU R19, [R1+0x13cc] ;  /* 0x0013cc0001137983 */ /* 0x000f220000300800 */
[----:B------:R-:W4:Y:S03]  /*49050*/  LDL.LU.64 R10, [R1+0x28] ;  /* 0x00002800010a7983 */ /* 0x000f260000300a00 */
        /* <DEDUP_REMOVED lines=17> */
[----:B------:R-:W3:Y:S01]  /*49170*/  LDL.LU R27, [R1+0xb0c] ;  /* 0x000b0c00011b7983 */ /* 0x000ee20000300800 */
[----:B----4-:R-:W-:Y:S01]  /*49180*/  HMMA.16816.F32.BF16 R4, R4, R10, R16 ;  /* 0x0000000a0404723c */ /* 0x010fe20000041810 */
[----:B---3--:R-:W-:Y:S01]  /*49190*/  STL.64 [R1+0x23c8], R26 ;  /* 0x0023c81a01007387 */ /* 0x008fe20000100a00 */
[----:B--2---:R0:W-:Y:S03]  /*491a0*/  STL.64 [R1+0x23c0], R24 ;  /* 0x0023c01801007387 */ /* 0x0041e60000100a00 */
[----:B0-----:R-:W2:Y:S01]  /*491b0*/  LDL.LU R24, [R1+0x1610] ;  /* 0x0016100001187983 */ /* 0x001ea20000300800 */
[----:B------:R-:W2:Y:S02]  /*491c0*/  LDL.LU R25, [R1+0x1614] ;  /* 0x0016140001197983 */ /* 0x000ea40000300800 */
[----:B------:R-:W3:Y:S02]  /*491d0*/  LDL.LU R26, [R1+0x1618] ;  /* 0x00161800011a7983 */ /* 0x000ee40000300800 */
[----:B------:R-:W3:Y:S02]  /*491e0*/  LDL.LU R27, [R1+0x161c] ;  /* 0x00161c00011b7983 */ /* 0x000ee40000300800 */
[----:B------:R-:W-:-:S02]  /*491f0*/  IMAD.MOV.U32 R14, RZ, RZ, R21 ;  /* 0x000000ffff0e7224 */ /* 0x000fc400078e0015 */
[----:B------:R-:W-:Y:S02]  /*49200*/  IMAD.MOV.U32 R21, RZ, RZ, R10 ;  /* 0x000000ffff157224 */ /* 0x000fe400078e000a */
        /* <DEDUP_REMOVED lines=8> */
[----:B------:R-:W4:Y:S02]  /*49290*/  LDL.LU.64 R16, [R1+0x23f8] ;  /* 0x0023f80001107983 */ /* 0x000f240000300a00 */
[----:B------:R-:W-:Y:S02]  /*492a0*/  STL.64 [R1+0x250], R4 ;  /* 0x0002500401007387 */ /* 0x000fe40000100a00 */
[----:B------:R0:W-:Y:S01]  /*492b0*/  STL.64 [R1+0x258], R6 ;  /* 0x0002580601007387 */ /* 0x0001e20000100a00 */
[----:B------:R-:W2:Y:S01]  /*492c0*/  LDL.LU.64 R10, [R1+0x23f0] ;  /* 0x0023f000010a7983 */ /* 0x000ea20000300a00 */
[----:B------:R-:W2:Y:S03]  /*492d0*/  LDL.LU.64 R8, [R1+0x23e8] ;  /* 0x0023e80001087983 */ /* 0x000ea60000300a00 */
[----:B0-----:R-:W3:Y:S01]  /*492e0*/  LDL.LU R6, [R1+0x148] ;  /* 0x0001480001067983 */ /* 0x001ee20000300800 */
        /* <DEDUP_REMOVED lines=94> */
[----:B---3--:R-:W-:Y:S01]  /*498d0*/  HMMA.16816.F32.BF16 R4, R8, R6, R12 ;  /* 0x000000060804723c */ /* 0x008fe2000004180c */
[----:B------:R-:W3:Y:S01]  /*498e0*/  LDL.LU.64 R14, [R1+0x22a0] ;  /* 0x0022a000010e7983 */ /* 0x000ee20000300a00 */
[----:B------:R-:W3:Y:S11]  /*498f0*/  LDL.LU.64 R12, [R1+0x2298] ;  /* 0x00229800010c7983 */ /* 0x000ef60000300a00 */
[----:B------:R-:W-:Y:S10]  /*49900*/  @!UPT UIADD3 URZ, URZ, URZ, URZ ;  /* 0x0000003f3f3ff290 */ /* 0x000ff4000fffe03f */
[----:B------:R-:W-:Y:S01]  /*49910*/  STL.64 [R1+0xc30], R4 ;  /* 0x000c300401007387 */ /* 0x000fe20000100a00 */
[----:B------:R2:W-:Y:S02]  /*49920*/  STL.64 [R1+0xc38], R6 ;  /* 0x000c380601007387 */ /* 0x0005e40000100a00 */
[----:B--2---:R-:W-:Y:S02]  /*49930*/  IMAD.MOV.U32 R6, RZ, RZ, R27 ;  /* 0x000000ffff067224 */ /* 0x004fe400078e001b */
[----:B------:R-:W-:-:S05]  /*49940*/  IMAD.MOV.U32 R7, RZ, RZ, R26 ;  /* 0x000000ffff077224 */ /* 0x000fca00078e001a */
[----:B------:R0:W-:Y:S02]  /*49950*/  STL.64 [R1+0x20b8], R6 ;  /* 0x0020b80601007387 */ /* 0x0001e40000100a00 */
[----:B0-----:R-:W-:Y:S02]  /*49960*/  IMAD.MOV.U32 R6, RZ, RZ, R25 ;  /* 0x000000ffff067224 */ /* 0x001fe400078e0019 */
[----:B------:R-:W-:-:S05]  /*49970*/  IMAD.MOV.U32 R7, RZ, RZ, R24 ;  /* 0x000000ffff077224 */ /* 0x000fca00078e0018 */
[----:B------:R0:W-:Y:S01]  /*49980*/  STL.64 [R1+0x20d0], R6 ;  /* 0x0020d00601007387 */ /* 0x0001e20000100a00 */
[----:B------:R-:W2:Y:S02]  /*49990*/  LDL.LU R24, [R1+0xb20] ;  /* 0x000b200001187983 */ /* 0x000ea40000300800 */
[----:B------:R-:W2:Y:S02]  /*499a0*/  LDL.LU R25, [R1+0xb24] ;  /* 0x000b240001197983 */ /* 0x000ea40000300800 */
[----:B------:R-:W2:Y:S01]  /*499b0*/  LDL.LU R26, [R1+0xb28] ;  /* 0x000b2800011a7983 */ /* 0x000ea20000300800 */
[----:B------:R-:W2:Y:S01]  /*499c0*/  LDL.LU R27, [R1+0xb2c] ;  /* 0x000b2c00011b7983 */ /* 0x000ea20000300800 */
[----:B0-----:R-:W-:Y:S02]  /*499d0*/  IMAD.MOV.U32 R7, RZ, RZ, R28 ;  /* 0x000000ffff077224 */ /* 0x001fe400078e001c */
[----:B---3--:R-:W-:Y:S02]  /*499e0*/  IMAD.MOV.U32 R6, RZ, RZ, R12 ;  /* 0x000000ffff067224 */ /* 0x008fe400078e000c */
[----:B------:R-:W3:Y:S01]  /*499f0*/  LDL.LU R12, [R1+0x2290] ;  /* 0x00229000010c7983 */ /* 0x000ee20000300800 */
[----:B------:R-:W3:Y:S02]  /*49a00*/  LDL.LU R28, [R1+0x228c] ;  /* 0x00228c00011c7983 */ /* 0x000ee40000300800 */
[----:B------:R-:W-:Y:S01]  /*49a10*/  STL.64 [R1+0x20e8], R6 ;  /* 0x0020e80601007387 */ /* 0x000fe20000100a00 */
[----:B--2---:R-:W-:Y:S01]  /*49a20*/  STL.64 [R1+0x20c8], R26 ;  /* 0x0020c81a01007387 */ /* 0x004fe20000100a00 */
[----:B------:R0:W-:Y:S03]  /*49a30*/  STL.64 [R1+0x20c0], R24 ;  /* 0x0020c01801007387 */ /* 0x0001e60000100a00 */
[----:B0-----:R-:W2:Y:S01]  /*49a40*/  LDL.LU R24, [R1+0xb30] ;  /* 0x000b300001187983 */ /* 0x001ea20000300800 */
[----:B------:R-:W2:Y:S02]  /*49a50*/  LDL.LU R25, [R1+0xb34] ;  /* 0x000b340001197983 */ /* 0x000ea40000300800 */
[----:B------:R-:W2:Y:S02]  /*49a60*/  LDL.LU R26, [R1+0xb38] ;  /* 0x000b3800011a7983 */ /* 0x000ea40000300800 */
[----:B------:R-:W2:Y:S02]  /*49a70*/  LDL.LU R27, [R1+0xb3c] ;  /* 0x000b3c00011b7983 */ /* 0x000ea40000300800 */
[----:B------:R-:W-:-:S02]  /*49a80*/  IMAD.MOV.U32 R6, RZ, RZ, R29 ;  /* 0x000000ffff067224 */ /* 0x000fc400078e001d */
[----:B------:R-:W-:Y:S01]  /*49a90*/  IMAD.MOV.U32 R7, RZ, RZ, R2 ;  /* 0x000000ffff077224 */ /* 0x000fe200078e0002 */
[----:B------:R-:W3:Y:S01]  /*49aa0*/  LDL.LU R29, [R1+0x2288] ;  /* 0x00228800011d7983 */ /* 0x000ee20000300800 */
[----:B------:R-:W3:Y:S03]  /*49ab0*/  LDL.LU R2, [R1+0x2284] ;  /* 0x0022840001027983 */ /* 0x000ee60000300800 */
[----:B------:R-:W-:Y:S04]  /*49ac0*/  STL.64 [R1+0x2100], R6 ;  /* 0x0021000601007387 */ /* 0x000fe80000100a00 */
        /* <DEDUP_REMOVED lines=10> */
[----:B------:R0:W-:Y:S02]  /*49b70*/  STL.64 [R1+0x2118], R6 ;  /* 0x0021180601007387 */ /* 0x0001e40000100a00 */
[----:B0-----:R-:W-:Y:S02]  /*49b80*/  IMAD.MOV.U32 R6, RZ, RZ, R0 ;  /* 0x000000ffff067224 */ /* 0x001fe400078e0000 */
        /* <DEDUP_REMOVED lines=11> */
[----:B----4-:R-:W-:Y:S01]  /*49c40*/  IMAD.MOV.U32 R7, RZ, RZ, R16 ;  /* 0x000000ffff077224 */ /* 0x010fe200078e0010 */
[----:B------:R-:W4:Y:S01]  /*49c50*/  LDL.LU R22, [R1+0x2270] ;  /* 0x0022700001167983 */ /* 0x000f220000300800 */
[----:B------:R-:W3:Y:S03]  /*49c60*/  LDL.LU R16, [R1+0x226c] ;  /* 0x00226c0001107983 */ /* 0x000ee60000300800 */
[----:B------:R0:W-:Y:S01]  /*49c70*/  STL.64 [R1+0x2148], R6 ;  /* 0x0021480601007387 */ /* 0x0001e20000100a00 */
[----:B------:R-:W-:Y:S02]  /*49c80*/  IMAD.MOV.U32 R19, RZ, RZ, R15 ;  /* 0x000000ffff137224 */ /* 0x000fe400078e000f */
        /* <DEDUP_REMOVED lines=10> */
[----:B------:R-:W2:Y:S01]  /*49d30*/  LDL.LU R27, [R1+0xb6c] ;  /* 0x000b6c00011b7983 */ /* 0x000ea20000300800 */
[----:B------:R-:W2:Y:S01]  /*49d40*/  LDL.LU R15, [R1+0x2260] ;  /* 0x00226000010f7983 */ /* 0x000ea20000300800 */
[----:B------:R3:W-:Y:S02]  /*49d50*/  STL.64 [R1+0x2170], R18 ;  /* 0x0021701201007387 */ /* 0x0007e40000100a00 */
[----:B---3--:R-:W-:-:S02]  /*49d60*/  IMAD.MOV.U32 R18, RZ, RZ, R12 ;  /* 0x000000ffff127224 */ /* 0x008fc400078e000c */
[----:B------:R-:W-:Y:S01]  /*49d70*/  IMAD.MOV.U32 R19, RZ, RZ, R13 ;  /* 0x000000ffff137224 */ /* 0x000fe200078e000d */
[----:B------:R-:W3:Y:S01]  /*49d80*/  LDL.LU R12, [R1+0x225c] ;  /* 0x00225c00010c7983 */ /* 0x000ee20000300800 */
[----:B------:R-:W2:Y:S03]  /*49d90*/  LDL.LU R13, [R1+0x2258] ;  /* 0x00225800010d7983 */ /* 0x000ea60000300800 */
[----:B------:R0:W-:Y:S01]  /*49da0*/  STL.64 [R1+0x2188], R18 ;  /* 0x0021881201007387 */ /* 0x0001e20000100a00 */
[----:B------:R-:W2:Y:S02]  /*49db0*/  LDL.LU R4, [R1+0xba0] ;  /* 0x000ba00001047983 */ /* 0x000ea40000300800 */
[----:B------:R-:W2:Y:S02]  /*49dc0*/  LDL.LU R5, [R1+0xba4] ;  /* 0x000ba40001057983 */ /* 0x000ea40000300800 */
[----:B------:R-:W2:Y:S01]  /*49dd0*/  LDL.LU R6, [R1+0xba8] ;  /* 0x000ba80001067983 */ /* 0x000ea20000300800 */
[----:B------:R-:W2:Y:S01]  /*49de0*/  LDL.LU R7, [R1+0xbac] ;  /* 0x000bac0001077983 */ /* 0x000ea20000300800 */
[----:B0-----:R-:W-:-:S02]  /*49df0*/  IMAD.MOV.U32 R18, RZ, RZ, R29 ;  /* 0x000000ffff127224 */ /* 0x001fc400078e001d */
        /* <DEDUP_REMOVED lines=23> */
[----:B------:R-:W3:Y:S04]  /*49f70*/  LDL.LU R0, [R1+0x2244] ;  /* 0x0022440001007983 */ /* 0x000ee80000300800 */
[----:B------:R4:W-:Y:S02]  /*49f80*/  STL.64 [R1+0x21d0], R18 ;  /* 0x0021d01201007387 */ /* 0x0009e40000100a00 */
[----:B----4-:R-:W-:Y:S02]  /*49f90*/  IMAD.MOV.U32 R18, RZ, RZ, R22 ;  /* 0x000000ffff127224 */ /* 0x010fe400078e0016 */
[----:B------:R-:W-:-:S05]  /*49fa0*/  IMAD.MOV.U32 R19, RZ, RZ, R20 ;  /* 0x000000ffff137224 */ /* 0x000fca00078e0014 */
[----:B------:R-:W-:Y:S04]  /*49fb0*/  STL.64 [R1+0x21e8], R18 ;  /* 0x0021e81201007387 */ /* 0x000fe80000100a00 */
[----:B--2---:R-:W-:Y:S01]  /*49fc0*/  STL.64 [R1+0x21b0], R6 ;  /* 0x0021b00601007387 */ /* 0x004fe20000100a00 */
[----:B------:R0:W-:Y:S03]  /*49fd0*/  STL.64 [R1+0x21a8], R4 ;  /* 0x0021a80401007387 */ /* 0x0001e60000100a00 */
[----:B0-----:R-:W2:Y:S01]  /*49fe0*/  LDL.LU R4, [R1+0xbd0] ;  /* 0x000bd00001047983 */ /* 0x001ea20000300800 */
[----:B------:R-:W2:Y:S02]  /*49ff0*/  LDL.LU R5, [R1+0xbd4] ;  /* 0x000bd40001057983 */ /* 0x000ea40000300800 */
[----:B------:R-:W4:Y:S02]  /*4a000*/  LDL.LU R6, [R1+0xbd8] ;  /* 0x000bd80001067983 */ /* 0x000f240000300800 */
[----:B------:R-:W4:Y:S02]  /*4a010*/  LDL.LU R7, [R1+0xbdc] ;  /* 0x000bdc0001077983 */ /* 0x000f240000300800 */
[----:B------:R-:W-:-:S02]  /*4a020*/  IMAD.MOV.U32 R18, RZ, RZ, R17 ;  /* 0x000000ffff127224 */ /* 0x000fc400078e0011 */
[----:B------:R-:W-:-:S05]  /*4a030*/  IMAD.MOV.U32 R19, RZ, RZ, R16 ;  /* 0x000000ffff137224 */ /* 0x000fca00078e0010 */
[----:B------:R-:W-:Y:S04]  /*4a040*/  STL.64 [R1+0x2200], R18 ;  /* 0x0022001201007387 */ /* 0x000fe80000100a00 */
[----:B----4-:R-:W-:Y:S01]  /*4a050*/  STL.64 [R1+0x21c8], R6 ;  /* 0x0021c80601007387 */ /* 0x010fe20000100a00 */
[----:B--2---:R0:W-:Y:S03]  /*4a060*/  STL.64 [R1+0x21c0], R4 ;  /* 0x0021c00401007387 */ /* 0x0041e60000100a00 */
        /* <DEDUP_REMOVED lines=25> */
[----:B------:R-:W-:-:S02]  /*4a200*/  IMAD.MOV.U32 R18, RZ, RZ, R13 ;  /* 0x000000ffff127224 */ /* 0x000fc400078e000d */
[----:B---3--:R-:W-:Y:S01]  /*4a210*/  IMAD.MOV.U32 R19, RZ, RZ, R12 ;  /* 0x000000ffff137224 */ /* 0x008fe200078e000c */
[----:B----4-:R-:W-:Y:S01]  /*4a220*/  STL.64 [R1+0x2228], R6 ;  /* 0x0022280601007387 */ /* 0x010fe20000100a00 */
        /* <DEDUP_REMOVED lines=9> */
[----:B------:R-:W-:Y:S01]  /*4a2c0*/  IMAD.MOV.U32 R27, RZ, RZ, R29 ;  /* 0x000000ffff1b7224 */ /* 0x000fe200078e001d */
[----:B------:R-:W3:Y:S01]  /*4a2d0*/  LDL.LU R2, [R1+0x2240] ;  /* 0x0022400001027983 */ /* 0x000ee20000300800 */
[----:B------:R-:W-:Y:S02]  /*4a2e0*/  IMAD.MOV.U32 R25, RZ, RZ, R3 ;  /* 0x000000ffff197224 */ /* 0x000fe400078e0003 */
[----:B------:R-:W4:Y:S02]  /*4a2f0*/  LDL.LU R3, [R1+0x223c] ;  /* 0x00223c0001037983 */ /* 0x000f240000300800 */
[----:B------:R-:W3:Y:S01]  /*4a300*/  LDL.LU R28, [R1+0x2238] ;  /* 0x00223800011c7983 */ /* 0x000ee20000300800 */
[----:B------:R-:W3:Y:S01]  /*4a310*/  LDL.LU R29, [R1+0x2234] ;  /* 0x00223400011d7983 */ /* 0x000ee20000300800 */
[----:B------:R-:W-:Y:S02]  /*4a320*/  STL.64 [R1+0x2140], R26 ;  /* 0x0021401a01007387 */ /* 0x000fe40000100a00 */
[----:B------:R0:W-:Y:S02]  /*4a330*/  STL.64 [R1+0x2138], R24 ;  /* 0x0021381801007387 */ /* 0x0001e40000100a00 */
[----:B0-----:R-:W3:Y:S01]  /*4a340*/  LDL.LU R24, [R1+0xb80] ;  /* 0x000b800001187983 */ /* 0x001ee20000300800 */
[----:B------:R-:W3:Y:S02]  /*4a350*/  LDL.LU R25, [R1+0xb84] ;  /* 0x000b840001197983 */ /* 0x000ee40000300800 */
[----:B------:R-:W3:Y:S02]  /*4a360*/  LDL.LU R26, [R1+0xb88] ;  /* 0x000b8800011a7983 */ /* 0x000ee40000300800 */
[----:B------:R-:W-:-:S02]  /*4a370*/  IMAD.MOV.U32 R27, RZ, RZ, R0 ;  /* 0x000000ffff1b7224 */ /* 0x000fc400078e0000 */
[----:B------:R-:W4:Y:S01]  /*4a380*/  LDL.LU R0, [R1+0x2230] ;  /* 0x0022300001007983 */ /* 0x000f220000300800 */
[C---:B--2---:R-:W-:Y:S03]  /*4a390*/  HMMA.16816.F32.BF16 R16, R8.reuse, R18, R4 ;  /* 0x000000120810723c */ /* 0x044fe60000041804 */
[----:B---3--:R-:W-:Y:S01]  /*4a3a0*/  STL.64 [R1+0x2158], R26 ;  /* 0x0021581a01007387 */ /* 0x008fe20000100a00 */
[----:B------:R-:W-:Y:S02]  /*4a3b0*/  STL.64 [R1+0x2150], R24 ;  /* 0x0021501801007387 */ /* 0x000fe40000100a00 */
[----:B------:R-:W2:Y:S02]  /*4a3c0*/  LDL.LU.64 R22, [R1+0x228] ;  /* 0x0002280001167983 */ /* 0x000ea40000300a00 */
[----:B------:R-:W3:Y:S01]  /*4a3d0*/  LDL.LU R14, [R1+0x1634] ;  /* 0x00163400010e7983 */ /* 0x000ee20000300800 */
[----:B------:R-:W2:Y:S01]  /*4a3e0*/  LDL.LU.64 R6, [R1+0x2228] ;  /* 0x0022280001067983 */ /* 0x000ea20000300a00 */
[----:B------:R-:W2:Y:S11]  /*4a3f0*/  LDL.LU.64 R4, [R1+0x2220] ;  /* 0x0022200001047983 */ /* 0x000eb60000300a00 */
[----:B------:R-:W-:Y:S02]  /*4a400*/  @!UPT UIADD3 URZ, URZ, URZ, URZ ;  /* 0x0000003f3f3ff290 */ /* 0x000fe4000fffe03f */
[----:B------:R-:W-:Y:S02]  /*4a410*/  STL.64 [R1+0xc20], R16 ;  /* 0x000c201001007387 */ /* 0x000fe40000100a00 */
[----:B------:R0:W-:Y:S02]  /*4a420*/  STL.64 [R1+0xc28], R18 ;  /* 0x000c281201007387 */ /* 0x0001e40000100a00 */
        /* <DEDUP_REMOVED lines=50> */
[----:B------:R-:W-:Y:S02]  /*4a750*/  IMAD.MOV.U32 R27, RZ, RZ, R2 ;  /* 0x000000ffff1b7224 */ /* 0x000fe400078e0002 */
[----:B------:R-:W3:Y:S02]  /*4a760*/  LDL.LU R13, [R1+0x163c] ;  /* 0x00163c00010d7983 */ /* 0x000ee40000300800 */
[----:B------:R-:W3:Y:S02]  /*4a770*/  LDL.LU R2, [R1+0x1830] ;  /* 0x0018300001027983 */ /* 0x000ee40000300800 */
[----:B------:R-:W-:-:S02]  /*4a780*/  IMAD.MOV.U32 R24, RZ, RZ, R29 ;  /* 0x000000ffff187224 */ /* 0x000fc400078e001d */
[----:B------:R-:W-:Y:S02]  /*4a790*/  IMAD.MOV.U32 R25, RZ, RZ, R28 ;  /* 0x000000ffff197224 */ /* 0x000fe400078e001c */
[----:B----4-:R-:W-:Y:S01]  /*4a7a0*/  IMAD.MOV.U32 R26, RZ, RZ, R3 ;  /* 0x000000ffff1a7224 */ /* 0x010fe200078e0003 */
[C---:B--2---:R-:W-:Y:S01]  /*4a7b0*/  HMMA.16816.F32.BF16 R16, R8.reuse, R18, R4 ;  /* 0x000000120810723c */ /* 0x044fe20000041804 */
[----:B------:R-:W2:Y:S11]  /*4a7c0*/  LDL.LU.64 R6, [R1+0x2168] ;  /* 0x0021680001067983 */ /* 0x000eb60000300a00 */
[----:B------:R-:W-:Y:S11]  /*4a7d0*/  @!UPT UIADD3 URZ, URZ, URZ, URZ ;  /* 0x0000003f3f3ff290 */ /* 0x000ff6000fffe03f */
[----:B------:R-:W-:Y:S01]  /*4a7e0*/  STL.64 [R1+0xba0], R16 ;  /* 0x000ba01001007387 */ /* 0x000fe20000100a00 */
[----:B------:R0:W-:Y:S03]  /*4a7f0*/  STL.64 [R1+0xba8], R18 ;  /* 0x000ba81201007387 */ /* 0x0001e60000100a00 */
[----:B0-----:R-:W4:Y:S01]  /*4a800*/  LDL.LU R19, [R1+0x2160] ;  /* 0x0021600001137983 */ /* 0x001f220000300800 */
        /* <DEDUP_REMOVED lines=9> */
[----:B0-----:R-:W2:Y:S01]  /*4a8a0*/  LDL.LU.64 R6, [R1+0x2148] ;  /* 0x0021480001067983 */ /* 0x001ea20000300a00 */
[----:B------:R-:W3:Y:S01]  /*4a8b0*/  LDL.LU R28, [R1+0x1810] ;  /* 0x00181000011c7983 */ /* 0x000ee20000300800 */
[C---:B--2---:R-:W-:Y:S02]  /*4a8c0*/  HMMA.16816.F32.BF16 R4, R8.reuse, R6, R24 ;  /* 0x000000060804723c */ /* 0x044fe40000041818 */
[----:B------:R-:W2:Y:S01]  /*4a8d0*/  LDL.LU.64 R26, [R1+0x2140] ;  /* 0x00214000011a7983 */ /* 0x000ea20000300a00 */
[----:B------:R-:W2:Y:S11]  /*4a8e0*/  LDL.LU.64 R24, [R1+0x2138] ;  /* 0x0021380001187983 */ /* 0x000eb60000300a00 */
[----:B------:R-:W-:Y:S09]  /*4a8f0*/  @!UPT UIADD3 URZ, URZ, URZ, URZ ;  /* 0x0000003f3f3ff290 */ /* 0x000ff2000fffe03f */
        /* <DEDUP_REMOVED lines=27> */
[----:B------:R-:W3:Y:S01]  /*4aab0*/  LDL R15, [R1+0x203c] ;  /* 0x00203c00010f7983 */ /* 0x000ee20000100800 */
        /* <DEDUP_REMOVED lines=17> */
[----:B------:R-:W-:-:S04]  /*4abd0*/  IMAD.MOV.U32 R20, RZ, RZ, c[0x0][0x188] ;  /* 0x00006200ff147624 */ /* 0x000fc800078e00ff */
[----:B------:R-:W-:Y:S11]  /*4abe0*/  IMAD.SHL.U32 R20, R20, 0x20, RZ ;  /* 0x0000002014147824 */ /* 0x000ff600078e00ff */
[----:B------:R-:W-:Y:S03]  /*4abf0*/  @!UPT UIADD3 URZ, URZ, URZ, URZ ;  /* 0x0000003f3f3ff290 */ /* 0x000fe6000fffe03f */
[----:B------:R-:W-:Y:S01]  /*4ac00*/  STL.64 [R1+0xb20], R4 ;  /* 0x000b200401007387 */ /* 0x000fe20000100a00 */
[----:B------:R0:W-:Y:S02]  /*4ac10*/  STL.64 [R1+0xb28], R6 ;  /* 0x000b280601007387 */ /* 0x0001e40000100a00 */
[----:B0-----:R-:W-:Y:S02]  /*4ac20*/  IMAD.MOV.U32 R6, RZ, RZ, R21 ;  /* 0x000000ffff067224 */ /* 0x001fe400078e0015 */
[----:B----4-:R-:W-:Y:S02]  /*4ac30*/  IMAD.MOV.U32 R7, RZ, RZ, R19 ;  /* 0x000000ffff077224 */ /* 0x010fe400078e0013 */
[----:B------:R-:W-:-:S05]  /*4ac40*/  IMAD.SHL.U32 R20, R20, 0x2, RZ ;  /* 0x0000000214147824 */ /* 0x000fca00078e00ff */
[----:B------:R-:W-:Y:S02]  /*4ac50*/  IADD3 R5, P0, R22, R20, RZ ;  /* 0x0000001416057210 */ /* 0x000fe40007f1e0ff */
[----:B---3--:R-:W-:-:S03]  /*4ac60*/  IADD3 R14, R14, 0x1, RZ ;  /* 0x000000010e0e7810 */ /* 0x008fc60007ffe0ff */
[----:B------:R-:W-:Y:S01]  /*4ac70*/  IMAD.X R4, R23, 0x1, R0, P0 ;  /* 0x0000000117047824 */ /* 0x000fe200000e0600 */
[----:B------:R-:W-:Y:S01]  /*4ac80*/  STL [R1+0x209c], R5 ;  /* 0x00209c0501007387 */ /* 0x000fe20000100800 */
[----:B------:R-:W-:-:S03]  /*4ac90*/  IADD3 R2, P5, R2, R20, RZ ;  /* 0x0000001402027210 */ /* 0x000fc60007fbe0ff */
[----:B------:R-:W-:Y:S01]  /*4aca0*/  STL [R1+0x20a0], R4 ;  /* 0x0020a00401007387 */ /* 0x000fe20000100800 */
[-C--:B------:R-:W-:Y:S02]  /*4acb0*/  IADD3 R13, P6, R13, R20.reuse, RZ ;  /* 0x000000140d0d7210 */ /* 0x080fe40007fde0ff */
[-C--:B------:R-:W-:Y:S02]  /*4acc0*/  IADD3 R3, P3, R3, R20.reuse, RZ ;  /* 0x0000001403037210 */ /* 0x080fe40007f7e0ff */
[-C--:B------:R-:W-:Y:S02]  /*4acd0*/  IADD3 R12, P1, R12, R20.reuse, RZ ;  /* 0x000000140c0c7210 */ /* 0x080fe40007f3e0ff */
[-C--:B------:R-:W-:Y:S02]  /*4ace0*/  IADD3 R16, P4, R16, R20.reuse, RZ ;  /* 0x0000001410107210 */ /* 0x080fe40007f9e0ff */
[-C--:B------:R-:W-:Y:S01]  /*4acf0*/  IADD3 R28, P2, R28, R20.reuse, RZ ;  /* 0x000000141c1c7210 */ /* 0x080fe20007f5e0ff */
[----:B------:R-:W-:Y:S01]  /*4ad00*/  IMAD.X R29, R29, 0x1, R0, P6 ;  /* 0x000000011d1d7824 */ /* 0x000fe200030e0600 */
[----:B--2---:R-:W-:Y:S11]  /*4ad10*/  HMMA.16816.F32.BF16 R8, R8, R6, R24 ;  /* 0x000000060808723c */ /* 0x004ff60000041818 */
[----:B------:R-:W-:Y:S11]  /*4ad20*/  @!UPT UIADD3 URZ, URZ, URZ, URZ ;  /* 0x0000003f3f3ff290 */ /* 0x000ff6000fffe03f */
[----:B------:R-:W-:Y:S01]  /*4ad30*/  @!UPT UIADD3 URZ, URZ, URZ, URZ ;  /* 0x0000003f3f3ff290 */ /* 0x000fe2000fffe03f */
[----:B------:R-:W-:Y:S01]  /*4ad40*/  STL.64 [R1+0xa60], R8 ;  /* 0x000a600801007387 */ /* 0x000fe20000100a00 */
[----:B------:R-:W-:Y:S02]  /*4ad50*/  IMAD.MOV.U32 R7, RZ, RZ, R10 ;  /* 0x000000ffff077224 */ /* 0x000fe400078e000a */
[----:B------:R-:W-:Y:S02]  /*4ad60*/  STL.64 [R1+0xa68], R10 ;  /* 0x000a680a01007387 */ /* 0x000fe40000100a00 */
[----:B------:R-:W-:Y:S01]  /*4ad70*/  STL [R1+0x1634], R14 ;  /* 0x0016340e01007387 */ /* 0x000fe20000100800 */
[----:B------:R-:W2:Y:S01]  /*4ad80*/  LDL.LU R19, [R1+0x1800] ;  /* 0x0018000001137983 */ /* 0x000ea20000300800 */
[----:B------:R-:W-:Y:S02]  /*4ad90*/  STL [R1+0x20a4], R7 ;  /* 0x0020a40701007387 */ /* 0x000fe40000100800 */
[----:B------:R0:W-:Y:S02]  /*4ada0*/  STL [R1+0x1830], R2 ;  /* 0x0018300201007387 */ /* 0x0001e40000100800 */
[----:B0-----:R-:W3:Y:S01]  /*4adb0*/  LDL.LU R2, [R1+0x1824] ;  /* 0x0018240001027983 */ /* 0x001ee20000300800 */
[----:B------:R-:W-:Y:S02]  /*4adc0*/  STL [R1+0x163c], R13 ;  /* 0x00163c0d01007387 */ /* 0x000fe40000100800 */
[----:B------:R0:W-:Y:S02]  /*4add0*/  STL [R1+0x1818], R3 ;  /* 0x0018180301007387 */ /* 0x0001e40000100800 */
[----:B------:R-:W-:Y:S01]  /*4ade0*/  STL [R1+0x1828], R12 ;  /* 0x0018280c01007387 */ /* 0x000fe20000100800 */
[----:B0-----:R-:W4:Y:S01]  /*4adf0*/  LDL.LU R3, [R1+0x17f8] ;  /* 0x0017f80001037983 */ /* 0x001f220000300800 */
[----:B------:R-:W-:Y:S02]  /*4ae00*/  STL [R1+0x1820], R16 ;  /* 0x0018201001007387 */ /* 0x000fe40000100800 */
[----:B------:R0:W-:Y:S02]  /*4ae10*/  STL [R1+0x1810], R28 ;  /* 0x0018101c01007387 */ /* 0x0001e40000100800 */
[----:B0-----:R-:W4:Y:S01]  /*4ae20*/  LDL.LU R28, [R1+0x181c] ;  /* 0x00181c00011c7983 */ /* 0x001f220000300800 */
[----:B------:R0:W-:Y:S03]  /*4ae30*/  STL [R1+0x1638], R29 ;  /* 0x0016381d01007387 */ /* 0x0001e60000100800 */
[----:B0-----:R-:W4:Y:S01]  /*4ae40*/  LDL.LU R29, [R1+0x17f0] ;  /* 0x0017f000011d7983 */ /* 0x001f220000300800 */
[----:B------:R-:W-:Y:S01]  /*4ae50*/  IADD3 R17, P6, R17, R20, RZ ;  /* 0x0000001411117210 */ /* 0x000fe20007fde0ff */
[----:B------:R-:W-:-:S02]  /*4ae60*/  IMAD.X R18, R18, 0x1, R0, P5 ;  /* 0x0000000112127824 */ /* 0x000fc400028e0600 */
[----:B------:R-:W4:Y:S01]  /*4ae70*/  LDL.LU R7, [R1+0x1814] ;  /* 0x0018140001077983 */ /* 0x000f220000300800 */
[----:B------:R-:W4:Y:S01]  /*4ae80*/  LDL.LU R8, [R1+0x17e8] ;  /* 0x0017e80001087983 */ /* 0x000f220000300800 */
[----:B------:R-:W-:Y:S02]  /*4ae90*/  STL [R1+0x1808], R17 ;  /* 0x0018081101007387 */ /* 0x000fe40000100800 */
[----:B------:R-:W4:Y:S02]  /*4aea0*/  LDL.LU R9, [R1+0x180c] ;  /* 0x00180c0001097983 */ /* 0x000f240000300800 */
[----:B------:R0:W-:Y:S02]  /*4aeb0*/  STL [R1+0x182c], R18 ;  /* 0x00182c1201007387 */ /* 0x0001e40000100800 */
[----:B------:R-:W-:Y:S01]  /*4aec0*/  IMAD.MOV.U32 R6, RZ, RZ, R11 ;  /* 0x000000ffff067224 */ /* 0x000fe200078e000b */
        /* <DEDUP_REMOVED lines=11> */
[----:B------:R-:W-:Y:S01]  /*4af80*/  ISETP.NE.U32.AND P0, PT, R14, R15, PT ;  /* 0x0000000f0e00720c */ /* 0x000fe20003f05070 */
[----:B0-----:R-:W4:Y:S01]  /*4af90*/  LDL.LU R18, [R1+0x17dc] ;  /* 0x0017dc0001127983 */ /* 0x001f220000300800 */
[----:B------:R-:W4:Y:S02]  /*4afa0*/  LDL.LU R15, [R1+0x17b0] ;  /* 0x0017b000010f7983 */ /* 0x000f240000300800 */
[----:B------:R-:W4:Y:S02]  /*4afb0*/  LDL.LU R14, [R1+0x17d4] ;  /* 0x0017d400010e7983 */ /* 0x000f240000300800 */
[----:B------:R-:W4:Y:S01]  /*4afc0*/  LDL.LU R13, [R1+0x17a8] ;  /* 0x0017a800010d7983 */ /* 0x000f220000300800 */
[----:B--2---:R-:W-:-:S05]  /*4afd0*/  IADD3 R19, P5, R19, R20, RZ ;  /* 0x0000001413137210 */ /* 0x004fca0007fbe0ff */
[----:B------:R0:W-:Y:S01]  /*4afe0*/  STL [R1+0x1800], R19 ;  /* 0x0018001301007387 */ /* 0x0001e20000100800 */
[----:B---3--:R-:W-:-:S03]  /*4aff0*/  IMAD.X R2, R2, 0x1, R0, P1 ;  /* 0x0000000102027824 */ /* 0x008fc600008e0600 */
[----:B0-----:R-:W2:Y:S01]  /*4b000*/  LDL.LU R19, [R1+0x17cc] ;  /* 0x0017cc0001137983 */ /* 0x001ea20000300800 */
[----:B------:R-:W3:Y:S02]  /*4b010*/  LDL.LU R12, [R1+0x17a0] ;  /* 0x0017a000010c7983 */ /* 0x000ee40000300800 */
[----:B------:R-:W3:Y:S02]  /*4b020*/  LDL.LU R16, [R1+0x17c4] ;  /* 0x0017c40001107983 */ /* 0x000ee40000300800 */
[----:B------:R0:W-:Y:S01]  /*4b030*/  STL [R1+0x1824], R2 ;  /* 0x0018240201007387 */ /* 0x0001e20000100800 */
[----:B----4-:R-:W-:Y:S01]  /*4b040*/  IADD3 R3, P1, R3, R20, RZ ;  /* 0x0000001403037210 */ /* 0x010fe20007f3e0ff */
[----:B0-----:R-:W4:Y:S04]  /*4b050*/  LDL.LU R2, [R1+0x1798] ;  /* 0x0017980001027983 */ /* 0x001f280000300800 */
[----:B------:R0:W-:Y:S01]  /*4b060*/  STL [R1+0x17f8], R3 ;  /* 0x0017f80301007387 */ /* 0x0001e20000100800 */
[----:B------:R-:W-:-:S03]  /*4b070*/  IMAD.X R28, R28, 0x1, R0, P4 ;  /* 0x000000011c1c7824 */ /* 0x000fc600020e0600 */
[----:B0-----:R-:W4:Y:S02]  /*4b080*/  LDL.LU R3, [R1+0x17bc] ;  /* 0x0017bc0001037983 */ /* 0x001f240000300800 */
[----:B------:R0:W-:Y:S01]  /*4b090*/  STL [R1+0x181c], R28 ;  /* 0x00181c1c01007387 */ /* 0x0001e20000100800 */
[-C--:B------:R-:W-:Y:S01]  /*4b0a0*/  IADD3 R29, P4, R29, R20.reuse, RZ ;  /* 0x000000141d1d7210 */ /* 0x080fe20007f9e0ff */
[----:B0-----:R-:W4:Y:S01]  /*4b0b0*/  LDL.LU R28, [R1+0x1790] ;  /* 0x00179000011c7983 */ /* 0x001f220000300800 */
[----:B------:R-:W4:Y:S03]  /*4b0c0*/  LDL.LU R17, [R1+0x17b4] ;  /* 0x0017b40001117983 */ /* 0x000f260000300800 */
[----:B------:R0:W-:Y:S02]  /*4b0d0*/  STL [R1+0x17f0], R29 ;  /* 0x0017f01d01007387 */ /* 0x0001e40000100800 */
[----:B0-----:R-:W4:Y:S01]  /*4b0e0*/  LDL.LU R29, [R1+0x1788] ;  /* 0x00178800011d7983 */ /* 0x001f220000300800 */
[--C-:B------:R-:W-:Y:S01]  /*4b0f0*/  IMAD.X R7, R7, 0x1, R0.reuse, P3 ;  /* 0x0000000107077824 */ /* 0x100fe200018e0600 */
[-C--:B------:R-:W-:Y:S01]  /*4b100*/  IADD3 R8, P3, R8, R20.reuse, RZ ;  /* 0x0000001408087210 */ /* 0x080fe20007f7e0ff */
[--C-:B------:R-:W-:Y:S01]  /*4b110*/  IMAD.X R9, R9, 0x1, R0.reuse, P2 ;  /* 0x0000000109097824 */ /* 0x100fe200010e0600 */
[-C--:B------:R-:W-:Y:S01]  /*4b120*/  IADD3 R10, P2, R10, R20.reuse, RZ ;  /* 0x000000140a0a7210 */ /* 0x080fe20007f5e0ff */
[--C-:B------:R-:W-:Y:S01]  /*4b130*/  IMAD.X R11, R11, 0x1, R0.reuse, P6 ;  /* 0x000000010b0b7824 */ /* 0x100fe200030e0600 */
[----:B------:R-:W-:Y:S01]  /*4b140*/  STL [R1+0x1814], R7 ;  /* 0x0018140701007387 */ /* 0x000fe20000100800 */
[-C--:B------:R-:W-:Y:S01]  /*4b150*/  IADD3 R24, P6, R24, R20.reuse, RZ ;  /* 0x0000001418187210 */ /* 0x080fe20007fde0ff */
[----:B------:R-:W-:Y:S02]  /*4b160*/  STL [R1+0x17e8], R8 ;  /* 0x0017e80801007387 */ /* 0x000fe40000100800 */
        /* <DEDUP_REMOVED lines=10> */
[----:B------:R-:W-:Y:S01]  /*4b210*/  IADD3 R21, P4, R21, R20, RZ ;  /* 0x0000001415157210 */ /* 0x000fe20007f9e0ff */
[----:B------:R-:W-:Y:S02]  /*4b220*/  STL [R1+0x17d0], R26 ;  /* 0x0017d01a01007387 */ /* 0x000fe40000100800 */
[--C-:B------:R-:W-:Y:S01]  /*4b230*/  IMAD.X R18, R18, 0x1, R0.reuse, P2 ;  /* 0x0000000112127824 */ /* 0x100fe200010e0600 */
[----:B------:R-:W-:Y:S01]  /*4b240*/  STL [R1+0x17f4], R27 ;  /* 0x0017f41b01007387 */ /* 0x000fe20000100800 */
[----:B------:R-:W-:-:S02]  /*4b250*/  IMAD.X R22, R22, 0x1, R0, P3 ;  /* 0x0000000116167824 */ /* 0x000fc400018e0600 */
[----:B------:R-:W-:Y:S01]  /*4b260*/  STL [R1+0x17c8], R4 ;  /* 0x0017c80401007387 */ /* 0x000fe20000100800 */
[-C--:B------:R-:W-:Y:S01]  /*4b270*/  IADD3 R23, P3, R23, R20.reuse, RZ ;  /* 0x0000001417177210 */ /* 0x080fe20007f7e0ff */
[----:B------:R-:W-:Y:S01]  /*4b280*/  STL [R1+0x17ec], R5 ;  /* 0x0017ec0501007387 */ /* 0x000fe20000100800 */
[----:B------:R-:W-:Y:S01]  /*4b290*/  STL [R1+0x17c0], R21 ;  /* 0x0017c01501007387 */ /* 0x000fe20000100800 */
[-C--:B------:R-:W-:Y:S01]  /*4b2a0*/  IADD3 R15, P2, R15, R20.reuse, RZ ;  /* 0x000000140f0f7210 */ /* 0x080fe20007f5e0ff */
[----:B------:R0:W-:Y:S01]  /*4b2b0*/  STL [R1+0x17dc], R18 ;  /* 0x0017dc1201007387 */ /* 0x0001e20000100800 */
[----:B------:R-:W-:Y:S01]  /*4b2c0*/  STL [R1+0x17e4], R22 ;  /* 0x0017e41601007387 */ /* 0x000fe20000100800 */
[--C-:B------:R-:W-:Y:S01]  /*4b2d0*/  IMAD.X R14, R14, 0x1, R0.reuse, P6 ;  /* 0x000000010e0e7824 */ /* 0x100fe200030e0600 */
[----:B------:R-:W-:Y:S02]  /*4b2e0*/  IADD3 R13, P6, R13, R20, RZ ;  /* 0x000000140d0d7210 */ /* 0x000fe40007fde0ff */
[----:B0-----:R-:W4:Y:S01]  /*4b2f0*/  LDL.LU R18, [R1+0x17ac] ;  /* 0x0017ac0001127983 */ /* 0x001f220000300800 */
[----:B------:R-:W-:Y:S02]  /*4b300*/  STL [R1+0x17b8], R23 ;  /* 0x0017b81701007387 */ /* 0x000fe40000100800 */
[----:B------:R-:W-:Y:S02]  /*4b310*/  STL [R1+0x17b0], R15 ;  /* 0x0017b00f01007387 */ /* 0x000fe40000100800 */
[----:B--2---:R-:W-:-:S02]  /*4b320*/  IMAD.X R19, R19, 0x1, R0, P5 ;  /* 0x0000000113137824 */ /* 0x004fc400028e0600 */
[--C-:B---3--:R-:W-:Y:S01]  /*4b330*/  IMAD.X R16, R16, 0x1, R0.reuse, P1 ;  /* 0x0000000110107824 */ /* 0x108fe200008e0600 */
[-C--:B------:R-:W-:Y:S02]  /*4b340*/  IADD3 R12, P5, R12, R20.reuse, RZ ;  /* 0x000000140c0c7210 */ /* 0x080fe40007fbe0ff */
[----:B------:R0:W-:Y:S01]  /*4b350*/  STL [R1+0x17cc], R19 ;  /* 0x0017cc1301007387 */ /* 0x0001e20000100800 */
[----:B------:R-:W-:Y:S01]  /*4b360*/  STL [R1+0x17d4], R14 ;  /* 0x0017d40e01007387 */ /* 0x000fe20000100800 */
[-C--:B----4-:R-:W-:Y:S02]  /*4b370*/  IADD3 R2, P1, R2, R20.reuse, RZ ;  /* 0x0000001402027210 */ /* 0x090fe40007f3e0ff */
[----:B0-----:R-:W2:Y:S01]  /*4b380*/  LDL.LU R19, [R1+0x1780] ;  /* 0x0017800001137983 */ /* 0x001ea20000300800 */
[----:B------:R-:W-:Y:S03]  /*4b390*/  STL [R1+0x17a8], R13 ;  /* 0x0017a80d01007387 */ /* 0x000fe60000100800 */
[----:B------:R0:W-:Y:S01]  /*4b3a0*/  STL [R1+0x1798], R2 ;  /* 0x0017980201007387 */ /* 0x0001e20000100800 */
[----:B------:R-:W-:Y:S02]  /*4b3b0*/  STL [R1+0x17a0], R12 ;  /* 0x0017a00c01007387 */ /* 0x000fe40000100800 */
[--C-:B------:R-:W-:Y:S01]  /*4b3c0*/  IMAD.X R3, R3, 0x1, R0.reuse, P4 ;  /* 0x0000000103037824 */ /* 0x100fe200020e0600 */
[----:B0-----:R-:W3:Y:S01]  /*4b3d0*/  LDL.LU R2, [R1+0x17a4] ;  /* 0x0017a40001027983 */ /* 0x001ee20000300800 */
[----:B------:R-:W-:Y:S03]  /*4b3e0*/  STL [R1+0x17c4], R16 ;  /* 0x0017c41001007387 */ /* 0x000fe60000100800 */
[----:B------:R0:W-:Y:S01]  /*4b3f0*/  STL [R1+0x17bc], R3 ;  /* 0x0017bc0301007387 */ /* 0x0001e20000100800 */
[----:B------:R-:W-:Y:S01]  /*4b400*/  IADD3 R28, P4, R28, R20, RZ ;  /* 0x000000141c1c7210 */ /* 0x000fe20007f9e0ff */
[----:B0-----:R-:W4:Y:S01]  /*4b410*/  LDL.LU R3, [R1+0x1778] ;  /* 0x0017780001037983 */ /* 0x001f220000300800 */
[----:B------:R-:W-:-:S03]  /*4b420*/  IMAD.X R17, R17, 0x1, R0, P3 ;  /* 0x0000000111117824 */ /* 0x000fc600018e0600 */
[----:B------:R0:W-:Y:S01]  /*4b430*/  STL [R1+0x1790], R28 ;  /* 0x0017901c01007387 */ /* 0x0001e20000100800 */
[----:B------:R-:W-:Y:S01]  /*4b440*/  IADD3 R29, P3, R29, R20, RZ ;  /* 0x000000141d1d7210 */ /* 0x000fe20007f7e0ff */
[----:B0-----:R-:W4:Y:S01]  /*4b450*/  LDL.LU R28, [R1+0x179c] ;  /* 0x00179c00011c7983 */ /* 0x001f220000300800 */
[----:B------:R-:W4:Y:S02]  /*4b460*/  LDL.LU R7, [R1+0x1770] ;  /* 0x0017700001077983 */ /* 0x000f240000300800 */
[----:B------:R-:W4:Y:S02]  /*4b470*/  LDL.LU R8, [R1+0x1794] ;  /* 0x0017940001087983 */ /* 0x000f240000300800 */
[----:B------:R-:W-:Y:S01]  /*4b480*/  STL [R1+0x17b4], R17 ;  /* 0x0017b41101007387 */ /* 0x000fe20000100800 */
[----:B------:R-:W4:Y:S01]  /*4b490*/  LDL.LU R9, [R1+0x1768] ;  /* 0x0017680001097983 */ /* 0x000f220000300800 */
[----:B------:R0:W-:Y:S02]  /*4b4a0*/  STL [R1+0x1788], R29 ;  /* 0x0017881d01007387 */ /* 0x0001e40000100800 */
        /* <DEDUP_REMOVED lines=11> */
[----:B0-----:R-:W4:Y:S02]  /*4b560*/  LDL.LU R29, [R1+0x1738] ;  /* 0x00173800011d7983 */ /* 0x001f240000300800 */
[----:B------:R-:W4:Y:S02]  /*4b570*/  LDL.LU R15, [R1+0x175c] ;  /* 0x00175c00010f7983 */ /* 0x000f240000300800 */
[----:B------:R-:W4:Y:S01]  /*4b580*/  LDL.LU R14, [R1+0x1730] ;  /* 0x00173000010e7983 */ /* 0x000f220000300800 */
[----:B------:R-:W4:Y:S01]  /*4b590*/  LDL.LU R13, [R1+0x1754] ;  /* 0x00175400010d7983 */ /* 0x000f220000300800 */
[----:B------:R-:W-:-:S05]  /*4b5a0*/  IMAD.X R18, R18, 0x1, R0, P2 ;  /* 0x0000000112127824 */ /* 0x000fca00010e0600 */
[----:B------:R0:W-:Y:S04]  /*4b5b0*/  STL [R1+0x17ac], R18 ;  /* 0x0017ac1201007387 */ /* 0x0001e80000100800 */
[----:B0-----:R-:W4:Y:S01]  /*4b5c0*/  LDL.LU R18, [R1+0x1728] ;  /* 0x0017280001127983 */ /* 0x001f220000300800 */
[----:B------:R-:W4:Y:S02]  /*4b5d0*/  LDL.LU R12, [R1+0x174c] ;  /* 0x00174c00010c7983 */ /* 0x000f240000300800 */
[----:B------:R-:W4:Y:S01]  /*4b5e0*/  LDL.LU R16, [R1+0x1720] ;  /* 0x0017200001107983 */ /* 0x000f220000300800 */
[----:B--2---:R-:W-:-:S05]  /*4b5f0*/  IADD3 R19, P2, R19, R20, RZ ;  /* 0x0000001413137210 */ /* 0x004fca0007f5e0ff */
[----:B------:R0:W-:Y:S01]  /*4b600*/  STL [R1+0x1780], R19 ;  /* 0x0017801301007387 */ /* 0x0001e20000100800 */
[----:B---3--:R-:W-:-:S03]  /*4b610*/  IMAD.X R2, R2, 0x1, R0, P6 ;  /* 0x0000000102027824 */ /* 0x008fc600030e0600 */
[----:B0-----:R-:W2:Y:S04]  /*4b620*/  LDL.LU R19, [R1+0x1744] ;  /* 0x0017440001137983 */ /* 0x001ea80000300800 */
[----:B------:R0:W-:Y:S01]  /*4b630*/  STL [R1+0x17a4], R2 ;  /* 0x0017a40201007387 */ /* 0x0001e20000100800 */
[----:B----4-:R-:W-:-:S03]  /*4b640*/  IADD3 R3, P6, R3, R20, RZ ;  /* 0x0000001403037210 */ /* 0x010fc60007fde0ff */
[----:B0-----:R-:W3:Y:S04]  /*4b650*/  LDL.LU R2, [R1+0x1718] ;  /* 0x0017180001027983 */ /* 0x001ee80000300800 */
[----:B------:R0:W-:Y:S01]  /*4b660*/  STL [R1+0x1778], R3 ;  /* 0x0017780301007387 */ /* 0x0001e20000100800 */
[----:B------:R-:W-:-:S03]  /*4b670*/  IMAD.X R28, R28, 0x1, R0, P5 ;  /* 0x000000011c1c7824 */ /* 0x000fc600028e0600 */
[----:B0-----:R-:W4:Y:S01]  /*4b680*/  LDL.LU R3, [R1+0x173c] ;  /* 0x00173c0001037983 */ /* 0x001f220000300800 */
[----:B------:R-:W4:Y:S01]  /*4b690*/  LDL.LU R17, [R1+0x1710] ;  /* 0x0017100001117983 */ /* 0x000f220000300800 */
[-C--:B------:R-:W-:Y:S01]  /*4b6a0*/  IADD3 R7, P5, R7, R20.reuse, RZ ;  /* 0x0000001407077210 */ /* 0x080fe20007fbe0ff */
[--C-:B------:R-:W-:Y:S01]  /*4b6b0*/  IMAD.X R8, R8, 0x1, R0.reuse, P1 ;  /* 0x0000000108087824 */ /* 0x100fe200008e0600 */
[----:B------:R0:W-:Y:S01]  /*4b6c0*/  STL [R1+0x179c], R28 ;  /* 0x00179c1c01007387 */ /* 0x0001e20000100800 */
[-C--:B------:R-:W-:Y:S01]  /*4b6d0*/  IADD3 R9, P1, R9, R20.reuse, RZ ;  /* 0x0000001409097210 */ /* 0x080fe20007f3e0ff */
[--C-:B------:R-:W-:Y:S01]  /*4b6e0*/  IMAD.X R10, R10, 0x1, R0.reuse, P4 ;  /* 0x000000010a0a7824 */ /* 0x100fe200020e0600 */
[-C--:B------:R-:W-:Y:S01]  /*4b6f0*/  IADD3 R11, P4, R11, R20.reuse, RZ ;  /* 0x000000140b0b7210 */ /* 0x080fe20007f9e0ff */
[--C-:B------:R-:W-:Y:S01]  /*4b700*/  IMAD.X R24, R24, 0x1, R0.reuse, P3 ;  /* 0x0000000118187824 */ /* 0x100fe200018e0600 */
[-C--:B------:R-:W-:Y:S01]  /*4b710*/  IADD3 R25, P3, R25, R20.reuse, RZ ;  /* 0x0000001419197210 */ /* 0x080fe20007f7e0ff */
[----:B0-----:R-:W4:Y:S01]  /*4b720*/  LDL.LU R28, [R1+0x1734] ;  /* 0x00173400011c7983 */ /* 0x001f220000300800 */
[----:B------:R-:W-:Y:S02]  /*4b730*/  STL [R1+0x1770], R7 ;  /* 0x0017700701007387 */ /* 0x000fe40000100800 */
[----:B------:R-:W-:Y:S02]  /*4b740*/  STL [R1+0x1794], R8 ;  /* 0x0017940801007387 */ /* 0x000fe40000100800 */
        /* <DEDUP_REMOVED lines=9> */
[----:B------:R-:W-:-:S02]  /*4b7e0*/  IMAD.X R21, R21, 0x1, R0, P5 ;  /* 0x0000000115157824 */ /* 0x000fc400028e0600 */
[--C-:B------:R-:W-:Y:S01]  /*4b7f0*/  IMAD.X R23, R23, 0x1, R0.reuse, P1 ;  /* 0x0000000117177824 */ /* 0x100fe200008e0600 */
[----:B------:R-:W-:Y:S01]  /*4b800*/  STL [R1+0x177c], R26 ;  /* 0x00177c1a01007387 */ /* 0x000fe20000100800 */
[-C--:B------:R-:W-:Y:S01]  /*4b810*/  IADD3 R29, P1, R29, R20.reuse, RZ ;  /* 0x000000141d1d7210 */ /* 0x080fe20007f3e0ff */
[----:B------:R-:W-:Y:S01]  /*4b820*/  STL [R1+0x1750], R27 ;  /* 0x0017501b01007387 */ /* 0x000fe20000100800 */
[----:B------:R-:W-:Y:S01]  /*4b830*/  IADD3 R22, P5, R22, R20, RZ ;  /* 0x0000001416167210 */ /* 0x000fe20007fbe0ff */
[----:B------:R-:W-:Y:S01]  /*4b840*/  STL [R1+0x1774], R4 ;  /* 0x0017740401007387 */ /* 0x000fe20000100800 */
[----:B------:R-:W-:Y:S02]  /*4b850*/  STL [R1+0x1748], R5 ;  /* 0x0017480501007387 */ /* 0x000fe40000100800 */
[----:B------:R-:W-:Y:S02]  /*4b860*/  STL [R1+0x176c], R21 ;  /* 0x00176c1501007387 */ /* 0x000fe40000100800 */
[----:B------:R0:W-:Y:S01]  /*4b870*/  STL [R1+0x1738], R29 ;  /* 0x0017381d01007387 */ /* 0x0001e20000100800 */
[----:B------:R-:W-:Y:S04]  /*4b880*/  STL [R1+0x1740], R22 ;  /* 0x0017401601007387 */ /* 0x000fe80000100800 */
[----:B0-----:R-:W4:Y:S01]  /*4b890*/  LDL.LU R29, [R1+0x1708] ;  /* 0x00170800011d7983 */ /* 0x001f220000300800 */
[----:B------:R-:W-:-:S02]  /*4b8a0*/  IMAD.X R15, R15, 0x1, R0, P4 ;  /* 0x000000010f0f7824 */ /* 0x000fc400020e0600 */
[--C-:B------:R-:W-:Y:S01]  /*4b8b0*/  IMAD.X R13, R13, 0x1, R0.reuse, P3 ;  /* 0x000000010d0d7824 */ /* 0x100fe200018e0600 */
[-C--:B------:R-:W-:Y:S02]  /*4b8c0*/  IADD3 R14, P4, R14, R20.reuse, RZ ;  /* 0x000000140e0e7210 */ /* 0x080fe40007f9e0ff */
[-C--:B------:R-:W-:Y:S01]  /*4b8d0*/  IADD3 R18, P3, R18, R20.reuse, RZ ;  /* 0x0000001412127210 */ /* 0x080fe20007f7e0ff */
[----:B------:R-:W-:Y:S01]  /*4b8e0*/  STL [R1+0x1764], R23 ;  /* 0x0017641701007387 */ /* 0x000fe20000100800 */
[----:B------:R-:W-:Y:S02]  /*4b8f0*/  STL [R1+0x175c], R15 ;  /* 0x00175c0f01007387 */ /* 0x000fe40000100800 */
[----:B------:R-:W-:Y:S01]  /*4b900*/  IMAD.X R12, R12, 0x1, R0, P2 ;  /* 0x000000010c0c7824 */ /* 0x000fe200010e0600 */
[----:B------:R0:W-:Y:S01]  /*4b910*/  STL [R1+0x1728], R18 ;  /* 0x0017281201007387 */ /* 0x0001e20000100800 */
[----:B------:R-:W-:Y:S01]  /*4b920*/  STL [R1+0x1730], R14 ;  /* 0x0017300e01007387 */ /* 0x000fe20000100800 */
[----:B------:R-:W-:-:S02]  /*4b930*/  IADD3 R16, P2, R16, R20, RZ ;  /* 0x0000001410107210 */ /* 0x000fc40007f5e0ff */
[----:B0-----:R-:W4:Y:S01]  /*4b940*/  LDL.LU R18, [R1+0x172c] ;  /* 0x00172c0001127983 */ /* 0x001f220000300800 */
[----:B------:R-:W-:Y:S02]  /*4b950*/  STL [R1+0x1754], R13 ;  /* 0x0017540d01007387 */ /* 0x000fe40000100800 */
[----:B--2---:R-:W-:-:S05]  /*4b960*/  IMAD.X R19, R19, 0x1, R0, P6 ;  /* 0x0000000113137824 */ /* 0x004fca00030e0600 */
[----:B------:R0:W-:Y:S01]  /*4b970*/  STL [R1+0x1744], R19 ;  /* 0x0017441301007387 */ /* 0x0001e20000100800 */
[----:B------:R-:W-:Y:S01]  /*4b980*/  STL [R1+0x174c], R12 ;  /* 0x00174c0c01007387 */ /* 0x000fe20000100800 */
[-C--:B---3--:R-:W-:Y:S02]  /*4b990*/  IADD3 R2, P6, R2, R20.reuse, RZ ;  /* 0x0000001402027210 */ /* 0x088fe40007fde0ff */
[----:B0-----:R-:W2:Y:S01]  /*4b9a0*/  LDL.LU R19, [R1+0x1700] ;  /* 0x0017000001137983 */ /* 0x001ea20000300800 */
[----:B------:R-:W-:Y:S03]  /*4b9b0*/  STL [R1+0x1720], R16 ;  /* 0x0017201001007387 */ /* 0x000fe60000100800 */
[----:B------:R0:W-:Y:S01]  /*4b9c0*/  STL [R1+0x1718], R2 ;  /* 0x0017180201007387 */ /* 0x0001e20000100800 */
[----:B----4-:R-:W-:Y:S01]  /*4b9d0*/  IMAD.X R3, R3, 0x1, R0, P5 ;  /* 0x0000000103037824 */ /* 0x010fe200028e0600 */
[----:B------:R-:W-:-:S02]  /*4b9e0*/  IADD3 R17, P5, R17, R20, RZ ;  /* 0x0000001411117210 */ /* 0x000fc40007fbe0ff */
[----:B0-----:R-:W3:Y:S02]  /*4b9f0*/  LDL.LU R2, [R1+0x1724] ;  /* 0x0017240001027983 */ /* 0x001ee40000300800 */
[----:B------:R0:W-:Y:S02]  /*4ba00*/  STL [R1+0x173c], R3 ;  /* 0x00173c0301007387 */ /* 0x0001e40000100800 */
[----:B------:R-:W-:Y:S01]  /*4ba10*/  IMAD.X R28, R28, 0x1, R0, P1 ;  /* 0x000000011c1c7824 */ /* 0x000fe200008e0600 */
        /* <DEDUP_REMOVED lines=21> */
[----:B------:R-:W-:-:S05]  /*4bb70*/  IADD3 R29, P1, R29, R20, RZ ;  /* 0x000000141d1d7210 */ /* 0x000fca0007f3e0ff */
[----:B------:R0:W-:Y:S04]  /*4bb80*/  STL [R1+0x1708], R29 ;  /* 0x0017081d01007387 */ /* 0x0001e80000100800 */
[----:B0-----:R-:W4:Y:S01]  /*4bb90*/  LDL.LU R29, [R1+0x16d4] ;  /* 0x0016d400011d7983 */ /* 0x001f220000300800 */
[----:B------:R-:W4:Y:S02]  /*4bba0*/  LDL.LU R12, [R1+0x16a8] ;  /* 0x0016a800010c7983 */ /* 0x000f240000300800 */
[----:B------:R-:W4:Y:S02]  /*4bbb0*/  LDL.LU R16, [R1+0x16cc] ;  /* 0x0016cc0001107983 */ /* 0x000f240000300800 */
[----:B------:R-:W-:-:S05]  /*4bbc0*/  IMAD.X R18, R18, 0x1, R0, P4 ;  /* 0x0000000112127824 */ /* 0x000fca00020e0600 */
[----:B------:R0:W-:Y:S04]  /*4bbd0*/  STL [R1+0x172c], R18 ;  /* 0x00172c1201007387 */ /* 0x0001e80000100800 */
[----:B0-----:R-:W4:Y:S01]  /*4bbe0*/  LDL.LU R18, [R1+0x16a0] ;  /* 0x0016a00001127983 */ /* 0x001f220000300800 */
[----:B--2---:R-:W-:-:S05]  /*4bbf0*/  IADD3 R19, P4, R19, R20, RZ ;  /* 0x0000001413137210 */ /* 0x004fca0007f9e0ff */
[----:B------:R0:W-:Y:S01]  /*4bc00*/  STL [R1+0x1700], R19 ;  /* 0x0017001301007387 */ /* 0x0001e20000100800 */
[----:B---3--:R-:W-:-:S03]  /*4bc10*/  IMAD.X R2, R2, 0x1, R0, P3 ;  /* 0x0000000102027824 */ /* 0x008fc600018e0600 */
[----:B0-----:R-:W2:Y:S04]  /*4bc20*/  LDL.LU R19, [R1+0x16c4] ;  /* 0x0016c40001137983 */ /* 0x001ea80000300800 */
[----:B------:R0:W-:Y:S01]  /*4bc30*/  STL [R1+0x1724], R2 ;  /* 0x0017240201007387 */ /* 0x0001e20000100800 */
[----:B----4-:R-:W-:-:S03]  /*4bc40*/  IADD3 R3, P3, R3, R20, RZ ;  /* 0x0000001403037210 */ /* 0x010fc60007f7e0ff */
[----:B0-----:R-:W3:Y:S01]  /*4bc50*/  LDL.LU R2, [R1+0x1698] ;  /* 0x0016980001027983 */ /* 0x001ee20000300800 */
[----:B------:R-:W4:Y:S03]  /*4bc60*/  LDL.LU R17, [R1+0x16bc] ;  /* 0x0016bc0001117983 */ /* 0x000f260000300800 */
[----:B------:R0:W-:Y:S01]  /*4bc70*/  STL [R1+0x16f8], R3 ;  /* 0x0016f80301007387 */ /* 0x0001e20000100800 */
[--C-:B------:R-:W-:Y:S01]  /*4bc80*/  IMAD.X R7, R7, 0x1, R0.reuse, P2 ;  /* 0x0000000107077824 */ /* 0x100fe200010e0600 */
        /* <DEDUP_REMOVED lines=23> */
[----:B------:R-:W-:Y:S02]  /*4be00*/  STL [R1+0x16d0], R4 ;  /* 0x0016d00401007387 */ /* 0x000fe40000100800 */
[----:B------:R-:W-:Y:S01]  /*4be10*/  STL [R1+0x16f4], R5 ;  /* 0x0016f40501007387 */ /* 0x000fe20000100800 */
[----:B------:R-:W-:Y:S01]  /*4be20*/  STL [R1+0x16c8], R21 ;  /* 0x0016c81501007387 */ /* 0x000fe20000100800 */
[-C--:B------:R-:W-:Y:S01]  /*4be30*/  IADD3 R23, P2, R23, R20.reuse, RZ ;  /* 0x0000001417177210 */ /* 0x080fe20007f5e0ff */
[----:B------:R0:W-:Y:S02]  /*4be40*/  STL [R1+0x16e4], R28 ;  /* 0x0016e41c01007387 */ /* 0x0001e40000100800 */
[----:B------:R-:W-:Y:S01]  /*4be50*/  STL [R1+0x16ec], R22 ;  /* 0x0016ec1601007387 */ /* 0x000fe20000100800 */
[-C--:B------:R-:W-:Y:S01]  /*4be60*/  IADD3 R15, P6, R15, R20.reuse, RZ ;  /* 0x000000140f0f7210 */ /* 0x080fe20007fde0ff */
[--C-:B------:R-:W-:Y:S02]  /*4be70*/  IMAD.X R14, R14, 0x1, R0.reuse, P5 ;  /* 0x000000010e0e7824 */ /* 0x100fe400028e0600 */
[--C-:B------:R-:W-:Y:S01]  /*4be80*/  IMAD.X R29, R29, 0x1, R0.reuse, P1 ;  /* 0x000000011d1d7824 */ /* 0x100fe200008e0600 */
[----:B0-----:R-:W4:Y:S01]  /*4be90*/  LDL.LU R28, [R1+0x16b4] ;  /* 0x0016b400011c7983 */ /* 0x001f220000300800 */
[----:B------:R-:W-:Y:S02]  /*4bea0*/  STL [R1+0x16c0], R23 ;  /* 0x0016c01701007387 */ /* 0x000fe40000100800 */
[----:B------:R-:W-:Y:S02]  /*4beb0*/  STL [R1+0x16b8], R15 ;  /* 0x0016b80f01007387 */ /* 0x000fe40000100800 */
[----:B------:R0:W-:Y:S01]  /*4bec0*/  STL [R1+0x16d4], R29 ;  /* 0x0016d41d01007387 */ /* 0x0001e20000100800 */
[----:B------:R-:W-:Y:S04]  /*4bed0*/  STL [R1+0x16dc], R14 ;  /* 0x0016dc0e01007387 */ /* 0x000fe80000100800 */
[----:B0-----:R-:W4:Y:S01]  /*4bee0*/  LDL.LU R29, [R1+0x1688] ;  /* 0x00168800011d7983 */ /* 0x001f220000300800 */
[-C--:B------:R-:W-:Y:S01]  /*4bef0*/  IADD3 R13, P5, R13, R20.reuse, RZ ;  /* 0x000000140d0d7210 */ /* 0x080fe20007fbe0ff */
[----:B------:R-:W-:Y:S01]  /*4bf00*/  IMAD.X R16, R16, 0x1, R0, P4 ;  /* 0x0000000110107824 */ /* 0x000fe200020e0600 */
[----:B------:R-:W-:-:S02]  /*4bf10*/  IADD3 R18, P4, R18, R20, RZ ;  /* 0x0000001412127210 */ /* 0x000fc40007f9e0ff */
[----:B------:R-:W-:Y:S01]  /*4bf20*/  IADD3 R12, P1, R12, R20, RZ ;  /* 0x000000140c0c7210 */ /* 0x000fe20007f3e0ff */
[----:B------:R-:W-:Y:S02]  /*4bf30*/  STL [R1+0x16b0], R13 ;  /* 0x0016b00d01007387 */ /* 0x000fe40000100800 */
[----:B------:R0:W-:Y:S02]  /*4bf40*/  STL [R1+0x16a0], R18 ;  /* 0x0016a01201007387 */ /* 0x0001e40000100800 */
[----:B------:R-:W-:Y:S01]  /*4bf50*/  STL [R1+0x16a8], R12 ;  /* 0x0016a80c01007387 */ /* 0x000fe20000100800 */
[----:B0-----:R-:W4:Y:S01]  /*4bf60*/  LDL.LU R18, [R1+0x16ac] ;  /* 0x0016ac0001127983 */ /* 0x001f220000300800 */
[----:B------:R-:W-:Y:S02]  /*4bf70*/  STL [R1+0x16cc], R16 ;  /* 0x0016cc1001007387 */ /* 0x000fe40000100800 */
[----:B--2---:R-:W-:-:S05]  /*4bf80*/  IMAD.X R19, R19, 0x1, R0, P3 ;  /* 0x0000000113137824 */ /* 0x004fca00018e0600 */
[----:B------:R0:W-:Y:S01]  /*4bf90*/  STL [R1+0x16c4], R19 ;  /* 0x0016c41301007387 */ /* 0x0001e20000100800 */
[-C--:B---3--:R-:W-:Y:S01]  /*4bfa0*/  IADD3 R2, P3, R2, R20.reuse, RZ ;  /* 0x0000001402027210 */ /* 0x088fe20007f7e0ff */
[--C-:B----4-:R-:W-:Y:S02]  /*4bfb0*/  IMAD.X R17, R17, 0x1, R0.reuse, P2 ;  /* 0x0000000111117824 */ /* 0x110fe400010e0600 */
[----:B0-----:R-:W2:Y:S02]  /*4bfc0*/  LDL.LU R19, [R1+0x1680] ;  /* 0x0016800001137983 */ /* 0x001ea40000300800 */
[----:B------:R0:W-:Y:S01]  /*4bfd0*/  STL [R1+0x1698], R2 ;  /* 0x0016980201007387 */ /* 0x0001e20000100800 */
[----:B------:R-:W-:Y:S01]  /*4bfe0*/  IADD3 R3, P2, R3, R20, RZ ;  /* 0x0000001403037210 */ /* 0x000fe20007f5e0ff */
[----:B0-----:R-:W3:Y:S01]  /*4bff0*/  LDL.LU R2, [R1+0x16a4] ;  /* 0x0016a40001027983 */ /* 0x001ee20000300800 */
        /* <DEDUP_REMOVED lines=21> */
[----:B------:R0:W-:Y:S01]  /*4c150*/  STL [R1+0x16b4], R28 ;  /* 0x0016b41c01007387 */ /* 0x0001e20000100800 */
[----:B------:R-:W-:-:S03]  /*4c160*/  IADD3 R29, P6, R29, R20, RZ ;  /* 0x000000141d1d7210 */ /* 0x000fc60007fde0ff */
[----:B0-----:R-:W4:Y:S01]  /*4c170*/  LDL.LU R28, [R1+0x2024] ;  /* 0x00202400011c7983 */ /* 0x001f220000300800 */
[----:B------:R-:W4:Y:S02]  /*4c180*/  LDL.LU R12, [R1+0x1654] ;  /* 0x00165400010c7983 */ /* 0x000f240000300800 */
[----:B------:R-:W4:Y:S02]  /*4c190*/  LDL.LU R16, [R1+0x2020] ;  /* 0x0020200001107983 */ /* 0x000f240000300800 */
[----:B------:R0:W-:Y:S02]  /*4c1a0*/  STL [R1+0x1688], R29 ;  /* 0x0016881d01007387 */ /* 0x0001e40000100800 */
[----:B0-----:R-:W4:Y:S01]  /*4c1b0*/  LDL.LU R29, [R1+0x164c] ;  /* 0x00164c00011d7983 */ /* 0x001f220000300800 */
[----:B------:R-:W-:-:S05]  /*4c1c0*/  IMAD.X R18, R18, 0x1, R0, P5 ;  /* 0x0000000112127824 */ /* 0x000fca00028e0600 */
[----:B------:R0:W-:Y:S04]  /*4c1d0*/  STL [R1+0x16ac], R18 ;  /* 0x0016ac1201007387 */ /* 0x0001e80000100800 */
[----:B0-----:R-:W4:Y:S01]  /*4c1e0*/  LDL.LU R18, [R1+0x201c] ;  /* 0x00201c0001127983 */ /* 0x001f220000300800 */
[----:B--2---:R-:W-:-:S05]  /*4c1f0*/  IADD3 R19, P5, R19, R20, RZ ;  /* 0x0000001413137210 */ /* 0x004fca0007fbe0ff */
[----:B------:R0:W-:Y:S01]  /*4c200*/  STL [R1+0x1680], R19 ;  /* 0x0016801301007387 */ /* 0x0001e20000100800 */
[--C-:B---3--:R-:W-:Y:S01]  /*4c210*/  IMAD.X R2, R2, 0x1, R0.reuse, P1 ;  /* 0x0000000102027824 */ /* 0x108fe200008e0600 */
[-C--:B----4-:R-:W-:Y:S02]  /*4c220*/  IADD3 R7, P1, R7, R20.reuse, RZ ;  /* 0x0000001407077210 */ /* 0x090fe40007f3e0ff */
[----:B0-----:R-:W2:Y:S01]  /*4c230*/  LDL.LU R19, [R1+0x1644] ;  /* 0x0016440001137983 */ /* 0x001ea20000300800 */
[----:B------:R-:W3:Y:S02]  /*4c240*/  LDL.LU R17, [R1+0x2018] ;  /* 0x0020180001117983 */ /* 0x000ee40000300800 */
[--C-:B------:R-:W-:Y:S02]  /*4c250*/  IMAD.X R8, R8, 0x1, R0.reuse, P4 ;  /* 0x0000000108087824 */ /* 0x100fe400020e0600 */
[----:B------:R0:W-:Y:S01]  /*4c260*/  STL [R1+0x16a4], R2 ;  /* 0x0016a40201007387 */ /* 0x0001e20000100800 */
[-C--:B------:R-:W-:Y:S01]  /*4c270*/  IADD3 R9, P4, R9, R20.reuse, RZ ;  /* 0x0000001409097210 */ /* 0x080fe20007f9e0ff */
[--C-:B------:R-:W-:Y:S01]  /*4c280*/  IMAD.X R10, R10, 0x1, R0.reuse, P3 ;  /* 0x000000010a0a7824 */ /* 0x100fe200018e0600 */
[-C--:B------:R-:W-:Y:S01]  /*4c290*/  IADD3 R11, P3, R11, R20.reuse, RZ ;  /* 0x000000140b0b7210 */ /* 0x080fe20007f7e0ff */
[--C-:B------:R-:W-:Y:S01]  /*4c2a0*/  IMAD.X R24, R24, 0x1, R0.reuse, P2 ;  /* 0x0000000118187824 */ /* 0x100fe200010e0600 */
[-C--:B------:R-:W-:Y:S01]  /*4c2b0*/  IADD3 R25, P2, R25, R20.reuse, RZ ;  /* 0x0000001419197210 */ /* 0x080fe20007f5e0ff */
[--C-:B------:R-:W-:Y:S01]  /*4c2c0*/  IMAD.X R26, R26, 0x1, R0.reuse, P6 ;  /* 0x000000011a1a7824 */ /* 0x100fe200030e0600 */
[----:B0-----:R-:W4:Y:S01]  /*4c2d0*/  LDL.LU R2, [R1+0x2028] ;  /* 0x0020280001027983 */ /* 0x001f220000300800 */
[----:B------:R0:W-:Y:S01]  /*4c2e0*/  STL [R1+0x1678], R7 ;  /* 0x0016780701007387 */ /* 0x0001e20000100800 */
[-C--:B------:R-:W-:Y:S01]  /*4c2f0*/  IADD3 R27, P6, R27, R20.reuse, RZ ;  /* 0x000000141b1b7210 */ /* 0x080fe20007fde0ff */
[--C-:B------:R-:W-:Y:S01]  /*4c300*/  IMAD.X R4, R4, 0x1, R0.reuse, P5 ;  /* 0x0000000104047824 */ /* 0x100fe200028e0600 */
[-C--:B------:R-:W-:Y:S01]  /*4c310*/  IADD3 R5, P5, R5, R20.reuse, RZ ;  /* 0x0000001405057210 */ /* 0x080fe20007fbe0ff */
[--C-:B------:R-:W-:Y:S01]  /*4c320*/  IMAD.X R21, R21, 0x1, R0.reuse, P1 ;  /* 0x0000000115157824 */ /* 0x100fe200008e0600 */
[----:B0-----:R0:W5:Y:S01]  /*4c330*/  LDL.LU R7, [R1+0x20a4] ;  /* 0x0020a40001077983 */ /* 0x0011620000300800 */
[----:B------:R-:W-:Y:S02]  /*4c340*/  STL [R1+0x169c], R8 ;  /* 0x00169c0801007387 */ /* 0x000fe40000100800 */
[----:B------:R-:W-:Y:S02]  /*4c350*/  STL [R1+0x1670], R9 ;  /* 0x0016700901007387 */ /* 0x000fe40000100800 */
[----:B------:R-:W-:Y:S01]  /*4c360*/  STL [R1+0x1694], R10 ;  /* 0x0016940a01007387 */ /* 0x000fe20000100800 */
[----:B------:R-:W-:Y:S01]  /*4c370*/  STL [R1+0x1668], R11 ;  /* 0x0016680b01007387 */ /* 0x000fe20000100800 */
[----:B------:R-:W-:Y:S02]  /*4c380*/  STL [R1+0x168c], R24 ;  /* 0x00168c1801007387 */ /* 0x000fe40000100800 */
[----:B------:R-:W-:Y:S02]  /*4c390*/  STL [R1+0x1660], R25 ;  /* 0x0016601901007387 */ /* 0x000fe40000100800 */
[--C-:B------:R-:W-:Y:S01]  /*4c3a0*/  IMAD.X R23, R23, 0x1, R0.reuse, P4 ;  /* 0x0000000117177824 */ /* 0x100fe200020e0600 */
[----:B------:R-:W-:Y:S01]  /*4c3b0*/  STL [R1+0x1684], R26 ;  /* 0x0016841a01007387 */ /* 0x000fe20000100800 */
[----:B------:R-:W-:Y:S01]  /*4c3c0*/  IADD3 R3, P4, R3, UR8, RZ ;  /* 0x0000000803037c10 */ /* 0x000fe2000ff9e0ff */
[----:B------:R-:W-:Y:S01]  /*4c3d0*/  STL [R1+0x1658], R27 ;  /* 0x0016581b01007387 */ /* 0x000fe20000100800 */
[----:B------:R-:W-:Y:S01]  /*4c3e0*/  IADD3 R22, P1, R22, R20, RZ ;  /* 0x0000001416167210 */ /* 0x000fe20007f3e0ff */
[----:B------:R-:W-:Y:S01]  /*4c3f0*/  STL [R1+0x167c], R4 ;  /* 0x00167c0401007387 */ /* 0x000fe20000100800 */
[----:B------:R-:W-:Y:S02]  /*4c400*/  STL [R1+0x1650], R5 ;  /* 0x0016500501007387 */ /* 0x000fe40000100800 */
[----:B------:R-:W-:Y:S02]  /*4c410*/  STL [R1+0x1674], R21 ;  /* 0x0016741501007387 */ /* 0x000fe40000100800 */
[----:B------:R1:W-:Y:S01]  /*4c420*/  STL [R1+0x202c], R3 ;  /* 0x00202c0301007387 */ /* 0x0003e20000100800 */
[----:B------:R-:W-:Y:S01]  /*4c430*/  STL [R1+0x1648], R22 ;  /* 0x0016481601007387 */ /* 0x000fe20000100800 */
[----:B------:R-:W-:-:S02]  /*4c440*/  IMAD.X R15, R15, 0x1, R0, P3 ;  /* 0x000000010f0f7824 */ /* 0x000fc400018e0600 */
[--C-:B------:R-:W-:Y:S01]  /*4c450*/  IMAD.X R13, R13, 0x1, R0.reuse, P2 ;  /* 0x000000010d0d7824 */ /* 0x100fe200010e0600 */
[----:B------:R-:W-:Y:S02]  /*4c460*/  IADD3 R28, P2, R28, UR8, RZ ;  /* 0x000000081c1c7c10 */ /* 0x000fe4000ff5e0ff */
[----:B------:R-:W-:Y:S01]  /*4c470*/  IADD3 R14, P3, R14, UR8, RZ ;  /* 0x000000080e0e7c10 */ /* 0x000fe2000ff7e0ff */
[----:B-1----:R-:W4:Y:S01]  /*4c480*/  LDL.LU R3, [R1+0x2014] ;  /* 0x0020140001037983 */ /* 0x002f220000300800 */
[----:B------:R-:W-:Y:S02]  /*4c490*/  STL [R1+0x166c], R23 ;  /* 0x00166c1701007387 */ /* 0x000fe40000100800 */
[----:B------:R-:W-:Y:S02]  /*4c4a0*/  STL [R1+0x1664], R15 ;  /* 0x0016640f01007387 */ /* 0x000fe40000100800 */
[----:B------:R1:W-:Y:S01]  /*4c4b0*/  STL [R1+0x2024], R28 ;  /* 0x0020241c01007387 */ /* 0x0003e20000100800 */
[----:B------:R-:W-:Y:S01]  /*4c4c0*/  STL [R1+0x1848], R14 ;  /* 0x0018480e01007387 */ /* 0x000fe20000100800 */
[----:B------:R-:W-:-:S02]  /*4c4d0*/  IMAD.X R29, R29, 0x1, R0, P5 ;  /* 0x000000011d1d7824 */ /* 0x000fc400028e0600 */
[----:B------:R-:W-:Y:S01]  /*4c4e0*/  IMAD.X R12, R12, 0x1, R0, P6 ;  /* 0x000000010c0c7824 */ /* 0x000fe200030e0600 */
[----:B-1----:R-:W4:Y:S01]  /*4c4f0*/  LDL.LU R28, [R1+0x1640] ;  /* 0x00164000011c7983 */ /* 0x002f220000300800 */
[----:B------:R-:W-:Y:S02]  /*4c500*/  STL [R1+0x165c], R13 ;  /* 0x00165c0d01007387 */ /* 0x000fe40000100800 */
[----:B------:R1:W-:Y:S02]  /*4c510*/  STL [R1+0x164c], R29 ;  /* 0x00164c1d01007387 */ /* 0x0003e40000100800 */
[----:B------:R-:W-:Y:S01]  /*4c520*/  STL [R1+0x1654], R12 ;  /* 0x0016540c01007387 */ /* 0x000fe20000100800 */
[----:B-1----:R-:W4:Y:S01]  /*4c530*/  LDL.LU R29, [R1+0x2010] ;  /* 0x00201000011d7983 */ /* 0x002f220000300800 */
[----:B------:R-:W-:Y:S02]  /*4c540*/  IADD3 R16, P6, R16, UR8, RZ ;  /* 0x0000000810107c10 */ /* 0x000fe4000ffde0ff */
[----:B------:R-:W-:-:S03]  /*4c550*/  IADD3 R18, P5, R18, UR8, RZ ;  /* 0x0000000812127c10 */ /* 0x000fc6000ffbe0ff */
[----:B------:R-:W-:Y:S02]  /*4c560*/  STL [R1+0x2020], R16 ;  /* 0x0020201001007387 */ /* 0x000fe40000100800 */
[----:B------:R1:W-:Y:S02]  /*4c570*/  STL [R1+0x201c], R18 ;  /* 0x00201c1201007387 */ /* 0x0003e40000100800 */
[----:B-1----:R-:W4:Y:S01]  /*4c580*/  LDL.LU R18, [R1+0x1844] ;  /* 0x0018440001127983 */ /* 0x002f220000300800 */
[----:B--2---:R-:W-:Y:S01]  /*4c590*/  IMAD.X R19, R19, 0x1, R0, P1 ;  /* 0x0000000113137824 */ /* 0x004fe200008e0600 */
[----:B---3--:R-:W-:-:S04]  /*4c5a0*/  IADD3 R17, P1, R17, UR8, RZ ;  /* 0x0000000811117c10 */ /* 0x008fc8000ff3e0ff */
[----:B------:R1:W-:Y:S01]  /*4c5b0*/  STL [R1+0x1644], R19 ;  /* 0x0016441301007387 */ /* 0x0003e20000100800 */
[----:B----4-:R-:W-:-:S03]  /*4c5c0*/  IADD3.X R2, R2, UR5, RZ, P4, !PT ;  /* 0x0000000502027c10 */ /* 0x010fc6000a7fe4ff */
[----:B-1----:R-:W2:Y:S01]  /*4c5d0*/  LDL.LU R19, [R1+0x2008] ;  /* 0x0020080001137983 */ /* 0x002ea20000300800 */
[----:B------:R-:W3:Y:S02]  /*4c5e0*/  LDL.LU R8, [R1+0x1840] ;  /* 0x0018400001087983 */ /* 0x000ee40000300800 */
        /* <DEDUP_REMOVED lines=15> */
[----:B-1----:R-:W4:Y:S02]  /*4c6e0*/  LDL.LU R2, [R1+0x1ff4] ;  /* 0x001ff40001027983 */ /* 0x002f240000300800 */
[----:B------:R-:W4:Y:S02]  /*4c6f0*/  LDL.LU R15, [R1+0x1fc8] ;  /* 0x001fc800010f7983 */ /* 0x000f240000300800 */
[----:B------:R-:W4:Y:S01]  /*4c700*/  LDL.LU R14, [R1+0x1fec] ;  /* 0x001fec00010e7983 */ /* 0x000f220000300800 */
[----:B------:R-:W4:Y:S01]  /*4c710*/  LDL.LU R13, [R1+0x1fc0] ;  /* 0x001fc000010d7983 */ /* 0x000f220000300800 */
[----:B------:R-:W-:-:S05]  /*4c720*/  IADD3 R3, P4, R3, UR8, RZ ;  /* 0x0000000803037c10 */ /* 0x000fca000ff9e0ff */
[----:B------:R1:W-:Y:S01]  /*4c730*/  STL [R1+0x2014], R3 ;  /* 0x0020140301007387 */ /* 0x0003e20000100800 */
[----:B------:R-:W-:-:S03]  /*4c740*/  IADD3.X R28, R28, UR5, RZ, P3, !PT ;  /* 0x000000051c1c7c10 */ /* 0x000fc60009ffe4ff */
[----:B-1----:R-:W4:Y:S01]  /*4c750*/  LDL.LU R3, [R1+0x1fe4] ;  /* 0x001fe40001037983 */ /* 0x002f220000300800 */
[----:B------:R-:W4:Y:S02]  /*4c760*/  LDL.LU R12, [R1+0x1fb8] ;  /* 0x001fb800010c7983 */ /* 0x000f240000300800 */
[----:B------:R-:W4:Y:S02]  /*4c770*/  LDL.LU R16, [R1+0x1fdc] ;  /* 0x001fdc0001107983 */ /* 0x000f240000300800 */
[----:B------:R1:W-:Y:S01]  /*4c780*/  STL [R1+0x1640], R28 ;  /* 0x0016401c01007387 */ /* 0x0003e20000100800 */
[----:B------:R-:W-:Y:S01]  /*4c790*/  IADD3 R29, P3, R29, UR8, RZ ;  /* 0x000000081d1d7c10 */ /* 0x000fe2000ff7e0ff */
[----:B-1----:R-:W4:Y:S04]  /*4c7a0*/  LDL.LU R28, [R1+0x1fb0] ;  /* 0x001fb000011c7983 */ /* 0x002f280000300800 */
[----:B------:R1:W-:Y:S02]  /*4c7b0*/  STL [R1+0x2010], R29 ;  /* 0x0020101d01007387 */ /* 0x0003e40000100800 */
[----:B-1----:R-:W4:Y:S01]  /*4c7c0*/  LDL.LU R29, [R1+0x1fd4] ;  /* 0x001fd400011d7983 */ /* 0x002f220000300800 */
[----:B------:R-:W-:-:S05]  /*4c7d0*/  IADD3.X R18, R18, UR5, RZ, P2, !PT ;  /* 0x0000000512127c10 */ /* 0x000fca00097fe4ff */
[----:B------:R1:W-:Y:S04]  /*4c7e0*/  STL [R1+0x1844], R18 ;  /* 0x0018441201007387 */ /* 0x0003e80000100800 */
[----:B-1----:R-:W4:Y:S01]  /*4c7f0*/  LDL.LU R18, [R1+0x1fa8] ;  /* 0x001fa80001127983 */ /* 0x002f220000300800 */
[----:B------:R-:W4:Y:S01]  /*4c800*/  LDL.LU R17, [R1+0x1fcc] ;  /* 0x001fcc0001117983 */ /* 0x000f220000300800 */
[----:B--2---:R-:W-:Y:S02]  /*4c810*/  IADD3 R19, P2, R19, UR8, RZ ;  /* 0x0000000813137c10 */ /* 0x004fe4000ff5e0ff */
[----:B---3--:R-:W-:Y:S01]  /*4c820*/  IADD3.X R8, R8, UR5, RZ, P6, !PT ;  /* 0x0000000508087c10 */ /* 0x008fe2000b7fe4ff */
[----:B----4-:R-:W-:Y:S01]  /*4c830*/  IADD3 R9, P6, R9, UR8, RZ ;  /* 0x0000000809097c10 */ /* 0x010fe2000ffde0ff */
[----:B------:R-:W-:Y:S01]  /*4c840*/  IADD3.X R10, R10, UR5, RZ, P5, !PT ;  /* 0x000000050a0a7c10 */ /* 0x000fe2000affe4ff */
[----:B------:R1:W-:Y:S01]  /*4c850*/  STL [R1+0x2008], R19 ;  /* 0x0020081301007387 */ /* 0x0003e20000100800 */
[----:B------:R-:W-:-:S02]  /*4c860*/  IADD3 R11, P5, R11, UR8, RZ ;  /* 0x000000080b0b7c10 */ /* 0x000fc4000ffbe0ff */
[----:B------:R-:W-:Y:S01]  /*4c870*/  IADD3.X R24, R24, UR5, RZ, P1, !PT ;  /* 0x0000000518187c10 */ /* 0x000fe20008ffe4ff */
[----:B------:R-:W-:Y:S01]  /*4c880*/  IADD3 R25, P1, R25, UR8, RZ ;  /* 0x0000000819197c10 */ /* 0x000fe2000ff3e0ff */
[----:B------:R-:W-:Y:S01]  /*4c890*/  IADD3.X R26, R26, UR5, RZ, P4, !PT ;  /* 0x000000051a1a7c10 */ /* 0x000fe2000a7fe4ff */
[----:B------:R-:W-:Y:S01]  /*4c8a0*/  IADD3 R27, P4, R27, UR8, RZ ;  /* 0x000000081b1b7c10 */ /* 0x000fe2000ff9e0ff */
[----:B-1----:R-:W2:Y:S01]  /*4c8b0*/  LDL.LU R19, [R1+0x1fa0] ;  /* 0x001fa00001137983 */ /* 0x002ea20000300800 */
[----:B------:R-:W-:Y:S02]  /*4c8c0*/  STL [R1+0x1840], R8 ;  /* 0x0018400801007387 */ /* 0x000fe40000100800 */
[----:B------:R-:W-:Y:S02]  /*4c8d0*/  STL [R1+0x2000], R9 ;  /* 0x0020000901007387 */ /* 0x000fe40000100800 */
[----:B------:R-:W-:Y:S01]  /*4c8e0*/  STL [R1+0x183c], R10 ;  /* 0x00183c0a01007387 */ /* 0x000fe20000100800 */
[----:B------:R-:W-:Y:S01]  /*4c8f0*/  STL [R1+0x1ff8], R11 ;  /* 0x001ff80b01007387 */ /* 0x000fe20000100800 */
[----:B------:R-:W-:Y:S01]  /*4c900*/  IADD3.X R4, R4, UR5, RZ, P3, !PT ;  /* 0x0000000504047c10 */ /* 0x000fe20009ffe4ff */
[----:B------:R-:W-:Y:S01]  /*4c910*/  STL [R1+0x1838], R24 ;  /* 0x0018381801007387 */ /* 0x000fe20000100800 */
[----:B------:R-:W-:Y:S01]  /*4c920*/  IADD3 R5, P3, R5, UR8, RZ ;  /* 0x0000000805057c10 */ /* 0x000fe2000ff7e0ff */
[----:B------:R-:W-:Y:S01]  /*4c930*/  STL [R1+0x1ff0], R25 ;  /* 0x001ff01901007387 */ /* 0x000fe20000100800 */
[----:B------:R-:W-:Y:S01]  /*4c940*/  IADD3.X R20, R20, UR5, RZ, P2, !PT ;  /* 0x0000000514147c10 */ /* 0x000fe200097fe4ff */
[----:B------:R-:W-:Y:S01]  /*4c950*/  STL [R1+0x1834], R26 ;  /* 0x0018341a01007387 */ /* 0x000fe20000100800 */
[----:B------:R-:W-:Y:S01]  /*4c960*/  IADD3 R21, P2, R21, UR8, RZ ;  /* 0x0000000815157c10 */ /* 0x000fe2000ff5e0ff */
[----:B------:R-:W-:Y:S01]  /*4c970*/  STL [R1+0x1fe8], R27 ;  /* 0x001fe81b01007387 */ /* 0x000fe20000100800 */
[----:B------:R-:W-:Y:S01]  /*4c980*/  IADD3.X R2, R2, UR5, RZ, P5, !PT ;  /* 0x0000000502027c10 */ /* 0x000fe2000affe4ff */
[----:B------:R-:W-:Y:S01]  /*4c990*/  STL [R1+0x200c], R4 ;  /* 0x00200c0401007387 */ /* 0x000fe20000100800 */
[----:B------:R-:W-:Y:S01]  /*4c9a0*/  IADD3.X R22, R22, UR5, RZ, P6, !PT ;  /* 0x0000000516167c10 */ /* 0x000fe2000b7fe4ff */
[----:B------:R-:W-:Y:S01]  /*4c9b0*/  STL [R1+0x1fe0], R5 ;  /* 0x001fe00501007387 */ /* 0x000fe20000100800 */
[----:B------:R-:W-:Y:S01]  /*4c9c0*/  IADD3 R23, P6, R23, UR8, RZ ;  /* 0x0000000817177c10 */ /* 0x000fe2000ffde0ff */
[----:B------:R-:W-:Y:S02]  /*4c9d0*/  STL [R1+0x2004], R20 ;  /* 0x0020041401007387 */ /* 0x000fe40000100800 */
[----:B------:R-:W-:Y:S01]  /*4c9e0*/  STL [R1+0x1fd8], R21 ;  /* 0x001fd81501007387 */ /* 0x000fe20000100800 */
[----:B------:R-:W-:Y:S01]  /*4c9f0*/  IADD3 R15, P5, R15, UR8, RZ ;  /* 0x000000080f0f7c10 */ /* 0x000fe2000ffbe0ff */
[----:B------:R1:W-:Y:S01]  /*4ca00*/  STL [R1+0x1ff4], R2 ;  /* 0x001ff40201007387 */ /* 0x0003e20000100800 */
[----:B------:R-:W-:Y:S01]  /*4ca10*/  STL [R1+0x1ffc], R22 ;  /* 0x001ffc1601007387 */ /* 0x000fe20000100800 */
[----:B------:R-:W-:Y:S01]  /*4ca20*/  IADD3.X R14, R14, UR5, RZ, P1, !PT ;  /* 0x000000050e0e7c10 */ /* 0x000fe20008ffe4ff */
[----:B------:R-:W-:Y:S01]  /*4ca30*/  IADD3 R13, P1, R13, UR8, RZ ;  /* 0x000000080d0d7c10 */ /* 0x000fe2000ff3e0ff */
[----:B-1----:R-:W3:Y:S01]  /*4ca40*/  LDL.LU R2, [R1+0x1fc4] ;  /* 0x001fc40001027983 */ /* 0x002ee20000300800 */
[----:B------:R-:W-:-:S03]  /*4ca50*/  IADD3.X R3, R3, UR5, RZ, P4, !PT ;  /* 0x0000000503037c10 */ /* 0x000fc6000a7fe4ff */
[----:B------:R-:W-:Y:S01]  /*4ca60*/  STL [R1+0x1fd0], R23 ;  /* 0x001fd01701007387 */ /* 0x000fe20000100800 */
[----:B------:R-:W-:Y:S01]  /*4ca70*/  STL [R1+0x1fc8], R15 ;  /* 0x001fc80f01007387 */ /* 0x000fe20000100800 */
[----:B------:R-:W-:Y:S02]  /*4ca80*/  IADD3.X R16, R16, UR5, RZ, P3, !PT ;  /* 0x0000000510107c10 */ /* 0x000fe40009ffe4ff */
[----:B------:R1:W-:Y:S01]  /*4ca90*/  STL [R1+0x1fe4], R3 ;  /* 0x001fe40301007387 */ /* 0x0003e20000100800 */
[----:B------:R-:W-:Y:S01]  /*4caa0*/  STL [R1+0x1fec], R14 ;  /* 0x001fec0e01007387 */ /* 0x000fe20000100800 */
[----:B------:R-:W-:Y:S02]  /*4cab0*/  IADD3 R12, P4, R12, UR8, RZ ;  /* 0x000000080c0c7c10 */ /* 0x000fe4000ff9e0ff */
[----:B------:R-:W-:Y:S01]  /*4cac0*/  IADD3 R28, P3, R28, UR8, RZ ;  /* 0x000000081c1c7c10 */ /* 0x000fe2000ff7e0ff */
[----:B-1----:R-:W4:Y:S01]  /*4cad0*/  LDL.LU R3, [R1+0x1f98] ;  /* 0x001f980001037983 */ /* 0x002f220000300800 */
[----:B------:R-:W-:Y:S03]  /*4cae0*/  STL [R1+0x1fc0], R13 ;  /* 0x001fc00d01007387 */ /* 0x000fe60000100800 */
[----:B------:R1:W-:Y:S02]  /*4caf0*/  STL [R1+0x1fb0], R28 ;  /* 0x001fb01c01007387 */ /* 0x0003e40000100800 */
[----:B------:R-:W-:Y:S01]  /*4cb00*/  STL [R1+0x1fb8], R12 ;  /* 0x001fb80c01007387 */ /* 0x000fe20000100800 */
[----:B------:R-:W-:Y:S01]  /*4cb10*/  IADD3.X R29, R29, UR5, RZ, P2, !PT ;  /* 0x000000051d1d7c10 */ /* 0x000fe200097fe4ff */
[----:B-1----:R-:W4:Y:S01]  /*4cb20*/  LDL.LU R28, [R1+0x1fbc] ;  /* 0x001fbc00011c7983 */ /* 0x002f220000300800 */
[----:B------:R-:W-:Y:S03]  /*4cb30*/  STL [R1+0x1fdc], R16 ;  /* 0x001fdc1001007387 */ /* 0x000fe60000100800 */
[----:B------:R1:W-:Y:S02]  /*4cb40*/  STL [R1+0x1fd4], R29 ;  /* 0x001fd41d01007387 */ /* 0x0003e40000100800 */
[----:B-1----:R-:W4:Y:S01]  /*4cb50*/  LDL.LU R29, [R1+0x1f90] ;  /* 0x001f9000011d7983 */ /* 0x002f220000300800 */
[----:B------:R-:W-:-:S02]  /*4cb60*/  IADD3 R18, P2, R18, UR8, RZ ;  /* 0x0000000812127c10 */ /* 0x000fc4000ff5e0ff */
[----:B------:R-:W-:-:S03]  /*4cb70*/  IADD3.X R17, R17, UR5, RZ, P6, !PT ;  /* 0x0000000511117c10 */ /* 0x000fc6000b7fe4ff */
[----:B------:R1:W-:Y:S04]  /*4cb80*/  STL [R1+0x1fa8], R18 ;  /* 0x001fa81201007387 */ /* 0x0003e80000100800 */
[----:B-1----:R-:W4:Y:S01]  /*4cb90*/  LDL.LU R18, [R1+0x1fb4] ;  /* 0x001fb40001127983 */ /* 0x002f220000300800 */
[----:B------:R-:W4:Y:S02]  /*4cba0*/  LDL.LU R8, [R1+0x1f88] ;  /* 0x001f880001087983 */ /* 0x000f240000300800 */
[----:B------:R-:W4:Y:S02]  /*4cbb0*/  LDL.LU R9, [R1+0x1fac] ;  /* 0x001fac0001097983 */ /* 0x000f240000300800 */
[----:B------:R-:W-:Y:S01]  /*4cbc0*/  STL [R1+0x1fcc], R17 ;  /* 0x001fcc1101007387 */ /* 0x000fe20000100800 */
[----:B------:R-:W4:Y:S01]  /*4cbd0*/  LDL.LU R10, [R1+0x1f80] ;  /* 0x001f8000010a7983 */ /* 0x000f220000300800 */
[----:B--2---:R-:W-:-:S05]  /*4cbe0*/  IADD3 R19, P6, R19, UR8, RZ ;  /* 0x0000000813137c10 */ /* 0x004fca000ffde0ff */
[----:B------:R1:W-:Y:S01]  /*4cbf0*/  STL [R1+0x1fa0], R19 ;  /* 0x001fa01301007387 */ /* 0x0003e20000100800 */
        /* <DEDUP_REMOVED lines=11> */
[----:B-1----:R-:W2:Y:S01]  /*4ccb0*/  LDL.LU R19, [R1+0x1f50] ;  /* 0x001f500001137983 */ /* 0x002ea20000300800 */
[----:B------:R-:W2:Y:S02]  /*4ccc0*/  LDL.LU R15, [R1+0x1f74] ;  /* 0x001f7400010f7983 */ /* 0x000ea40000300800 */
[----:B------:R-:W2:Y:S02]  /*4ccd0*/  LDL.LU R14, [R1+0x1f48] ;  /* 0x001f4800010e7983 */ /* 0x000ea40000300800 */
[----:B------:R-:W2:Y:S01]  /*4cce0*/  LDL.LU R13, [R1+0x1f6c] ;  /* 0x001f6c00010d7983 */ /* 0x000ea20000300800 */
[----:B---3--:R-:W-:-:S05]  /*4ccf0*/  IADD3.X R2, R2, UR5, RZ, P5, !PT ;  /* 0x0000000502027c10 */ /* 0x008fca000affe4ff */
[----:B------:R1:W-:Y:S04]  /*4cd00*/  STL [R1+0x1fc4], R2 ;  /* 0x001fc40201007387 */ /* 0x0003e80000100800 */
[----:B-1----:R-:W3:Y:S01]  /*4cd10*/  LDL.LU R2, [R1+0x1f40] ;  /* 0x001f400001027983 */ /* 0x002ee20000300800 */
[----:B------:R-:W3:Y:S02]  /*4cd20*/  LDL.LU R12, [R1+0x1f64] ;  /* 0x001f6400010c7983 */ /* 0x000ee40000300800 */
[----:B------:R-:W3:Y:S01]  /*4cd30*/  LDL.LU R16, [R1+0x1f38] ;  /* 0x001f380001107983 */ /* 0x000ee20000300800 */
[----:B----4-:R-:W-:-:S05]  /*4cd40*/  IADD3 R3, P5, R3, UR8, RZ ;  /* 0x0000000803037c10 */ /* 0x010fca000ffbe0ff */
[----:B------:R1:W-:Y:S01]  /*4cd50*/  STL [R1+0x1f98], R3 ;  /* 0x001f980301007387 */ /* 0x0003e20000100800 */
[----:B------:R-:W-:-:S03]  /*4cd60*/  IADD3.X R28, R28, UR5, RZ, P1, !PT ;  /* 0x000000051c1c7c10 */ /* 0x000fc60008ffe4ff */
[----:B-1----:R-:W4:Y:S02]  /*4cd70*/  LDL.LU R3, [R1+0x1f5c] ;  /* 0x001f5c0001037983 */ /* 0x002f240000300800 */
[----:B------:R1:W-:Y:S01]  /*4cd80*/  STL [R1+0x1fbc], R28 ;  /* 0x001fbc1c01007387 */ /* 0x0003e20000100800 */
[----:B------:R-:W-:Y:S01]  /*4cd90*/  IADD3 R29, P1, R29, UR8, RZ ;  /* 0x000000081d1d7c10 */ /* 0x000fe2000ff3e0ff */
[----:B-1----:R-:W4:Y:S04]  /*4cda0*/  LDL.LU R28, [R1+0x1f30] ;  /* 0x001f3000011c7983 */ /* 0x002f280000300800 */
[----:B------:R1:W-:Y:S02]  /*4cdb0*/  STL [R1+0x1f90], R29 ;  /* 0x001f901d01007387 */ /* 0x0003e40000100800 */
[----:B-1----:R-:W4:Y:S01]  /*4cdc0*/  LDL.LU R29, [R1+0x1f54] ;  /* 0x001f5400011d7983 */ /* 0x002f220000300800 */
[----:B------:R-:W4:Y:S01]  /*4cdd0*/  LDL.LU R17, [R1+0x1f28] ;  /* 0x001f280001117983 */ /* 0x000f220000300800 */
[----:B------:R-:W-:Y:S01]  /*4cde0*/  IADD3.X R18, R18, UR5, RZ, P4, !PT ;  /* 0x0000000512127c10 */ /* 0x000fe2000a7fe4ff */
[----:B------:R-:W-:Y:S01]  /*4cdf0*/  IADD3 R8, P4, R8, UR8, RZ ;  /* 0x0000000808087c10 */ /* 0x000fe2000ff9e0ff */
[----:B------:R-:W-:-:S02]  /*4ce00*/  IADD3.X R9, R9, UR5, RZ, P3, !PT ;  /* 0x0000000509097c10 */ /* 0x000fc40009ffe4ff */
[----:B------:R-:W-:Y:S01]  /*4ce10*/  IADD3 R10, P3, R10, UR8, RZ ;  /* 0x000000080a0a7c10 */ /* 0x000fe2000ff7e0ff */
[----:B------:R1:W-:Y:S04]  /*4ce20*/  STL [R1+0x1fb4], R18 ;  /* 0x001fb41201007387 */ /* 0x0003e80000100800 */
[----:B-1----:R-:W4:Y:S01]  /*4ce30*/  LDL.LU R18, [R1+0x1f4c] ;  /* 0x001f4c0001127983 */ /* 0x002f220000300800 */
[----:B------:R-:W-:Y:S02]  /*4ce40*/  STL [R1+0x1f88], R8 ;  /* 0x001f880801007387 */ /* 0x000fe40000100800 */
[----:B------:R-:W-:Y:S02]  /*4ce50*/  STL [R1+0x1fac], R9 ;  /* 0x001fac0901007387 */ /* 0x000fe40000100800 */
[----:B------:R-:W-:Y:S01]  /*4ce60*/  STL [R1+0x1f80], R10 ;  /* 0x001f800a01007387 */ /* 0x000fe20000100800 */
[----:B--2---:R-:W-:Y:S01]  /*4ce70*/  IADD3.X R11, R11, UR5, RZ, P2, !PT ;  /* 0x000000050b0b7c10 */ /* 0x004fe200097fe4ff */
[----:B------:R-:W-:Y:S01]  /*4ce80*/  IADD3 R24, P2, R24, UR8, RZ ;  /* 0x0000000818187c10 */ /* 0x000fe2000ff5e0ff */
[----:B------:R-:W-:Y:S01]  /*4ce90*/  IADD3.X R25, R25, UR5, RZ, P6, !PT ;  /* 0x0000000519197c10 */ /* 0x000fe2000b7fe4ff */
[----:B------:R-:W-:Y:S01]  /*4cea0*/  IADD3 R26, P6, R26, UR8, RZ ;  /* 0x000000081a1a7c10 */ /* 0x000fe2000ffde0ff */
        /* <DEDUP_REMOVED lines=8> */
[----:B------:R-:W-:-:S02]  /*4cf30*/  IADD3.X R21, R21, UR5, RZ, P4, !PT ;  /* 0x0000000515157c10 */ /* 0x000fc4000a7fe4ff */
[----:B------:R-:W-:Y:S01]  /*4cf40*/  IADD3.X R23, R23, UR5, RZ, P3, !PT ;  /* 0x0000000517177c10 */ /* 0x000fe20009ffe4ff */
[----:B------:R-:W-:Y:S01]  /*4cf50*/  STL [R1+0x1f94], R27 ;  /* 0x001f941b01007387 */ /* 0x000fe20000100800 */
[----:B------:R-:W-:Y:S01]  /*4cf60*/  IADD3 R19, P3, R19, UR8, RZ ;  /* 0x0000000813137c10 */ /* 0x000fe2000ff7e0ff */
[----:B------:R-:W-:Y:S01]  /*4cf70*/  STL [R1+0x1f68], R4 ;  /* 0x001f680401007387 */ /* 0x000fe20000100800 */
[----:B------:R-:W-:Y:S01]  /*4cf80*/  IADD3 R22, P4, R22, UR8, RZ ;  /* 0x0000000816167c10 */ /* 0x000fe2000ff9e0ff */
[----:B------:R-:W-:Y:S01]  /*4cf90*/  STL [R1+0x1f8c], R5 ;  /* 0x001f8c0501007387 */ /* 0x000fe20000100800 */
[----:B------:R-:W-:Y:S02]  /*4cfa0*/  STL [R1+0x1f60], R20 ;  /* 0x001f601401007387 */ /* 0x000fe40000100800 */
[----:B------:R-:W-:Y:S01]  /*4cfb0*/  STL [R1+0x1f84], R21 ;  /* 0x001f841501007387 */ /* 0x000fe20000100800 */
[----:B------:R-:W-:Y:S02]  /*4cfc0*/  IADD3.X R15, R15, UR5, RZ, P2, !PT ;  /* 0x000000050f0f7c10 */ /* 0x000fe400097fe4ff */
[----:B------:R-:W-:Y:S01]  /*4cfd0*/  IADD3.X R13, R13, UR5, RZ, P6, !PT ;  /* 0x000000050d0d7c10 */ /* 0x000fe2000b7fe4ff */
[----:B------:R1:W-:Y:S01]  /*4cfe0*/  STL [R1+0x1f50], R19 ;  /* 0x001f501301007387 */ /* 0x0003e20000100800 */
[----:B------:R-:W-:Y:S01]  /*4cff0*/  STL [R1+0x1f58], R22 ;  /* 0x001f581601007387 */ /* 0x000fe20000100800 */
[----:B------:R-:W-:-:S02]  /*4d000*/  IADD3 R14, P2, R14, UR8, RZ ;  /* 0x000000080e0e7c10 */ /* 0x000fc4000ff5e0ff */
[----:B-1----:R-:W2:Y:S01]  /*4d010*/  LDL.LU R19, [R1+0x1f20] ;  /* 0x001f200001137983 */ /* 0x002ea20000300800 */
[----:B------:R-:W-:Y:S02]  /*4d020*/  STL [R1+0x1f7c], R23 ;  /* 0x001f7c1701007387 */ /* 0x000fe40000100800 */
[----:B------:R-:W-:Y:S01]  /*4d030*/  STL [R1+0x1f74], R15 ;  /* 0x001f740f01007387 */ /* 0x000fe20000100800 */
[----:B---3--:R-:W-:Y:S02]  /*4d040*/  IADD3 R2, P6, R2, UR8, RZ ;  /* 0x0000000802027c10 */ /* 0x008fe4000ffde0ff */
[----:B------:R-:W-:-:S03]  /*4d050*/  IADD3.X R12, R12, UR5, RZ, P5, !PT ;  /* 0x000000050c0c7c10 */ /* 0x000fc6000affe4ff */
[----:B------:R1:W-:Y:S01]  /*4d060*/  STL [R1+0x1f40], R2 ;  /* 0x001f400201007387 */ /* 0x0003e20000100800 */
[----:B------:R-:W-:Y:S01]  /*4d070*/  STL [R1+0x1f48], R14 ;  /* 0x001f480e01007387 */ /* 0x000fe20000100800 */
[----:B------:R-:W-:Y:S02]  /*4d080*/  IADD3 R16, P5, R16, UR8, RZ ;  /* 0x0000000810107c10 */ /* 0x000fe4000ffbe0ff */
[----:B-1----:R-:W3:Y:S01]  /*4d090*/  LDL.LU R2, [R1+0x1f44] ;  /* 0x001f440001027983 */ /* 0x002ee20000300800 */
[----:B----4-:R-:W-:-:S03]  /*4d0a0*/  IADD3.X R3, R3, UR5, RZ, P1, !PT ;  /* 0x0000000503037c10 */ /* 0x010fc60008ffe4ff */
[----:B------:R-:W-:Y:S04]  /*4d0b0*/  STL [R1+0x1f6c], R13 ;  /* 0x001f6c0d01007387 */ /* 0x000fe80000100800 */
[----:B------:R1:W-:Y:S01]  /*4d0c0*/  STL [R1+0x1f5c], R3 ;  /* 0x001f5c0301007387 */ /* 0x0003e20000100800 */
[----:B------:R-:W-:Y:S01]  /*4d0d0*/  STL [R1+0x1f64], R12 ;  /* 0x001f640c01007387 */ /* 0x000fe20000100800 */
[----:B------:R-:W-:Y:S02]  /*4d0e0*/  IADD3 R28, P1, R28, UR8, RZ ;  /* 0x000000081c1c7c10 */ /* 0x000fe4000ff3e0ff */
[----:B-1----:R-:W4:Y:S01]  /*4d0f0*/  LDL.LU R3, [R1+0x1f18] ;  /* 0x001f180001037983 */ /* 0x002f220000300800 */
[----:B------:R-:W-:Y:S02]  /*4d100*/  STL [R1+0x1f38], R16 ;  /* 0x001f381001007387 */ /* 0x000fe40000100800 */
[----:B------:R1:W-:Y:S01]  /*4d110*/  STL [R1+0x1f30], R28 ;  /* 0x001f301c01007387 */ /* 0x0003e20000100800 */
[----:B------:R-:W-:Y:S01]  /*4d120*/  IADD3.X R29, R29, UR5, RZ, P4, !PT ;  /* 0x000000051d1d7c10 */ /* 0x000fe2000a7fe4ff */
[----:B-1----:R-:W4:Y:S04]  /*4d130*/  LDL.LU R28, [R1+0x1f3c] ;  /* 0x001f3c00011c7983 */ /* 0x002f280000300800 */
[----:B------:R1:W-:Y:S02]  /*4d140*/  STL [R1+0x1f54], R29 ;  /* 0x001f541d01007387 */ /* 0x0003e40000100800 */
[----:B-1----:R-:W4:Y:S01]  /*4d150*/  LDL.LU R29, [R1+0x1f10] ;  /* 0x001f1000011d7983 */ /* 0x002f220000300800 */
[----:B------:R-:W-:Y:S01]  /*4d160*/  IADD3 R17, P4, R17, UR8, RZ ;  /* 0x0000000811117c10 */ /* 0x000fe2000ff9e0ff */
[----:B------:R-:W4:Y:S02]  /*4d170*/  LDL.LU R8, [R1+0x1f34] ;  /* 0x001f340001087983 */ /* 0x000f240000300800 */
[----:B------:R-:W4:Y:S01]  /*4d180*/  LDL.LU R9, [R1+0x1f08] ;  /* 0x001f080001097983 */ /* 0x000f220000300800 */
[----:B------:R-:W-:Y:S01]  /*4d190*/  IADD3.X R18, R18, UR5, RZ, P3, !PT ;  /* 0x0000000512127c10 */ /* 0x000fe20009ffe4ff */
[----:B------:R-:W-:Y:S01]  /*4d1a0*/  STL [R1+0x1f28], R17 ;  /* 0x001f281101007387 */ /* 0x000fe20000100800 */
[----:B------:R-:W4:Y:S03]  /*4d1b0*/  LDL.LU R10, [R1+0x1f2c] ;  /* 0x001f2c00010a7983 */ /* 0x000f260000300800 */
[----:B------:R1:W-:Y:S02]  /*4d1c0*/  STL [R1+0x1f4c], R18 ;  /* 0x001f4c1201007387 */ /* 0x0003e40000100800 */
        /* <DEDUP_REMOVED lines=11> */
[----:B-1----:R-:W4:Y:S02]  /*4d280*/  LDL.LU R18, [R1+0x1efc] ;  /* 0x001efc0001127983 */ /* 0x002f240000300800 */
[----:B------:R-:W4:Y:S01]  /*4d290*/  LDL.LU R15, [R1+0x1ed0] ;  /* 0x001ed000010f7983 */ /* 0x000f220000300800 */
[----:B------:R-:W4:Y:S01]  /*4d2a0*/  LDL.LU R14, [R1+0x1ef4] ;  /* 0x001ef400010e7983 */ /* 0x000f220000300800 */
[----:B------:R-:W4:Y:S01]  /*4d2b0*/  LDL.LU R13, [R1+0x1ec8] ;  /* 0x001ec800010d7983 */ /* 0x000f220000300800 */
[----:B--2---:R-:W-:-:S05]  /*4d2c0*/  IADD3 R19, P3, R19, UR8, RZ ;  /* 0x0000000813137c10 */ /* 0x004fca000ff7e0ff */
[----:B------:R1:W-:Y:S04]  /*4d2d0*/  STL [R1+0x1f20], R19 ;  /* 0x001f201301007387 */ /* 0x0003e80000100800 */
[----:B-1----:R-:W2:Y:S01]  /*4d2e0*/  LDL.LU R19, [R1+0x1eec] ;  /* 0x001eec0001137983 */ /* 0x002ea20000300800 */
[----:B------:R-:W2:Y:S02]  /*4d2f0*/  LDL.LU R12, [R1+0x1ec0] ;  /* 0x001ec000010c7983 */ /* 0x000ea40000300800 */
[----:B------:R-:W2:Y:S01]  /*4d300*/  LDL.LU R16, [R1+0x1ee4] ;  /* 0x001ee40001107983 */ /* 0x000ea20000300800 */
[----:B---3--:R-:W-:-:S05]  /*4d310*/  IADD3.X R2, R2, UR5, RZ, P2, !PT ;  /* 0x0000000502027c10 */ /* 0x008fca00097fe4ff */
[----:B------:R1:W-:Y:S04]  /*4d320*/  STL [R1+0x1f44], R2 ;  /* 0x001f440201007387 */ /* 0x0003e80000100800 */
[----:B-1----:R-:W3:Y:S01]  /*4d330*/  LDL.LU R2, [R1+0x1eb8] ;  /* 0x001eb80001027983 */ /* 0x002ee20000300800 */
[----:B----4-:R-:W-:-:S05]  /*4d340*/  IADD3 R3, P2, R3, UR8, RZ ;  /* 0x0000000803037c10 */ /* 0x010fca000ff5e0ff */
[----:B------:R1:W-:Y:S01]  /*4d350*/  STL [R1+0x1f18], R3 ;  /* 0x001f180301007387 */ /* 0x0003e20000100800 */
[----:B------:R-:W-:-:S03]  /*4d360*/  IADD3.X R28, R28, UR5, RZ, P6, !PT ;  /* 0x000000051c1c7c10 */ /* 0x000fc6000b7fe4ff */
[----:B-1----:R-:W4:Y:S02]  /*4d370*/  LDL.LU R3, [R1+0x1edc] ;  /* 0x001edc0001037983 */ /* 0x002f240000300800 */
[----:B------:R1:W-:Y:S01]  /*4d380*/  STL [R1+0x1f3c], R28 ;  /* 0x001f3c1c01007387 */ /* 0x0003e20000100800 */
[----:B------:R-:W-:Y:S01]  /*4d390*/  IADD3 R29, P6, R29, UR8, RZ ;  /* 0x000000081d1d7c10 */ /* 0x000fe2000ffde0ff */
[----:B-1----:R-:W4:Y:S01]  /*4d3a0*/  LDL.LU R28, [R1+0x1eb0] ;  /* 0x001eb000011c7983 */ /* 0x002f220000300800 */
[----:B------:R-:W4:Y:S03]  /*4d3b0*/  LDL.LU R17, [R1+0x1ed4] ;  /* 0x001ed40001117983 */ /* 0x000f260000300800 */
[----:B------:R1:W-:Y:S02]  /*4d3c0*/  STL [R1+0x1f10], R29 ;  /* 0x001f101d01007387 */ /* 0x0003e40000100800 */
[----:B-1----:R-:W4:Y:S01]  /*4d3d0*/  LDL.LU R29, [R1+0x1ea8] ;  /* 0x001ea800011d7983 */ /* 0x002f220000300800 */
[----:B------:R-:W-:Y:S01]  /*4d3e0*/  IADD3.X R8, R8, UR5, RZ, P5, !PT ;  /* 0x0000000508087c10 */ /* 0x000fe2000affe4ff */
        /* <DEDUP_REMOVED lines=24> */
[----:B------:R-:W-:Y:S01]  /*4d570*/  STL [R1+0x1f0c], R20 ;  /* 0x001f0c1401007387 */ /* 0x000fe20000100800 */
[----:B------:R-:W-:Y:S01]  /*4d580*/  STL [R1+0x1ee0], R21 ;  /* 0x001ee01501007387 */ /* 0x000fe20000100800 */
[----:B------:R-:W-:Y:S01]  /*4d590*/  IADD3 R15, P1, R15, UR8, RZ ;  /* 0x000000080f0f7c10 */ /* 0x000fe2000ff3e0ff */
[----:B------:R1:W-:Y:S01]  /*4d5a0*/  STL [R1+0x1efc], R18 ;  /* 0x001efc1201007387 */ /* 0x0003e20000100800 */
[----:B------:R-:W-:Y:S01]  /*4d5b0*/  STL [R1+0x1f04], R22 ;  /* 0x001f041601007387 */ /* 0x000fe20000100800 */
[----:B------:R-:W-:Y:S01]  /*4d5c0*/  IADD3.X R14, R14, UR5, RZ, P4, !PT ;  /* 0x000000050e0e7c10 */ /* 0x000fe2000a7fe4ff */
[----:B------:R-:W-:-:S02]  /*4d5d0*/  IADD3 R13, P4, R13, UR8, RZ ;  /* 0x000000080d0d7c10 */ /* 0x000fc4000ff9e0ff */
[----:B-1----:R-:W4:Y:S01]  /*4d5e0*/  LDL.LU R18, [R1+0x1ecc] ;  /* 0x001ecc0001127983 */ /* 0x002f220000300800 */
[----:B------:R-:W-:Y:S02]  /*4d5f0*/  STL [R1+0x1ed8], R23 ;  /* 0x001ed81701007387 */ /* 0x000fe40000100800 */
[----:B------:R-:W-:Y:S01]  /*4d600*/  STL [R1+0x1ed0], R15 ;  /* 0x001ed00f01007387 */ /* 0x000fe20000100800 */
[----:B--2---:R-:W-:Y:S02]  /*4d610*/  IADD3.X R19, R19, UR5, RZ, P3, !PT ;  /* 0x0000000513137c10 */ /* 0x004fe40009ffe4ff */
[----:B------:R-:W-:Y:S01]  /*4d620*/  IADD3.X R16, R16, UR5, RZ, P2, !PT ;  /* 0x0000000510107c10 */ /* 0x000fe200097fe4ff */
[----:B------:R-:W-:Y:S02]  /*4d630*/  IADD3 R12, P3, R12, UR8, RZ ;  /* 0x000000080c0c7c10 */ /* 0x000fe4000ff7e0ff */
[----:B------:R1:W-:Y:S01]  /*4d640*/  STL [R1+0x1eec], R19 ;  /* 0x001eec1301007387 */ /* 0x0003e20000100800 */
[----:B------:R-:W-:Y:S03]  /*4d650*/  STL [R1+0x1ef4], R14 ;  /* 0x001ef40e01007387 */ /* 0x000fe60000100800 */
[----:B-1----:R-:W2:Y:S01]  /*4d660*/  LDL.LU R19, [R1+0x1ea0] ;  /* 0x001ea00001137983 */ /* 0x002ea20000300800 */
[----:B------:R-:W-:Y:S01]  /*4d670*/  STL [R1+0x1ec8], R13 ;  /* 0x001ec80d01007387 */ /* 0x000fe20000100800 */
[----:B---3--:R-:W-:-:S05]  /*4d680*/  IADD3 R2, P2, R2, UR8, RZ ;  /* 0x0000000802027c10 */ /* 0x008fca000ff5e0ff */
[----:B------:R1:W-:Y:S01]  /*4d690*/  STL [R1+0x1eb8], R2 ;  /* 0x001eb80201007387 */ /* 0x0003e20000100800 */
[----:B------:R-:W-:Y:S03]  /*4d6a0*/  STL [R1+0x1ec0], R12 ;  /* 0x001ec00c01007387 */ /* 0x000fe60000100800 */
[----:B-1----:R-:W3:Y:S01]  /*4d6b0*/  LDL.LU R2, [R1+0x1ec4] ;  /* 0x001ec40001027983 */ /* 0x002ee20000300800 */
[----:B----4-:R-:W-:-:S03]  /*4d6c0*/  IADD3.X R3, R3, UR5, RZ, P6, !PT ;  /* 0x0000000503037c10 */ /* 0x010fc6000b7fe4ff */
[----:B------:R-:W-:Y:S04]  /*4d6d0*/  STL [R1+0x1ee4], R16 ;  /* 0x001ee41001007387 */ /* 0x000fe80000100800 */
[----:B------:R1:W-:Y:S01]  /*4d6e0*/  STL [R1+0x1edc], R3 ;  /* 0x001edc0301007387 */ /* 0x0003e20000100800 */
[----:B------:R-:W-:-:S03]  /*4d6f0*/  IADD3 R28, P6, R28, UR8, RZ ;  /* 0x000000081c1c7c10 */ /* 0x000fc6000ffde0ff */
[----:B-1----:R-:W4:Y:S01]  /*4d700*/  LDL.LU R3, [R1+0x1e98] ;  /* 0x001e980001037983 */ /* 0x002f220000300800 */
[----:B------:R-:W-:Y:S01]  /*4d710*/  IADD3.X R17, R17, UR5, RZ, P5, !PT ;  /* 0x0000000511117c10 */ /* 0x000fe2000affe4ff */
[----:B------:R1:W-:Y:S01]  /*4d720*/  STL [R1+0x1eb0], R28 ;  /* 0x001eb01c01007387 */ /* 0x0003e20000100800 */
[----:B------:R-:W-:Y:S01]  /*4d730*/  IADD3 R29, P5, R29, UR8, RZ ;  /* 0x000000081d1d7c10 */ /* 0x000fe2000ffbe0ff */
[----:B-1----:R-:W4:Y:S01]  /*4d740*/  LDL.LU R28, [R1+0x1ebc] ;  /* 0x001ebc00011c7983 */ /* 0x002f220000300800 */
        /* <DEDUP_REMOVED lines=20> */
[----:B------:R-:W-:-:S05]  /*4d890*/  IADD3.X R18, R18, UR5, RZ, P1, !PT ;  /* 0x0000000512127c10 */ /* 0x000fca0008ffe4ff */
[----:B------:R1:W-:Y:S04]  /*4d8a0*/  STL [R1+0x1ecc], R18 ;  /* 0x001ecc1201007387 */ /* 0x0003e80000100800 */
[----:B-1----:R-:W4:Y:S01]  /*4d8b0*/  LDL.LU R18, [R1+0x1e48] ;  /* 0x001e480001127983 */ /* 0x002f220000300800 */
[----:B------:R-:W4:Y:S02]  /*4d8c0*/  LDL.LU R12, [R1+0x1e6c] ;  /* 0x001e6c00010c7983 */ /* 0x000f240000300800 */
[----:B------:R-:W4:Y:S01]  /*4d8d0*/  LDL.LU R16, [R1+0x1e40] ;  /* 0x001e400001107983 */ /* 0x000f220000300800 */
[----:B--2---:R-:W-:-:S05]  /*4d8e0*/  IADD3 R19, P1, R19, UR8, RZ ;  /* 0x0000000813137c10 */ /* 0x004fca000ff3e0ff */
[----:B------:R1:W-:Y:S04]  /*4d8f0*/  STL [R1+0x1ea0], R19 ;  /* 0x001ea01301007387 */ /* 0x0003e80000100800 */
[----:B-1----:R-:W2:Y:S01]  /*4d900*/  LDL.LU R19, [R1+0x1e64] ;  /* 0x001e640001137983 */ /* 0x002ea20000300800 */
[----:B---3--:R-:W-:-:S05]  /*4d910*/  IADD3.X R2, R2, UR5, RZ, P4, !PT ;  /* 0x0000000502027c10 */ /* 0x008fca000a7fe4ff */
[----:B------:R1:W-:Y:S04]  /*4d920*/  STL [R1+0x1ec4], R2 ;  /* 0x001ec40201007387 */ /* 0x0003e80000100800 */
[----:B-1----:R-:W3:Y:S01]  /*4d930*/  LDL.LU R2, [R1+0x1e38] ;  /* 0x001e380001027983 */ /* 0x002ee20000300800 */
[----:B----4-:R-:W-:-:S05]  /*4d940*/  IADD3 R3, P4, R3, UR8, RZ ;  /* 0x0000000803037c10 */ /* 0x010fca000ff9e0ff */
[----:B------:R1:W-:Y:S01]  /*4d950*/  STL [R1+0x1e98], R3 ;  /* 0x001e980301007387 */ /* 0x0003e20000100800 */
[----:B------:R-:W-:-:S03]  /*4d960*/  IADD3.X R28, R28, UR5, RZ, P3, !PT ;  /* 0x000000051c1c7c10 */ /* 0x000fc60009ffe4ff */
[----:B-1----:R-:W4:Y:S01]  /*4d970*/  LDL.LU R3, [R1+0x1e5c] ;  /* 0x001e5c0001037983 */ /* 0x002f220000300800 */
[----:B------:R-:W4:Y:S02]  /*4d980*/  LDL.LU R17, [R1+0x1e30] ;  /* 0x001e300001117983 */ /* 0x000f240000300800 */
[----:B------:R1:W-:Y:S01]  /*4d990*/  STL [R1+0x1ebc], R28 ;  /* 0x001ebc1c01007387 */ /* 0x0003e20000100800 */
[----:B------:R-:W-:Y:S02]  /*4d9a0*/  IADD3 R8, P3, R8, UR8, RZ ;  /* 0x0000000808087c10 */ /* 0x000fe4000ff7e0ff */
[----:B------:R-:W-:Y:S01]  /*4d9b0*/  IADD3.X R9, R9, UR5, RZ, P2, !PT ;  /* 0x0000000509097c10 */ /* 0x000fe200097fe4ff */
[----:B------:R-:W-:Y:S01]  /*4d9c0*/  IADD3 R10, P2, R10, UR8, RZ ;  /* 0x000000080a0a7c10 */ /* 0x000fe2000ff5e0ff */
[----:B------:R-:W-:Y:S01]  /*4d9d0*/  IADD3.X R11, R11, UR5, RZ, P6, !PT ;  /* 0x000000050b0b7c10 */ /* 0x000fe2000b7fe4ff */
[----:B------:R-:W-:Y:S01]  /*4d9e0*/  IADD3 R24, P6, R24, UR8, RZ ;  /* 0x0000000818187c10 */ /* 0x000fe2000ffde0ff */
[----:B------:R-:W-:Y:S01]  /*4d9f0*/  IADD3.X R25, R25, UR5, RZ, P5, !PT ;  /* 0x0000000519197c10 */ /* 0x000fe2000affe4ff */
[----:B-1----:R-:W4:Y:S01]  /*4da00*/  LDL.LU R28, [R1+0x1e54] ;  /* 0x001e5400011c7983 */ /* 0x002f220000300800 */
[----:B------:R-:W-:Y:S02]  /*4da10*/  STL [R1+0x1e90], R8 ;  /* 0x001e900801007387 */ /* 0x000fe40000100800 */
        /* <DEDUP_REMOVED lines=17> */
[----:B------:R-:W-:Y:S02]  /*4db30*/  STL [R1+0x1e94], R5 ;  /* 0x001e940501007387 */ /* 0x000fe40000100800 */
[----:B------:R-:W-:Y:S01]  /*4db40*/  STL [R1+0x1e68], R20 ;  /* 0x001e681401007387 */ /* 0x000fe20000100800 */
[----:B------:R-:W-:Y:S01]  /*4db50*/  STL [R1+0x1e8c], R21 ;  /* 0x001e8c1501007387 */ /* 0x000fe20000100800 */
[----:B------:R1:W-:Y:S02]  /*4db60*/  STL [R1+0x1e58], R29 ;  /* 0x001e581d01007387 */ /* 0x0003e40000100800 */
[----:B------:R-:W-:Y:S01]  /*4db70*/  STL [R1+0x1e60], R22 ;  /* 0x001e601601007387 */ /* 0x000fe20000100800 */
[----:B-1----:R-:W4:Y:S01]  /*4db80*/  LDL.LU R29, [R1+0x1e28] ;  /* 0x001e2800011d7983 */ /* 0x002f220000300800 */
[----:B------:R-:W-:-:S02]  /*4db90*/  IADD3.X R15, R15, UR5, RZ, P6, !PT ;  /* 0x000000050f0f7c10 */ /* 0x000fc4000b7fe4ff */
[----:B------:R-:W-:Y:S01]  /*4dba0*/  IADD3.X R13, R13, UR5, RZ, P5, !PT ;  /* 0x000000050d0d7c10 */ /* 0x000fe2000affe4ff */
[----:B------:R-:W-:Y:S01]  /*4dbb0*/  IADD3 R18, P5, R18, UR8, RZ ;  /* 0x0000000812127c10 */ /* 0x000fe2000ffbe0ff */
[----:B------:R-:W-:Y:S01]  /*4dbc0*/  IADD3 R14, P6, R14, UR8, RZ ;  /* 0x000000080e0e7c10 */ /* 0x000fe2000ffde0ff */
[----:B------:R-:W-:Y:S01]  /*4dbd0*/  STL [R1+0x1e84], R23 ;  /* 0x001e841701007387 */ /* 0x000fe20000100800 */
[----:B------:R-:W-:Y:S02]  /*4dbe0*/  STL [R1+0x1e7c], R15 ;  /* 0x001e7c0f01007387 */ /* 0x000fe40000100800 */
[----:B------:R1:W-:Y:S01]  /*4dbf0*/  STL [R1+0x1e48], R18 ;  /* 0x001e481201007387 */ /* 0x0003e20000100800 */
[----:B------:R-:W-:Y:S01]  /*4dc00*/  IADD3.X R12, R12, UR5, RZ, P1, !PT ;  /* 0x000000050c0c7c10 */ /* 0x000fe20008ffe4ff */
[----:B------:R-:W-:Y:S01]  /*4dc10*/  STL [R1+0x1e50], R14 ;  /* 0x001e500e01007387 */ /* 0x000fe20000100800 */
[----:B------:R-:W-:-:S03]  /*4dc20*/  IADD3 R16, P1, R16, UR8, RZ ;  /* 0x0000000810107c10 */ /* 0x000fc6000ff3e0ff */
[----:B-1----:R-:W4:Y:S01]  /*4dc30*/  LDL.LU R18, [R1+0x1e4c] ;  /* 0x001e4c0001127983 */ /* 0x002f220000300800 */
[----:B------:R-:W-:Y:S01]  /*4dc40*/  STL [R1+0x1e74], R13 ;  /* 0x001e740d01007387 */ /* 0x000fe20000100800 */
[----:B--2---:R-:W-:-:S05]  /*4dc50*/  IADD3.X R19, R19, UR5, RZ, P4, !PT ;  /* 0x0000000513137c10 */ /* 0x004fca000a7fe4ff */
[----:B------:R1:W-:Y:S01]  /*4dc60*/  STL [R1+0x1e64], R19 ;  /* 0x001e641301007387 */ /* 0x0003e20000100800 */
[----:B------:R-:W-:Y:S03]  /*4dc70*/  STL [R1+0x1e6c], R12 ;  /* 0x001e6c0c01007387 */ /* 0x000fe60000100800 */
[----:B-1----:R-:W2:Y:S01]  /*4dc80*/  LDL.LU R19, [R1+0x1e20] ;  /* 0x001e200001137983 */ /* 0x002ea20000300800 */
[----:B------:R-:W-:Y:S01]  /*4dc90*/  STL [R1+0x1e40], R16 ;  /* 0x001e401001007387 */ /* 0x000fe20000100800 */
[----:B---3--:R-:W-:-:S05]  /*4dca0*/  IADD3 R2, P4, R2, UR8, RZ ;  /* 0x0000000802027c10 */ /* 0x008fca000ff9e0ff */
[----:B------:R1:W-:Y:S04]  /*4dcb0*/  STL [R1+0x1e38], R2 ;  /* 0x001e380201007387 */ /* 0x0003e80000100800 */
[----:B-1----:R-:W3:Y:S01]  /*4dcc0*/  LDL.LU R2, [R1+0x1e44] ;  /* 0x001e440001027983 */ /* 0x002ee20000300800 */
[----:B----4-:R-:W-:Y:S01]  /*4dcd0*/  IADD3.X R3, R3, UR5, RZ, P3, !PT ;  /* 0x0000000503037c10 */ /* 0x010fe20009ffe4ff */
[----:B------:R-:W-:-:S04]  /*4dce0*/  IADD3 R17, P3, R17, UR8, RZ ;  /* 0x0000000811117c10 */ /* 0x000fc8000ff7e0ff */
[----:B------:R1:W-:Y:S01]  /*4dcf0*/  STL [R1+0x1e5c], R3 ;  /* 0x001e5c0301007387 */ /* 0x0003e20000100800 */
[----:B------:R-:W-:-:S03]  /*4dd00*/  IADD3.X R28, R28, UR5, RZ, P2, !PT ;  /* 0x000000051c1c7c10 */ /* 0x000fc600097fe4ff */
        /* <DEDUP_REMOVED lines=22> */
[----:B------:R1:W-:Y:S04]  /*4de70*/  STL [R1+0x1e28], R29 ;  /* 0x001e281d01007387 */ /* 0x0003e80000100800 */
[----:B-1----:R-:W4:Y:S01]  /*4de80*/  LDL.LU R29, [R1+0x1df4] ;  /* 0x001df400011d7983 */ /* 0x002f220000300800 */
[----:B------:R-:W4:Y:S01]  /*4de90*/  LDL.LU R12, [R1+0x1dc8] ;  /* 0x001dc800010c7983 */ /* 0x000f220000300800 */
[----:B------:R-:W-:Y:S01]  /*4dea0*/  IADD3.X R18, R18, UR5, RZ, P6, !PT ;  /* 0x0000000512127c10 */ /* 0x000fe2000b7fe4ff */
[----:B------:R-:W4:Y:S04]  /*4deb0*/  LDL.LU R16, [R1+0x1dec] ;  /* 0x001dec0001107983 */ /* 0x000f280000300800 */
[----:B------:R1:W-:Y:S04]  /*4dec0*/  STL [R1+0x1e4c], R18 ;  /* 0x001e4c1201007387 */ /* 0x0003e80000100800 */
[----:B-1----:R-:W4:Y:S01]  /*4ded0*/  LDL.LU R18, [R1+0x1dc0] ;  /* 0x001dc00001127983 */ /* 0x002f220000300800 */
[----:B--2---:R-:W-:-:S05]  /*4dee0*/  IADD3 R19, P6, R19, UR8, RZ ;  /* 0x0000000813137c10 */ /* 0x004fca000ffde0ff */
[----:B------:R1:W-:Y:S04]  /*4def0*/  STL [R1+0x1e20], R19 ;  /* 0x001e201301007387 */ /* 0x0003e80000100800 */
[----:B-1----:R-:W2:Y:S01]  /*4df00*/  LDL.LU R19, [R1+0x1de4] ;  /* 0x001de40001137983 */ /* 0x002ea20000300800 */
[----:B---3--:R-:W-:-:S05]  /*4df10*/  IADD3.X R2, R2, UR5, RZ, P5, !PT ;  /* 0x0000000502027c10 */ /* 0x008fca000affe4ff */
[----:B------:R1:W-:Y:S04]  /*4df20*/  STL [R1+0x1e44], R2 ;  /* 0x001e440201007387 */ /* 0x0003e80000100800 */
[----:B-1----:R-:W3:Y:S01]  /*4df30*/  LDL.LU R2, [R1+0x1db8] ;  /* 0x001db80001027983 */ /* 0x002ee20000300800 */
[----:B------:R-:W3:Y:S01]  /*4df40*/  LDL.LU R17, [R1+0x1ddc] ;  /* 0x001ddc0001117983 */ /* 0x000ee20000300800 */
[----:B----4-:R-:W-:Y:S02]  /*4df50*/  IADD3 R3, P5, R3, UR8, RZ ;  /* 0x0000000803037c10 */ /* 0x010fe4000ffbe0ff */
[----:B------:R-:W-:Y:S01]  /*4df60*/  IADD3.X R8, R8, UR5, RZ, P1, !PT ;  /* 0x0000000508087c10 */ /* 0x000fe20008ffe4ff */
[----:B------:R-:W-:Y:S01]  /*4df70*/  IADD3 R9, P1, R9, UR8, RZ ;  /* 0x0000000809097c10 */ /* 0x000fe2000ff3e0ff */
[----:B------:R-:W-:Y:S01]  /*4df80*/  IADD3.X R10, R10, UR5, RZ, P4, !PT ;  /* 0x000000050a0a7c10 */ /* 0x000fe2000a7fe4ff */
[----:B------:R1:W-:Y:S01]  /*4df90*/  STL [R1+0x1e18], R3 ;  /* 0x001e180301007387 */ /* 0x0003e20000100800 */
[----:B------:R-:W-:-:S02]  /*4dfa0*/  IADD3 R11, P4, R11, UR8, RZ ;  /* 0x000000080b0b7c10 */ /* 0x000fc4000ff9e0ff */
[----:B------:R-:W-:Y:S01]  /*4dfb0*/  IADD3.X R24, R24, UR5, RZ, P3, !PT ;  /* 0x0000000518187c10 */ /* 0x000fe20009ffe4ff */
[----:B------:R-:W-:Y:S01]  /*4dfc0*/  IADD3 R25, P3, R25, UR8, RZ ;  /* 0x0000000819197c10 */ /* 0x000fe2000ff7e0ff */
[----:B------:R-:W-:Y:S01]  /*4dfd0*/  IADD3.X R26, R26, UR5, RZ, P2, !PT ;  /* 0x000000051a1a7c10 */ /* 0x000fe200097fe4ff */
[----:B------:R-:W-:Y:S01]  /*4dfe0*/  IADD3 R27, P2, R27, UR8, RZ ;  /* 0x000000081b1b7c10 */ /* 0x000fe2000ff5e0ff */
[----:B-1----:R-:W4:Y:S01]  /*4dff0*/  LDL.LU R3, [R1+0x1db0] ;  /* 0x001db00001037983 */ /* 0x002f220000300800 */
        /* <DEDUP_REMOVED lines=16> */
[----:B------:R-:W-:Y:S02]  /*4e100*/  STL [R1+0x1e14], R20 ;  /* 0x001e141401007387 */ /* 0x000fe40000100800 */
[----:B------:R-:W-:Y:S01]  /*4e110*/  STL [R1+0x1de8], R21 ;  /* 0x001de81501007387 */ /* 0x000fe20000100800 */
[----:B------:R-:W-:Y:S01]  /*4e120*/  IADD3 R23, P1, R23, UR8, RZ ;  /* 0x0000000817177c10 */ /* 0x000fe2000ff3e0ff */
[----:B------:R1:W-:Y:S01]  /*4e130*/  STL [R1+0x1e04], R28 ;  /* 0x001e041c01007387 */ /* 0x0003e20000100800 */
[----:B------:R-:W-:Y:S01]  /*4e140*/  STL [R1+0x1e0c], R22 ;  /* 0x001e0c1601007387 */ /* 0x000fe20000100800 */
[----:B------:R-:W-:-:S02]  /*4e150*/  IADD3 R15, P4, R15, UR8, RZ ;  /* 0x000000080f0f7c10 */ /* 0x000fc4000ff9e0ff */
[----:B------:R-:W-:Y:S02]  /*4e160*/  IADD3.X R14, R14, UR5, RZ, P3, !PT ;  /* 0x000000050e0e7c10 */ /* 0x000fe40009ffe4ff */
[----:B------:R-:W-:Y:S01]  /*4e170*/  IADD3.X R29, R29, UR5, RZ, P2, !PT ;  /* 0x000000051d1d7c10 */ /* 0x000fe200097fe4ff */
[----:B-1----:R-:W4:Y:S01]  /*4e180*/  LDL.LU R28, [R1+0x1dd4] ;  /* 0x001dd400011c7983 */ /* 0x002f220000300800 */
[----:B------:R-:W-:Y:S02]  /*4e190*/  STL [R1+0x1de0], R23 ;  /* 0x001de01701007387 */ /* 0x000fe40000100800 */
[----:B------:R-:W-:Y:S01]  /*4e1a0*/  STL [R1+0x1dd8], R15 ;  /* 0x001dd80f01007387 */ /* 0x000fe20000100800 */
[----:B------:R1:W-:Y:S01]  /*4e1b0*/  STL [R1+0x1df4], R29 ;  /* 0x001df41d01007387 */ /* 0x0003e20000100800 */
[----:B------:R-:W-:Y:S03]  /*4e1c0*/  STL [R1+0x1dfc], R14 ;  /* 0x001dfc0e01007387 */ /* 0x000fe60000100800 */
[----:B-1----:R-:W4:Y:S01]  /*4e1d0*/  LDL.LU R29, [R1+0x1da8] ;  /* 0x001da800011d7983 */ /* 0x002f220000300800 */
[----:B------:R-:W-:-:S02]  /*4e1e0*/  IADD3 R13, P3, R13, UR8, RZ ;  /* 0x000000080d0d7c10 */ /* 0x000fc4000ff7e0ff */
[----:B------:R-:W-:Y:S01]  /*4e1f0*/  IADD3.X R16, R16, UR5, RZ, P6, !PT ;  /* 0x0000000510107c10 */ /* 0x000fe2000b7fe4ff */
[----:B------:R-:W-:Y:S01]  /*4e200*/  IADD3 R18, P6, R18, UR8, RZ ;  /* 0x0000000812127c10 */ /* 0x000fe2000ffde0ff */
[----:B------:R-:W-:Y:S01]  /*4e210*/  IADD3 R12, P2, R12, UR8, RZ ;  /* 0x000000080c0c7c10 */ /* 0x000fe2000ff5e0ff */
[----:B------:R-:W-:Y:S03]  /*4e220*/  STL [R1+0x1dd0], R13 ;  /* 0x001dd00d01007387 */ /* 0x000fe60000100800 */
[----:B------:R1:W-:Y:S02]  /*4e230*/  STL [R1+0x1dc0], R18 ;  /* 0x001dc01201007387 */ /* 0x0003e40000100800 */
[----:B------:R-:W-:Y:S01]  /*4e240*/  STL [R1+0x1dc8], R12 ;  /* 0x001dc80c01007387 */ /* 0x000fe20000100800 */
[----:B-1----:R-:W4:Y:S01]  /*4e250*/  LDL.LU R18, [R1+0x1dcc] ;  /* 0x001dcc0001127983 */ /* 0x002f220000300800 */
[----:B------:R-:W-:Y:S01]  /*4e260*/  STL [R1+0x1dec], R16 ;  /* 0x001dec1001007387 */ /* 0x000fe20000100800 */
[----:B--2---:R-:W-:-:S05]  /*4e270*/  IADD3.X R19, R19, UR5, RZ, P5, !PT ;  /* 0x0000000513137c10 */ /* 0x004fca000affe4ff */
[----:B------:R1:W-:Y:S04]  /*4e280*/  STL [R1+0x1de4], R19 ;  /* 0x001de41301007387 */ /* 0x0003e80000100800 */
[----:B-1----:R-:W2:Y:S01]  /*4e290*/  LDL.LU R19, [R1+0x1da0] ;  /* 0x001da00001137983 */ /* 0x002ea20000300800 */
[----:B---3--:R-:W-:Y:S02]  /*4e2a0*/  IADD3 R2, P5, R2, UR8, RZ ;  /* 0x0000000802027c10 */ /* 0x008fe4000ffbe0ff */
[----:B------:R-:W-:-:S03]  /*4e2b0*/  IADD3.X R17, R17, UR5, RZ, P1, !PT ;  /* 0x0000000511117c10 */ /* 0x000fc60008ffe4ff */
[----:B------:R1:W-:Y:S04]  /*4e2c0*/  STL [R1+0x1db8], R2 ;  /* 0x001db80201007387 */ /* 0x0003e80000100800 */
[----:B-1----:R-:W3:Y:S01]  /*4e2d0*/  LDL.LU R2, [R1+0x1dc4] ;  /* 0x001dc40001027983 */ /* 0x002ee20000300800 */
[----:B------:R-:W3:Y:S02]  /*4e2e0*/  LDL.LU R8, [R1+0x1d98] ;  /* 0x001d980001087983 */ /* 0x000ee40000300800 */
[----:B------:R-:W3:Y:S01]  /*4e2f0*/  LDL.LU R9, [R1+0x1dbc] ;  /* 0x001dbc0001097983 */ /* 0x000ee20000300800 */
[----:B----4-:R-:W-:Y:S01]  /*4e300*/  IADD3 R3, P1, R3, UR8, RZ ;  /* 0x0000000803037c10 */ /* 0x010fe2000ff3e0ff */
[----:B------:R-:W-:Y:S01]  /*4e310*/  STL [R1+0x1ddc], R17 ;  /* 0x001ddc1101007387 */ /* 0x000fe20000100800 */
[----:B------:R-:W4:Y:S03]  /*4e320*/  LDL.LU R10, [R1+0x1d90] ;  /* 0x001d9000010a7983 */ /* 0x000f260000300800 */
[----:B------:R1:W-:Y:S01]  /*4e330*/  STL [R1+0x1db0], R3 ;  /* 0x001db00301007387 */ /* 0x0003e20000100800 */
        /* <DEDUP_REMOVED lines=11> */
[----:B-1----:R-:W4:Y:S01]  /*4e3f0*/  LDL.LU R3, [R1+0x1d60] ;  /* 0x001d600001037983 */ /* 0x002f220000300800 */
[----:B------:R-:W4:Y:S02]  /*4e400*/  LDL.LU R15, [R1+0x1d84] ;  /* 0x001d8400010f7983 */ /* 0x000f240000300800 */
[----:B------:R-:W4:Y:S02]  /*4e410*/  LDL.LU R14, [R1+0x1d58] ;  /* 0x001d5800010e7983 */ /* 0x000f240000300800 */
[----:B------:R-:W4:Y:S01]  /*4e420*/  LDL.LU R13, [R1+0x1d7c] ;  /* 0x001d7c00010d7983 */ /* 0x000f220000300800 */
[----:B------:R-:W-:-:S05]  /*4e430*/  IADD3.X R28, R28, UR5, RZ, P4, !PT ;  /* 0x000000051c1c7c10 */ /* 0x000fca000a7fe4ff */
[----:B------:R1:W-:Y:S01]  /*4e440*/  STL [R1+0x1dd4], R28 ;  /* 0x001dd41c01007387 */ /* 0x0003e20000100800 */
[----:B------:R-:W-:-:S03]  /*4e450*/  IADD3 R29, P4, R29, UR8, RZ ;  /* 0x000000081d1d7c10 */ /* 0x000fc6000ff9e0ff */
[----:B-1----:R-:W4:Y:S01]  /*4e460*/  LDL.LU R28, [R1+0x1d50] ;  /* 0x001d5000011c7983 */ /* 0x002f220000300800 */
[----:B------:R-:W4:Y:S02]  /*4e470*/  LDL.LU R12, [R1+0x1d74] ;  /* 0x001d7400010c7983 */ /* 0x000f240000300800 */
[----:B------:R-:W4:Y:S01]  /*4e480*/  LDL.LU R16, [R1+0x1d48] ;  /* 0x001d480001107983 */ /* 0x000f220000300800 */
[----:B------:R1:W-:Y:S04]  /*4e490*/  STL [R1+0x1da8], R29 ;  /* 0x001da81d01007387 */ /* 0x0003e80000100800 */
[----:B-1----:R-:W4:Y:S01]  /*4e4a0*/  LDL.LU R29, [R1+0x1d6c] ;  /* 0x001d6c00011d7983 */ /* 0x002f220000300800 */
[----:B------:R-:W-:-:S05]  /*4e4b0*/  IADD3.X R18, R18, UR5, RZ, P3, !PT ;  /* 0x0000000512127c10 */ /* 0x000fca0009ffe4ff */
[----:B------:R1:W-:Y:S04]  /*4e4c0*/  STL [R1+0x1dcc], R18 ;  /* 0x001dcc1201007387 */ /* 0x0003e80000100800 */
[----:B-1----:R-:W4:Y:S01]  /*4e4d0*/  LDL.LU R18, [R1+0x1d40] ;  /* 0x001d400001127983 */ /* 0x002f220000300800 */
[----:B--2---:R-:W-:-:S05]  /*4e4e0*/  IADD3 R19, P3, R19, UR8, RZ ;  /* 0x0000000813137c10 */ /* 0x004fca000ff7e0ff */
[----:B------:R1:W-:Y:S04]  /*4e4f0*/  STL [R1+0x1da0], R19 ;  /* 0x001da01301007387 */ /* 0x0003e80000100800 */
[----:B-1----:R-:W2:Y:S01]  /*4e500*/  LDL.LU R19, [R1+0x1d64] ;  /* 0x001d640001137983 */ /* 0x002ea20000300800 */
[----:B------:R-:W2:Y:S01]  /*4e510*/  LDL.LU R17, [R1+0x1d38] ;  /* 0x001d380001117983 */ /* 0x000ea20000300800 */
[----:B---3--:R-:W-:Y:S01]  /*4e520*/  IADD3.X R2, R2, UR5, RZ, P2, !PT ;  /* 0x0000000502027c10 */ /* 0x008fe200097fe4ff */
[----:B------:R-:W-:Y:S01]  /*4e530*/  IADD3 R8, P2, R8, UR8, RZ ;  /* 0x0000000808087c10 */ /* 0x000fe2000ff5e0ff */
[----:B------:R-:W-:-:S03]  /*4e540*/  IADD3.X R9, R9, UR5, RZ, P6, !PT ;  /* 0x0000000509097c10 */ /* 0x000fc6000b7fe4ff */
[----:B------:R1:W-:Y:S01]  /*4e550*/  STL [R1+0x1dc4], R2 ;  /* 0x001dc40201007387 */ /* 0x0003e20000100800 */
[----:B----4-:R-:W-:Y:S02]  /*4e560*/  IADD3 R10, P6, R10, UR8, RZ ;  /* 0x000000080a0a7c10 */ /* 0x010fe4000ffde0ff */
[----:B------:R-:W-:Y:S01]  /*4e570*/  IADD3.X R11, R11, UR5, RZ, P5, !PT ;  /* 0x000000050b0b7c10 */ /* 0x000fe2000affe4ff */
[----:B------:R-:W-:Y:S01]  /*4e580*/  IADD3 R24, P5, R24, UR8, RZ ;  /* 0x0000000818187c10 */ /* 0x000fe2000ffbe0ff */
[----:B------:R-:W-:Y:S01]  /*4e590*/  IADD3.X R25, R25, UR5, RZ, P1, !PT ;  /* 0x0000000519197c10 */ /* 0x000fe20008ffe4ff */
[----:B------:R-:W-:Y:S01]  /*4e5a0*/  IADD3 R26, P1, R26, UR8, RZ ;  /* 0x000000081a1a7c10 */ /* 0x000fe2000ff3e0ff */
[----:B-1----:R-:W3:Y:S01]  /*4e5b0*/  LDL.LU R2, [R1+0x1d5c] ;  /* 0x001d5c0001027983 */ /* 0x002ee20000300800 */
[----:B------:R-:W-:Y:S02]  /*4e5c0*/  STL [R1+0x1d98], R8 ;  /* 0x001d980801007387 */ /* 0x000fe40000100800 */
[----:B------:R-:W-:Y:S02]  /*4e5d0*/  STL [R1+0x1dbc], R9 ;  /* 0x001dbc0901007387 */ /* 0x000fe40000100800 */
        /* <DEDUP_REMOVED lines=23> */
[----:B------:R-:W-:Y:S01]  /*4e750*/  IADD3 R28, P1, R28, UR8, RZ ;  /* 0x000000081c1c7c10 */ /* 0x000fe2000ff3e0ff */
[----:B-1----:R-:W4:Y:S01]  /*4e760*/  LDL.LU R3, [R1+0x1d30] ;  /* 0x001d300001037983 */ /* 0x002f220000300800 */
[----:B------:R-:W-:Y:S02]  /*4e770*/  STL [R1+0x1d8c], R23 ;  /* 0x001d8c1701007387 */ /* 0x000fe40000100800 */
[----:B------:R-:W-:Y:S01]  /*4e780*/  STL [R1+0x1d84], R15 ;  /* 0x001d840f01007387 */ /* 0x000fe20000100800 */
[----:B------:R1:W-:Y:S01]  /*4e790*/  STL [R1+0x1d50], R28 ;  /* 0x001d501c01007387 */ /* 0x0003e20000100800 */
[----:B------:R-:W-:Y:S01]  /*4e7a0*/  STL [R1+0x1d58], R14 ;  /* 0x001d580e01007387 */ /* 0x000fe20000100800 */
[----:B------:R-:W-:Y:S02]  /*4e7b0*/  IADD3.X R12, R12, UR5, RZ, P4, !PT ;  /* 0x000000050c0c7c10 */ /* 0x000fe4000a7fe4ff */
[----:B------:R-:W-:Y:S01]  /*4e7c0*/  IADD3.X R29, R29, UR5, RZ, P3, !PT ;  /* 0x000000051d1d7c10 */ /* 0x000fe20009ffe4ff */
[----:B-1----:R-:W4:Y:S01]  /*4e7d0*/  LDL.LU R28, [R1+0x1d54] ;  /* 0x001d5400011c7983 */ /* 0x002f220000300800 */
[----:B------:R-:W-:Y:S03]  /*4e7e0*/  STL [R1+0x1d7c], R13 ;  /* 0x001d7c0d01007387 */ /* 0x000fe60000100800 */
[----:B------:R1:W-:Y:S01]  /*4e7f0*/  STL [R1+0x1d6c], R29 ;  /* 0x001d6c1d01007387 */ /* 0x0003e20000100800 */
[----:B------:R-:W-:Y:S03]  /*4e800*/  STL [R1+0x1d74], R12 ;  /* 0x001d740c01007387 */ /* 0x000fe60000100800 */
[----:B-1----:R-:W4:Y:S01]  /*4e810*/  LDL.LU R29, [R1+0x1d28] ;  /* 0x001d2800011d7983 */ /* 0x002f220000300800 */
[----:B------:R-:W-:-:S02]  /*4e820*/  IADD3 R16, P4, R16, UR8, RZ ;  /* 0x0000000810107c10 */ /* 0x000fc4000ff9e0ff */
[----:B------:R-:W-:-:S03]  /*4e830*/  IADD3 R18, P3, R18, UR8, RZ ;  /* 0x0000000812127c10 */ /* 0x000fc6000ff7e0ff */
[----:B------:R-:W-:Y:S02]  /*4e840*/  STL [R1+0x1d48], R16 ;  /* 0x001d481001007387 */ /* 0x000fe40000100800 */
[----:B------:R1:W-:Y:S02]  /*4e850*/  STL [R1+0x1d40], R18 ;  /* 0x001d401201007387 */ /* 0x0003e40000100800 */
[----:B-1----:R-:W4:Y:S01]  /*4e860*/  LDL.LU R18, [R1+0x1d4c] ;  /* 0x001d4c0001127983 */ /* 0x002f220000300800 */
[----:B--2---:R-:W-:Y:S01]  /*4e870*/  IADD3.X R19, R19, UR5, RZ, P2, !PT ;  /* 0x0000000513137c10 */ /* 0x004fe200097fe4ff */
[----:B------:R-:W-:-:S04]  /*4e880*/  IADD3 R17, P2, R17, UR8, RZ ;  /* 0x0000000811117c10 */ /* 0x000fc8000ff5e0ff */
[----:B------:R1:W-:Y:S04]  /*4e890*/  STL [R1+0x1d64], R19 ;  /* 0x001d641301007387 */ /* 0x0003e80000100800 */
[----:B-1----:R-:W2:Y:S01]  /*4e8a0*/  LDL.LU R19, [R1+0x1d20] ;  /* 0x001d200001137983 */ /* 0x002ea20000300800 */
[----:B------:R-:W2:Y:S02]  /*4e8b0*/  LDL.LU R8, [R1+0x1d44] ;  /* 0x001d440001087983 */ /* 0x000ea40000300800 */
[----:B------:R-:W2:Y:S02]  /*4e8c0*/  LDL.LU R9, [R1+0x1d18] ;  /* 0x001d180001097983 */ /* 0x000ea40000300800 */
[----:B------:R-:W-:Y:S01]  /*4e8d0*/  STL [R1+0x1d38], R17 ;  /* 0x001d381101007387 */ /* 0x000fe20000100800 */
[----:B------:R-:W2:Y:S01]  /*4e8e0*/  LDL.LU R10, [R1+0x1d3c] ;  /* 0x001d3c00010a7983 */ /* 0x000ea20000300800 */
[----:B---3--:R-:W-:-:S05]  /*4e8f0*/  IADD3.X R2, R2, UR5, RZ, P6, !PT ;  /* 0x0000000502027c10 */ /* 0x008fca000b7fe4ff */
[----:B------:R1:W-:Y:S01]  /*4e900*/  STL [R1+0x1d5c], R2 ;  /* 0x001d5c0201007387 */ /* 0x0003e20000100800 */
        /* <DEDUP_REMOVED lines=11> */
[----:B-1----:R-:W3:Y:S01]  /*4e9c0*/  LDL.LU R2, [R1+0x1d0c] ;  /* 0x001d0c0001027983 */ /* 0x002ee20000300800 */
[----:B------:R-:W3:Y:S02]  /*4e9d0*/  LDL.LU R15, [R1+0x1ce0] ;  /* 0x001ce000010f7983 */ /* 0x000ee40000300800 */
[----:B------:R-:W3:Y:S02]  /*4e9e0*/  LDL.LU R14, [R1+0x1d04] ;  /* 0x001d0400010e7983 */ /* 0x000ee40000300800 */
[----:B------:R-:W3:Y:S01]  /*4e9f0*/  LDL.LU R13, [R1+0x1cd8] ;  /* 0x001cd800010d7983 */ /* 0x000ee20000300800 */
[----:B----4-:R-:W-:-:S05]  /*4ea00*/  IADD3 R3, P6, R3, UR8, RZ ;  /* 0x0000000803037c10 */ /* 0x010fca000ffde0ff */
[----:B------:R1:W-:Y:S01]  /*4ea10*/  STL [R1+0x1d30], R3 ;  /* 0x001d300301007387 */ /* 0x0003e20000100800 */
[----:B------:R-:W-:-:S03]  /*4ea20*/  IADD3.X R28, R28, UR5, RZ, P5, !PT ;  /* 0x000000051c1c7c10 */ /* 0x000fc6000affe4ff */
[----:B-1----:R-:W4:Y:S01]  /*4ea30*/  LDL.LU R3, [R1+0x1cfc] ;  /* 0x001cfc0001037983 */ /* 0x002f220000300800 */
[----:B------:R-:W4:Y:S02]  /*4ea40*/  LDL.LU R12, [R1+0x1cd0] ;  /* 0x001cd000010c7983 */ /* 0x000f240000300800 */
[----:B------:R-:W4:Y:S01]  /*4ea50*/  LDL.LU R16, [R1+0x1cf4] ;  /* 0x001cf40001107983 */ /* 0x000f220000300800 */
[----:B------:R1:W-:Y:S01]  /*4ea60*/  STL [R1+0x1d54], R28 ;  /* 0x001d541c01007387 */ /* 0x0003e20000100800 */
[----:B------:R-:W-:-:S03]  /*4ea70*/  IADD3 R29, P5, R29, UR8, RZ ;  /* 0x000000081d1d7c10 */ /* 0x000fc6000ffbe0ff */
[----:B-1----:R-:W4:Y:S04]  /*4ea80*/  LDL.LU R28, [R1+0x1cc8] ;  /* 0x001cc800011c7983 */ /* 0x002f280000300800 */
[----:B------:R1:W-:Y:S04]  /*4ea90*/  STL [R1+0x1d28], R29 ;  /* 0x001d281d01007387 */ /* 0x0003e80000100800 */
[----:B-1----:R-:W4:Y:S01]  /*4eaa0*/  LDL.LU R29, [R1+0x1cec] ;  /* 0x001cec00011d7983 */ /* 0x002f220000300800 */
[----:B------:R-:W-:-:S05]  /*4eab0*/  IADD3.X R18, R18, UR5, RZ, P1, !PT ;  /* 0x0000000512127c10 */ /* 0x000fca0008ffe4ff */
[----:B------:R1:W-:Y:S04]  /*4eac0*/  STL [R1+0x1d4c], R18 ;  /* 0x001d4c1201007387 */ /* 0x0003e80000100800 */
[----:B-1----:R-:W4:Y:S01]  /*4ead0*/  LDL.LU R18, [R1+0x1cc0] ;  /* 0x001cc00001127983 */ /* 0x002f220000300800 */
[----:B------:R-:W4:Y:S01]  /*4eae0*/  LDL.LU R17, [R1+0x1ce4] ;  /* 0x001ce40001117983 */ /* 0x000f220000300800 */
[----:B--2---:R-:W-:Y:S02]  /*4eaf0*/  IADD3 R19, P1, R19, UR8, RZ ;  /* 0x0000000813137c10 */ /* 0x004fe4000ff3e0ff */
[----:B------:R-:W-:Y:S01]  /*4eb00*/  IADD3.X R8, R8, UR5, RZ, P4, !PT ;  /* 0x0000000508087c10 */ /* 0x000fe2000a7fe4ff */
[----:B------:R-:W-:Y:S01]  /*4eb10*/  IADD3 R9, P4, R9, UR8, RZ ;  /* 0x0000000809097c10 */ /* 0x000fe2000ff9e0ff */
[----:B------:R-:W-:Y:S01]  /*4eb20*/  IADD3.X R10, R10, UR5, RZ, P3, !PT ;  /* 0x000000050a0a7c10 */ /* 0x000fe20009ffe4ff */
[----:B------:R1:W-:Y:S01]  /*4eb30*/  STL [R1+0x1d20], R19 ;  /* 0x001d201301007387 */ /* 0x0003e20000100800 */
[----:B---3--:R-:W-:-:S02]  /*4eb40*/  IADD3 R11, P3, R11, UR8, RZ ;  /* 0x000000080b0b7c10 */ /* 0x008fc4000ff7e0ff */
[----:B------:R-:W-:Y:S01]  /*4eb50*/  IADD3.X R24, R24, UR5, RZ, P2, !PT ;  /* 0x0000000518187c10 */ /* 0x000fe200097fe4ff */
[----:B-1----:R-:W2:Y:S01]  /*4eb60*/  LDL.LU R19, [R1+0x1cb8] ;  /* 0x001cb80001137983 */ /* 0x002ea20000300800 */
        /* <DEDUP_REMOVED lines=27> */
[----:B-1----:R-:W3:Y:S01]  /*4ed20*/  LDL.LU R2, [R1+0x1cdc] ;  /* 0x001cdc0001027983 */ /* 0x002ee20000300800 */
[----:B------:R-:W-:Y:S02]  /*4ed30*/  STL [R1+0x1ce8], R23 ;  /* 0x001ce81701007387 */ /* 0x000fe40000100800 */
[----:B------:R-:W-:Y:S01]  /*4ed40*/  STL [R1+0x1ce0], R15 ;  /* 0x001ce00f01007387 */ /* 0x000fe20000100800 */
[----:B----4-:R-:W-:Y:S02]  /*4ed50*/  IADD3.X R3, R3, UR5, RZ, P6, !PT ;  /* 0x0000000503037c10 */ /* 0x010fe4000b7fe4ff */
[----:B------:R-:W-:Y:S01]  /*4ed60*/  IADD3.X R16, R16, UR5, RZ, P5, !PT ;  /* 0x0000000510107c10 */ /* 0x000fe2000affe4ff */
[----:B------:R-:W-:Y:S02]  /*4ed70*/  IADD3 R12, P6, R12, UR8, RZ ;  /* 0x000000080c0c7c10 */ /* 0x000fe4000ffde0ff */
[----:B------:R1:W-:Y:S01]  /*4ed80*/  STL [R1+0x1cfc], R3 ;  /* 0x001cfc0301007387 */ /* 0x0003e20000100800 */
[----:B------:R-:W-:Y:S01]  /*4ed90*/  STL [R1+0x1d04], R14 ;  /* 0x001d040e01007387 */ /* 0x000fe20000100800 */
[----:B------:R-:W-:-:S02]  /*4eda0*/  IADD3 R28, P5, R28, UR8, RZ ;  /* 0x000000081c1c7c10 */ /* 0x000fc4000ffbe0ff */
[----:B-1----:R-:W4:Y:S01]  /*4edb0*/  LDL.LU R3, [R1+0x1cb0] ;  /* 0x001cb00001037983 */ /* 0x002f220000300800 */
[----:B------:R-:W-:Y:S03]  /*4edc0*/  STL [R1+0x1cd8], R13 ;  /* 0x001cd80d01007387 */ /* 0x000fe60000100800 */
[----:B------:R1:W-:Y:S01]  /*4edd0*/  STL [R1+0x1cc8], R28 ;  /* 0x001cc81c01007387 */ /* 0x0003e20000100800 */
[----:B------:R-:W-:Y:S01]  /*4ede0*/  STL [R1+0x1cd0], R12 ;  /* 0x001cd00c01007387 */ /* 0x000fe20000100800 */
[----:B------:R-:W-:Y:S02]  /*4edf0*/  IADD3.X R29, R29, UR5, RZ, P1, !PT ;  /* 0x000000051d1d7c10 */ /* 0x000fe40008ffe4ff */
[----:B-1----:R-:W4:Y:S01]  /*4ee00*/  LDL.LU R28, [R1+0x1cd4] ;  /* 0x001cd400011c7983 */ /* 0x002f220000300800 */
[----:B------:R-:W-:Y:S03]  /*4ee10*/  STL [R1+0x1cf4], R16 ;  /* 0x001cf41001007387 */ /* 0x000fe60000100800 */
[----:B------:R1:W-:Y:S04]  /*4ee20*/  STL [R1+0x1cec], R29 ;  /* 0x001cec1d01007387 */ /* 0x0003e80000100800 */
        /* <DEDUP_REMOVED lines=34> */
[----:B-1----:R-:W4:Y:S04]  /*4f050*/  LDL.LU R3, [R1+0x1c74] ;  /* 0x001c740001037983 */ /* 0x002f280000300800 */
[----:B------:R1:W-:Y:S01]  /*4f060*/  STL [R1+0x1cd4], R28 ;  /* 0x001cd41c01007387 */ /* 0x0003e20000100800 */
[----:B------:R-:W-:-:S03]  /*4f070*/  IADD3 R29, P2, R29, UR8, RZ ;  /* 0x000000081d1d7c10 */ /* 0x000fc6000ff5e0ff */
[----:B-1----:R-:W4:Y:S04]  /*4f080*/  LDL.LU R28, [R1+0x1c48] ;  /* 0x001c4800011c7983 */ /* 0x002f280000300800 */
[----:B------:R1:W-:Y:S04]  /*4f090*/  STL [R1+0x1ca8], R29 ;  /* 0x001ca81d01007387 */ /* 0x0003e80000100800 */
        /* <DEDUP_REMOVED lines=41> */
[----:B------:R-:W-:Y:S01]  /*4f330*/  IADD3.X R12, R12, UR5, RZ, P3, !PT ;  /* 0x000000050c0c7c10 */ /* 0x000fe20009ffe4ff */
[----:B------:R-:W-:Y:S02]  /*4f340*/  IADD3 R16, P3, R16, UR8, RZ ;  /* 0x0000000810107c10 */ /* 0x000fe4000ff7e0ff */
[----:B------:R1:W-:Y:S01]  /*4f350*/  STL [R1+0x1c58], R2 ;  /* 0x001c580201007387 */ /* 0x0003e20000100800 */
[----:B------:R-:W-:Y:S03]  /*4f360*/  STL [R1+0x1c60], R14 ;  /* 0x001c600e01007387 */ /* 0x000fe60000100800 */
[----:B-1----:R-:W3:Y:S01]  /*4f370*/  LDL.LU R2, [R1+0x1c5c] ;  /* 0x001c5c0001027983 */ /* 0x002ee20000300800 */
[----:B------:R-:W-:Y:S01]  /*4f380*/  STL [R1+0x1c84], R13 ;  /* 0x001c840d01007387 */ /* 0x000fe20000100800 */
[----:B----4-:R-:W-:-:S05]  /*4f390*/  IADD3.X R3, R3, UR5, RZ, P2, !PT ;  /* 0x0000000503037c10 */ /* 0x010fca00097fe4ff */
[----:B------:R1:W-:Y:S01]  /*4f3a0*/  STL [R1+0x1c74], R3 ;  /* 0x001c740301007387 */ /* 0x0003e20000100800 */
[----:B------:R-:W-:Y:S01]  /*4f3b0*/  STL [R1+0x1c7c], R12 ;  /* 0x001c7c0c01007387 */ /* 0x000fe20000100800 */
[----:B------:R-:W-:Y:S02]  /*4f3c0*/  IADD3 R28, P2, R28, UR8, RZ ;  /* 0x000000081c1c7c10 */ /* 0x000fe4000ff5e0ff */
[----:B-1----:R-:W4:Y:S01]  /*4f3d0*/  LDL.LU R3, [R1+0x1c30] ;  /* 0x001c300001037983 */ /* 0x002f220000300800 */
[----:B------:R-:W-:Y:S03]  /*4f3e0*/  STL [R1+0x1c50], R16 ;  /* 0x001c501001007387 */ /* 0x000fe60000100800 */
[----:B------:R1:W-:Y:S01]  /*4f3f0*/  STL [R1+0x1c48], R28 ;  /* 0x001c481c01007387 */ /* 0x0003e20000100800 */
[----:B------:R-:W-:-:S03]  /*4f400*/  IADD3.X R29, R29, UR5, RZ, P6, !PT ;  /* 0x000000051d1d7c10 */ /* 0x000fc6000b7fe4ff */
[----:B-1----:R-:W4:Y:S04]  /*4f410*/  LDL.LU R28, [R1+0x1c54] ;  /* 0x001c5400011c7983 */ /* 0x002f280000300800 */
[----:B------:R1:W-:Y:S04]  /*4f420*/  STL [R1+0x1c6c], R29 ;  /* 0x001c6c1d01007387 */ /* 0x0003e80000100800 */
[----:B-1----:R-:W4:Y:S01]  /*4f430*/  LDL.LU R29, [R1+0x1c28] ;  /* 0x001c2800011d7983 */ /* 0x002f220000300800 */
[----:B------:R-:W-:Y:S02]  /*4f440*/  IADD3 R17, P6, R17, UR8, RZ ;  /* 0x0000000811117c10 */ /* 0x000fe4000ffde0ff */
[----:B------:R-:W-:Y:S01]  /*4f450*/  IADD3.X R18, R18, UR5, RZ, P5, !PT ;  /* 0x0000000512127c10 */ /* 0x000fe2000affe4ff */
[----:B------:R-:W4:Y:S01]  /*4f460*/  LDL.LU R8, [R1+0x1c4c] ;  /* 0x001c4c0001087983 */ /* 0x000f220000300800 */
[----:B------:R-:W4:Y:S01]  /*4f470*/  LDL.LU R9, [R1+0x1c20] ;  /* 0x001c200001097983 */ /* 0x000f220000300800 */
[----:B------:R-:W-:Y:S02]  /*4f480*/  STL [R1+0x1c40], R17 ;  /* 0x001c401101007387 */ /* 0x000fe40000100800 */
[----:B------:R-:W4:Y:S02]  /*4f490*/  LDL.LU R10, [R1+0x1c44] ;  /* 0x001c4400010a7983 */ /* 0x000f240000300800 */
[----:B------:R1:W-:Y:S01]  /*4f4a0*/  STL [R1+0x1c64], R18 ;  /* 0x001c641201007387 */ /* 0x0003e20000100800 */
        /* <DEDUP_REMOVED lines=11> */
[----:B-1----:R-:W4:Y:S01]  /*4f560*/  LDL.LU R18, [R1+0x1c14] ;  /* 0x001c140001127983 */ /* 0x002f220000300800 */
[----:B------:R-:W4:Y:S01]  /*4f570*/  LDL.LU R15, [R1+0x1be8] ;  /* 0x001be800010f7983 */ /* 0x000f220000300800 */
[----:B------:R-:W4:Y:S02]  /*4f580*/  LDL.LU R14, [R1+0x1c0c] ;  /* 0x001c0c00010e7983 */ /* 0x000f240000300800 */
        /* <DEDUP_REMOVED lines=12> */
[----:B-1----:R-:W4:Y:S04]  /*4f650*/  LDL.LU R3, [R1+0x1bf4] ;  /* 0x001bf40001037983 */ /* 0x002f280000300800 */
[----:B------:R1:W-:Y:S01]  /*4f660*/  STL [R1+0x1c54], R28 ;  /* 0x001c541c01007387 */ /* 0x0003e20000100800 */
[----:B------:R-:W-:-:S03]  /*4f670*/  IADD3 R29, P4, R29, UR8, RZ ;  /* 0x000000081d1d7c10 */ /* 0x000fc6000ff9e0ff */
[----:B-1----:R-:W4:Y:S01]  /*4f680*/  LDL.LU R28, [R1+0x1bc8] ;  /* 0x001bc800011c7983 */ /* 0x002f220000300800 */
[----:B------:R-:W4:Y:S03]  /*4f690*/  LDL.LU R17, [R1+0x1bec] ;  /* 0x001bec0001117983 */ /* 0x000f260000300800 */
[----:B------:R1:W-:Y:S04]  /*4f6a0*/  STL [R1+0x1c28], R29 ;  /* 0x001c281d01007387 */ /* 0x0003e80000100800 */
        /* <DEDUP_REMOVED lines=24> */
[----:B------:R-:W-:Y:S02]  /*4f830*/  STL [R1+0x1c00], R5 ;  /* 0x001c000501007387 */ /* 0x000fe40000100800 */
[----:B------:R-:W-:Y:S01]  /*4f840*/  STL [R1+0x1c24], R20 ;  /* 0x001c241401007387 */ /* 0x000fe20000100800 */
[----:B------:R-:W-:Y:S01]  /*4f850*/  IADD3 R23, P3, R23, UR8, RZ ;  /* 0x0000000817177c10 */ /* 0x000fe2000ff7e0ff */
[----:B------:R-:W-:Y:S01]  /*4f860*/  STL [R1+0x1bf8], R21 ;  /* 0x001bf81501007387 */ /* 0x000fe20000100800 */
[----:B------:R1:W-:Y:S01]  /*4f870*/  STL [R1+0x1c14], R18 ;  /* 0x001c141201007387 */ /* 0x0003e20000100800 */
[----:B------:R-:W-:Y:S01]  /*4f880*/  IADD3 R15, P2, R15, UR8, RZ ;  /* 0x000000080f0f7c10 */ /* 0x000fe2000ff5e0ff */
[----:B------:R-:W-:Y:S01]  /*4f890*/  STL [R1+0x1c1c], R22 ;  /* 0x001c1c1601007387 */ /* 0x000fe20000100800 */
[----:B------:R-:W-:Y:S01]  /*4f8a0*/  IADD3.X R14, R14, UR5, RZ, P6, !PT ;  /* 0x000000050e0e7c10 */ /* 0x000fe2000b7fe4ff */
[----:B------:R-:W-:Y:S01]  /*4f8b0*/  IADD3 R13, P6, R13, UR8, RZ ;  /* 0x000000080d0d7c10 */ /* 0x000fe2000ffde0ff */
[----:B-1----:R-:W4:Y:S01]  /*4f8c0*/  LDL.LU R18, [R1+0x1be4] ;  /* 0x001be40001127983 */ /* 0x002f220000300800 */
[----:B------:R-:W-:Y:S02]  /*4f8d0*/  STL [R1+0x1bf0], R23 ;  /* 0x001bf01701007387 */ /* 0x000fe40000100800 */
[----:B------:R-:W-:Y:S01]  /*4f8e0*/  STL [R1+0x1be8], R15 ;  /* 0x001be80f01007387 */ /* 0x000fe20000100800 */
[----:B--2---:R-:W-:-:S02]  /*4f8f0*/  IADD3.X R19, R19, UR5, RZ, P5, !PT ;  /* 0x0000000513137c10 */ /* 0x004fc4000affe4ff */
        /* <DEDUP_REMOVED lines=10> */
[----:B------:R-:W-:Y:S01]  /*4f9a0*/  STL [R1+0x1bfc], R16 ;  /* 0x001bfc1001007387 */ /* 0x000fe20000100800 */
[----:B----4-:R-:W-:-:S05]  /*4f9b0*/  IADD3.X R3, R3, UR5, RZ, P4, !PT ;  /* 0x0000000503037c10 */ /* 0x010fca000a7fe4ff */
[----:B------:R1:W-:Y:S01]  /*4f9c0*/  STL [R1+0x1bf4], R3 ;  /* 0x001bf40301007387 */ /* 0x0003e20000100800 */
[----:B------:R-:W-:-:S03]  /*4f9d0*/  IADD3 R28, P4, R28, UR8, RZ ;  /* 0x000000081c1c7c10 */ /* 0x000fc6000ff9e0ff */
[----:B-1----:R-:W4:Y:S01]  /*4f9e0*/  LDL.LU R3, [R1+0x1bb0] ;  /* 0x001bb00001037983 */ /* 0x002f220000300800 */
[----:B------:R-:W-:-:S03]  /*4f9f0*/  IADD3.X R17, R17, UR5, RZ, P3, !PT ;  /* 0x0000000511117c10 */ /* 0x000fc60009ffe4ff */
[----:B------:R1:W-:Y:S01]  /*4fa00*/  STL [R1+0x1bc8], R28 ;  /* 0x001bc81c01007387 */ /* 0x0003e20000100800 */
[----:B------:R-:W-:-:S03]  /*4fa10*/  IADD3 R29, P3, R29, UR8, RZ ;  /* 0x000000081d1d7c10 */ /* 0x000fc6000ff7e0ff */
        /* <DEDUP_REMOVED lines=36> */
[----:B------:R-:W-:Y:S01]  /*4fc60*/  IADD3 R8, P5, R8, UR8, RZ ;  /* 0x0000000808087c10 */ /* 0x000fe2000ffbe0ff */
[----:B------:R-:W4:Y:S01]  /*4fc70*/  LDL.LU R17, [R1+0x1b48] ;  /* 0x001b480001117983 */ /* 0x000f220000300800 */
[----:B------:R-:W-:Y:S01]  /*4fc80*/  IADD3.X R9, R9, UR5, RZ, P1, !PT ;  /* 0x0000000509097c10 */ /* 0x000fe20008ffe4ff */
        /* <DEDUP_REMOVED lines=9> */
[----:B------:R-:W-:Y:S02]  /*4fd20*/  STL [R1+0x1bcc], R9 ;  /* 0x001bcc0901007387 */ /* 0x000fe40000100800 */
[----:B------:R-:W-:Y:S01]  /*4fd30*/  STL [R1+0x1ba0], R10 ;  /* 0x001ba00a01007387 */ /* 0x000fe20000100800 */
        /* <DEDUP_REMOVED lines=15> */
[----:B------:R-:W-:Y:S02]  /*4fe30*/  STL [R1+0x1ba4], R21 ;  /* 0x001ba41501007387 */ /* 0x000fe40000100800 */
[----:B------:R1:W-:Y:S01]  /*4fe40*/  STL [R1+0x1b70], R29 ;  /* 0x001b701d01007387 */ /* 0x0003e20000100800 */
[----:B------:R-:W-:Y:S04]  /*4fe50*/  STL [R1+0x1b78], R22 ;  /* 0x001b781601007387 */ /* 0x000fe80000100800 */
[----:B-1----:R-:W4:Y:S01]  /*4fe60*/  LDL.LU R29, [R1+0x1b40] ;  /* 0x001b4000011d7983 */ /* 0x002f220000300800 */
[----:B------:R-:W-:-:S02]  /*4fe70*/  IADD3.X R15, R15, UR5, RZ, P4, !PT ;  /* 0x000000050f0f7c10 */ /* 0x000fc4000a7fe4ff */
[----:B------:R-:W-:Y:S01]  /*4fe80*/  IADD3.X R13, R13, UR5, RZ, P3, !PT ;  /* 0x000000050d0d7c10 */ /* 0x000fe20009ffe4ff */
[----:B------:R-:W-:Y:S01]  /*4fe90*/  IADD3 R14, P4, R14, UR8, RZ ;  /* 0x000000080e0e7c10 */ /* 0x000fe2000ff9e0ff */
[----:B------:R-:W-:Y:S01]  /*4fea0*/  STL [R1+0x1b9c], R23 ;  /* 0x001b9c1701007387 */ /* 0x000fe20000100800 */
[----:B------:R-:W-:-:S03]  /*4feb0*/  IADD3 R18, P3, R18, UR8, RZ ;  /* 0x0000000812127c10 */ /* 0x000fc6000ff7e0ff */
[----:B------:R-:W-:Y:S01]  /*4fec0*/  STL [R1+0x1b94], R15 ;  /* 0x001b940f01007387 */ /* 0x000fe20000100800 */
[----:B------:R-:W-:-:S03]  /*4fed0*/  IADD3.X R12, R12, UR5, RZ, P2, !PT ;  /* 0x000000050c0c7c10 */ /* 0x000fc600097fe4ff */
[----:B------:R1:W-:Y:S01]  /*4fee0*/  STL [R1+0x1b60], R18 ;  /* 0x001b601201007387 */ /* 0x0003e20000100800 */
[----:B------:R-:W-:Y:S01]  /*4fef0*/  STL [R1+0x1b68], R14 ;  /* 0x001b680e01007387 */ /* 0x000fe20000100800 */
[----:B------:R-:W-:Y:S02]  /*4ff00*/  IADD3 R16, P2, R16, UR8, RZ ;  /* 0x0000000810107c10 */ /* 0x000fe4000ff5e0ff */
        /* <DEDUP_REMOVED lines=10> */
[----:B----4-:R-:W-:Y:S02]  /*4ffb0*/  IADD3.X R3, R3, UR5, RZ, P5, !PT ;  /* 0x0000000503037c10 */ /* 0x010fe4000affe4ff */
[----:B------:R-:W-:-:S03]  /*4ffc0*/  IADD3 R17, P5, R17, UR8, RZ ;  /* 0x0000000811117c10 */ /* 0x000fc6000ffbe0ff */
        /* <DEDUP_REMOVED lines=26> */
[----:B------:R-:W4:Y:S02]  /*50170*/  LDL.LU R12, [R1+0x1ae0] ;  /* 0x001ae000010c7983 */ /* 0x000f240000300800 */
[----:B------:R-:W4:Y:S01]  /*50180*/  LDL.LU R16, [R1+0x1b04] ;  /* 0x001b040001107983 */ /* 0x000f220000300800 */
[----:B------:R-:W-:-:S05]  /*50190*/  IADD3.X R18, R18, UR5, RZ, P4, !PT ;  /* 0x0000000512127c10 */ /* 0x000fca000a7fe4ff */
        /* <DEDUP_REMOVED lines=42> */
[----:B------:R-:W-:-:S02]  /*50440*/  IADD3.X R14, R14, UR5, RZ, P5, !PT ;  /* 0x000000050e0e7c10 */ /* 0x000fc4000affe4ff */
        /* <DEDUP_REMOVED lines=8> */
[----:B------:R-:W-:Y:S02]  /*504d0*/  IADD3.X R16, R16, UR5, RZ, P4, !PT ;  /* 0x0000000510107c10 */ /* 0x000fe4000a7fe4ff */
[----:B------:R-:W-:Y:S02]  /*504e0*/  IADD3 R12, P1, R12, UR8, RZ ;  /* 0x000000080c0c7c10 */ /* 0x000fe4000ff3e0ff */
[----:B------:R-:W-:Y:S01]  /*504f0*/  IADD3 R18, P4, R18, UR8, RZ ;  /* 0x0000000812127c10 */ /* 0x000fe2000ff9e0ff */
[----:B------:R-:W-:Y:S04]  /*50500*/  STL [R1+0x1ae8], R13 ;  /* 0x001ae80d01007387 */ /* 0x000fe80000100800 */
[----:B------:R1:W-:Y:S01]  /*50510*/  STL [R1+0x1ad8], R18 ;  /* 0x001ad81201007387 */ /* 0x0003e20000100800 */
[----:B------:R-:W-:Y:S03]  /*50520*/  STL [R1+0x1ae0], R12 ;  /* 0x001ae00c01007387 */ /* 0x000fe60000100800 */
        /* <DEDUP_REMOVED lines=10> */
[----:B------:R-:W3:Y:S02]  /*505d0*/  LDL.LU R9, [R1+0x1ad4] ;  /* 0x001ad40001097983 */ /* 0x000ee40000300800 */
[----:B------:R-:W-:Y:S01]  /*505e0*/  STL [R1+0x1af4], R17 ;  /* 0x001af41101007387 */ /* 0x000fe20000100800 */
[----:B------:R-:W3:Y:S01]  /*505f0*/  LDL.LU R10, [R1+0x1aa8] ;  /* 0x001aa800010a7983 */ /* 0x000ee20000300800 */
[----:B----4-:R-:W-:-:S05]  /*50600*/  IADD3 R3, P2, R3, UR8, RZ ;  /* 0x0000000803037c10 */ /* 0x010fca000ff5e0ff */
        /* <DEDUP_REMOVED lines=33> */
[----:B------:R-:W-:Y:S02]  /*50820*/  IADD3.X R9, R9, UR5, RZ, P4, !PT ;  /* 0x0000000509097c10 */ /* 0x000fe4000a7fe4ff */
[----:B------:R-:W-:Y:S01]  /*50830*/  IADD3 R10, P4, R10, UR8, RZ ;  /* 0x000000080a0a7c10 */ /* 0x000fe2000ff9e0ff */
[----:B------:R1:W-:Y:S01]  /*50840*/  STL [R1+0x1adc], R2 ;  /* 0x001adc0201007387 */ /* 0x0003e20000100800 */
[----:B----4-:R-:W-:Y:S01]  /*50850*/  IADD3.X R11, R11, UR5, RZ, P3, !PT ;  /* 0x000000050b0b7c10 */ /* 0x010fe20009ffe4ff */
[----:B------:R-:W-:-:S02]  /*50860*/  IADD3 R24, P3, R24, UR8, RZ ;  /* 0x0000000818187c10 */ /* 0x000fc4000ff7e0ff */
[----:B-1----:R-:W3:Y:S01]  /*50870*/  LDL.LU R2, [R1+0x1a74] ;  /* 0x001a740001027983 */ /* 0x002ee20000300800 */
        /* <DEDUP_REMOVED lines=22> */
[----:B------:R-:W-:Y:S02]  /*509e0*/  IADD3.X R15, R15, UR5, RZ, P3, !PT ;  /* 0x000000050f0f7c10 */ /* 0x000fe40009ffe4ff */
[----:B------:R-:W-:Y:S01]  /*509f0*/  IADD3.X R13, R13, UR5, RZ, P2, !PT ;  /* 0x000000050d0d7c10 */ /* 0x000fe200097fe4ff */
[----:B------:R1:W-:Y:S01]  /*50a00*/  STL [R1+0x1a78], R3 ;  /* 0x001a780301007387 */ /* 0x0003e20000100800 */
[----:B------:R-:W-:Y:S01]  /*50a10*/  STL [R1+0x1a80], R22 ;  /* 0x001a801601007387 */ /* 0x000fe20000100800 */
[----:B------:R-:W-:-:S03]  /*50a20*/  IADD3 R14, P3, R14, UR8, RZ ;  /* 0x000000080e0e7c10 */ /* 0x000fc6000ff7e0ff */
[----:B-1----:R-:W4:Y:S01]  /*50a30*/  LDL.LU R3, [R1+0x1a48] ;  /* 0x001a480001037983 */ /* 0x002f220000300800 */
[----:B------:R-:W-:Y:S01]  /*50a40*/  IADD3 R28, P2, R28, UR8, RZ ;  /* 0x000000081c1c7c10 */ /* 0x000fe2000ff5e0ff */
[----:B------:R-:W-:Y:S02]  /*50a50*/  STL [R1+0x1aa4], R23 ;  /* 0x001aa41701007387 */ /* 0x000fe40000100800 */
[----:B------:R-:W-:Y:S02]  /*50a60*/  STL [R1+0x1a9c], R15 ;  /* 0x001a9c0f01007387 */ /* 0x000fe40000100800 */
[----:B------:R1:W-:Y:S01]  /*50a70*/  STL [R1+0x1a68], R28 ;  /* 0x001a681c01007387 */ /* 0x0003e20000100800 */
[----:B------:R-:W-:Y:S01]  /*50a80*/  IADD3.X R12, R12, UR5, RZ, P6, !PT ;  /* 0x000000050c0c7c10 */ /* 0x000fe2000b7fe4ff */
[----:B------:R-:W-:Y:S01]  /*50a90*/  STL [R1+0x1a70], R14 ;  /* 0x001a700e01007387 */ /* 0x000fe20000100800 */
[----:B-1----:R-:W4:Y:S01]  /*50aa0*/  LDL.LU R28, [R1+0x1a6c] ;  /* 0x001a6c00011c7983 */ /* 0x002f220000300800 */
[----:B------:R-:W-:Y:S01]  /*50ab0*/  IADD3.X R29, R29, UR5, RZ, P5, !PT ;  /* 0x000000051d1d7c10 */ /* 0x000fe2000affe4ff */
[----:B------:R-:W-:Y:S04]  /*50ac0*/  STL [R1+0x1a94], R13 ;  /* 0x001a940d01007387 */ /* 0x000fe80000100800 */
[----:B------:R1:W-:Y:S01]  /*50ad0*/  STL [R1+0x1a84], R29 ;  /* 0x001a841d01007387 */ /* 0x0003e20000100800 */
[----:B------:R-:W-:Y:S03]  /*50ae0*/  STL [R1+0x1a8c], R12 ;  /* 0x001a8c0c01007387 */ /* 0x000fe60000100800 */
[----:B-1----:R-:W4:Y:S01]  /*50af0*/  LDL.LU R29, [R1+0x1a40] ;  /* 0x001a4000011d7983 */ /* 0x002f220000300800 */
[----:B------:R-:W-:-:S02]  /*50b00*/  IADD3 R16, P6, R16, UR8, RZ ;  /* 0x0000000810107c10 */ /* 0x000fc4000ffde0ff */
[----:B------:R-:W-:-:S03]  /*50b10*/  IADD3 R18, P5, R18, UR8, RZ ;  /* 0x0000000812127c10 */ /* 0x000fc6000ffbe0ff */
[----:B------:R-:W-:Y:S04]  /*50b20*/  STL [R1+0x1a60], R16 ;  /* 0x001a601001007387 */ /* 0x000fe80000100800 */
[----:B------:R1:W-:Y:S04]  /*50b30*/  STL [R1+0x1a58], R18 ;  /* 0x001a581201007387 */ /* 0x0003e80000100800 */
        /* <DEDUP_REMOVED lines=32> */
[----:B------:R1:W-:Y:S04]  /*50d40*/  STL [R1+0x1a6c], R28 ;  /* 0x001a6c1c01007387 */ /* 0x0003e80000100800 */
[----:B-1----:R-:W4:Y:S01]  /*50d50*/  LDL.LU R28, [R1+0x19e0] ;  /* 0x0019e000011c7983 */ /* 0x002f220000300800 */
[----:B------:R-:W-:-:S05]  /*50d60*/  IADD3 R29, P3, R29, UR8, RZ ;  /* 0x000000081d1d7c10 */ /* 0x000fca000ff7e0ff */
        /* <DEDUP_REMOVED lines=10> */
[----:B------:R1:W-:Y:S04]  /*50e10*/  STL [R1+0x1a38], R19 ;  /* 0x001a381301007387 */ /* 0x0003e80000100800 */
[----:B-1----:R-:W2:Y:S01]  /*50e20*/  LDL.LU R19, [R1+0x19d0] ;  /* 0x0019d00001137983 */ /* 0x002ea20000300800 */
[----:B---3--:R-:W-:-:S02]  /*50e30*/  IADD3 R11, P5, R11, UR8, RZ ;  /* 0x000000080b0b7c10 */ /* 0x008fc4000ffbe0ff */
[----:B------:R-:W-:Y:S01]  /*50e40*/  IADD3.X R24, R24, UR5, RZ, P1, !PT ;  /* 0x0000000518187c10 */ /* 0x000fe20008ffe4ff */
[----:B------:R-:W-:Y:S01]  /*50e50*/  STL [R1+0x1a5c], R8 ;  /* 0x001a5c0801007387 */ /* 0x000fe20000100800 */
[----:B------:R-:W-:-:S03]  /*50e60*/  IADD3 R25, P1, R25, UR8, RZ ;  /* 0x0000000819197c10 */ /* 0x000fc6000ff3e0ff */
        /* <DEDUP_REMOVED lines=26> */
[----:B------:R-:W-:Y:S02]  /*51010*/  STL [R1+0x1a00], R23 ;  /* 0x001a001701007387 */ /* 0x000fe40000100800 */
[----:B------:R-:W-:Y:S01]  /*51020*/  STL [R1+0x19f8], R15 ;  /* 0x0019f80f01007387 */ /* 0x000fe20000100800 */
[----:B----4-:R-:W-:-:S02]  /*51030*/  IADD3.X R3, R3, UR5, RZ, P4, !PT ;  /* 0x0000000503037c10 */ /* 0x010fc4000a7fe4ff */
[----:B------:R-:W-:Y:S01]  /*51040*/  IADD3.X R16, R16, UR5, RZ, P3, !PT ;  /* 0x0000000510107c10 */ /* 0x000fe20009ffe4ff */
[----:B------:R-:W-:Y:S02]  /*51050*/  IADD3 R12, P4, R12, UR8, RZ ;  /* 0x000000080c0c7c10 */ /* 0x000fe4000ff9e0ff */
[----:B------:R1:W-:Y:S01]  /*51060*/  STL [R1+0x1a14], R3 ;  /* 0x001a140301007387 */ /* 0x0003e20000100800 */
[----:B------:R-:W-:Y:S01]  /*51070*/  STL [R1+0x1a1c], R14 ;  /* 0x001a1c0e01007387 */ /* 0x000fe20000100800 */
[----:B------:R-:W-:Y:S02]  /*51080*/  IADD3 R28, P3, R28, UR8, RZ ;  /* 0x000000081c1c7c10 */ /* 0x000fe4000ff7e0ff */
[----:B-1----:R-:W4:Y:S01]  /*51090*/  LDL.LU R3, [R1+0x19c8] ;  /* 0x0019c80001037983 */ /* 0x002f220000300800 */
[----:B------:R-:W-:Y:S03]  /*510a0*/  STL [R1+0x19f0], R13 ;  /* 0x0019f00d01007387 */ /* 0x000fe60000100800 */
[----:B------:R1:W-:Y:S01]  /*510b0*/  STL [R1+0x19e0], R28 ;  /* 0x0019e01c01007387 */ /* 0x0003e20000100800 */
[----:B------:R-:W-:Y:S03]  /*510c0*/  STL [R1+0x19e8], R12 ;  /* 0x0019e80c01007387 */ /* 0x000fe60000100800 */
[----:B-1----:R-:W4:Y:S01]  /*510d0*/  LDL.LU R28, [R1+0x19ec] ;  /* 0x0019ec00011c7983 */ /* 0x002f220000300800 */
[----:B------:R-:W-:Y:S01]  /*510e0*/  IADD3.X R29, R29, UR5, RZ, P2, !PT ;  /* 0x000000051d1d7c10 */ /* 0x000fe200097fe4ff */
[----:B------:R-:W-:Y:S04]  /*510f0*/  STL [R1+0x1a0c], R16 ;  /* 0x001a0c1001007387 */ /* 0x000fe80000100800 */
        /* <DEDUP_REMOVED lines=36> */
[----:B------:R1:W-:Y:S04]  /*51340*/  STL [R1+0x19ec], R28 ;  /* 0x0019ec1c01007387 */ /* 0x0003e80000100800 */
[----:B-1----:R-:W4:Y:S01]  /*51350*/  LDL.LU R28, [R1+0x1960] ;  /* 0x00196000011c7983 */ /* 0x002f220000300800 */
[----:B------:R-:W-:-:S05]  /*51360*/  IADD3 R29, P1, R29, UR8, RZ ;  /* 0x000000081d1d7c10 */ /* 0x000fca000ff3e0ff */
[----:B------:R1:W-:Y:S04]  /*51370*/  STL [R1+0x19c0], R29 ;  /* 0x0019c01d01007387 */ /* 0x0003e80000100800 */
[----:B-1----:R-:W4:Y:S01]  /*51380*/  LDL.LU R29, [R1+0x1984] ;  /* 0x00198400011d7983 */ /* 0x002f220000300800 */
[----:B------:R-:W4:Y:S01]  /*51390*/  LDL.LU R17, [R1+0x1958] ;  /* 0x0019580001117983 */ /* 0x000f220000300800 */
[----:B------:R-:W-:Y:S01]  /*513a0*/  IADD3.X R18, R18, UR5, RZ, P4, !PT ;  /* 0x0000000512127c10 */ /* 0x000fe2000a7fe4ff */
[----:B------:R-:W-:Y:S01]  /*513b0*/  IADD3 R8, P4, R8, UR8, RZ ;  /* 0x0000000808087c10 */ /* 0x000fe2000ff9e0ff */
[----:B------:R-:W-:Y:S02]  /*513c0*/  IADD3.X R9, R9, UR5, RZ, P3, !PT ;  /* 0x0000000509097c10 */ /* 0x000fe40009ffe4ff */
        /* <DEDUP_REMOVED lines=28> */
[----:B------:R-:W-:Y:S01]  /*51590*/  STL [R1+0x1988], R22 ;  /* 0x0019881601007387 */ /* 0x000fe20000100800 */
[----:B------:R-:W-:-:S02]  /*515a0*/  IADD3.X R15, R15, UR5, RZ, P2, !PT ;  /* 0x000000050f0f7c10 */ /* 0x000fc400097fe4ff */
[----:B------:R-:W-:Y:S01]  /*515b0*/  IADD3.X R13, R13, UR5, RZ, P6, !PT ;  /* 0x000000050d0d7c10 */ /* 0x000fe2000b7fe4ff */
[----:B------:R-:W-:Y:S01]  /*515c0*/  IADD3 R14, P2, R14, UR8, RZ ;  /* 0x000000080e0e7c10 */ /* 0x000fe2000ff5e0ff */
        /* <DEDUP_REMOVED lines=14> */
[----:B-1----:R-:W3:Y:S01]  /*516b0*/  LDL.LU R3, [R1+0x1948] ;  /* 0x0019480001037983 */ /* 0x002ee20000300800 */
[----:B------:R-:W-:Y:S03]  /*516c0*/  STL [R1+0x1968], R16 ;  /* 0x0019681001007387 */ /* 0x000fe60000100800 */
[----:B------:R1:W-:Y:S04]  /*516d0*/  STL [R1+0x1960], R28 ;  /* 0x0019601c01007387 */ /* 0x0003e80000100800 */
[----:B-1----:R-:W3:Y:S01]  /*516e0*/  LDL.LU R28, [R1+0x196c] ;  /* 0x00196c00011c7983 */ /* 0x002ee20000300800 */
[----:B------:R-:W-:-:S05]  /*516f0*/  IADD3.X R29, R29, UR5, RZ, P4, !PT ;  /* 0x000000051d1d7c10 */ /* 0x000fca000a7fe4ff */
[----:B------:R1:W-:Y:S04]  /*51700*/  STL [R1+0x1984], R29 ;  /* 0x0019841d01007387 */ /* 0x0003e80000100800 */
[----:B-1----:R-:W3:Y:S01]  /*51710*/  LDL.LU R29, [R1+0x1940] ;  /* 0x00194000011d7983 */ /* 0x002ee20000300800 */
[----:B------:R-:W-:Y:S01]  /*51720*/  IADD3 R17, P4, R17, UR8, RZ ;  /* 0x0000000811117c10 */ /* 0x000fe2000ff9e0ff */
[----:B------:R-:W3:Y:S02]  /*51730*/  LDL.LU R8, [R1+0x1964] ;  /* 0x0019640001087983 */ /* 0x000ee40000300800 */
[----:B------:R-:W3:Y:S01]  /*51740*/  LDL.LU R9, [R1+0x1938] ;  /* 0x0019380001097983 */ /* 0x000ee20000300800 */
[----:B------:R-:W-:Y:S01]  /*51750*/  IADD3.X R18, R18, UR5, RZ, P3, !PT ;  /* 0x0000000512127c10 */ /* 0x000fe20009ffe4ff */
[----:B------:R1:W-:Y:S01]  /*51760*/  STL [R1+0x1958], R17 ;  /* 0x0019581101007387 */ /* 0x0003e20000100800 */
[----:B------:R-:W3:Y:S03]  /*51770*/  LDL.LU R10, [R1+0x195c] ;  /* 0x00195c00010a7983 */ /* 0x000ee60000300800 */
        /* <DEDUP_REMOVED lines=16> */
[----:B--2---:R-:W-:-:S05]  /*51880*/  IADD3 R19, P3, R19, UR8, RZ ;  /* 0x0000000813137c10 */ /* 0x004fca000ff7e0ff */
[----:B------:R2:W-:Y:S01]  /*51890*/  STL [R1+0x1950], R19 ;  /* 0x0019501301007387 */ /* 0x0005e20000100800 */
[----:B------:R-:W4:Y:S02]  /*518a0*/  LDL.LU R16, [R1+0x191c] ;  /* 0x00191c0001107983 */ /* 0x000f240000300800 */
[----:B-1----:R-:W4:Y:S02]  /*518b0*/  LDL.LU R17, [R1+0x18f0] ;  /* 0x0018f00001117983 */ /* 0x002f240000300800 */
[----:B0-----:R-:W4:Y:S01]  /*518c0*/  LDL.LU R18, [R1+0x1914] ;  /* 0x0019140001127983 */ /* 0x001f220000300800 */
[----:B--2---:R-:W2:Y:S01]  /*518d0*/  LDL.LU R19, [R1+0x18e8] ;  /* 0x0018e80001137983 */ /* 0x004ea20000300800 */
[----:B---3--:R-:W-:-:S05]  /*518e0*/  IADD3.X R2, R2, UR5, RZ, P2, !PT ;  /* 0x0000000502027c10 */ /* 0x008fca00097fe4ff */
[----:B------:R0:W-:Y:S04]  /*518f0*/  STL [R1+0x1974], R2 ;  /* 0x0019740201007387 */ /* 0x0001e80000100800 */
[----:B0-----:R-:W3:Y:S01]  /*51900*/  LDL.LU R2, [R1+0x190c] ;  /* 0x00190c0001027983 */ /* 0x001ee20000300800 */
[----:B------:R-:W-:-:S05]  /*51910*/  IADD3 R3, P2, R3, UR8, RZ ;  /* 0x0000000803037c10 */ /* 0x000fca000ff5e0ff */
[----:B------:R0:W-:Y:S01]  /*51920*/  STL [R1+0x1948], R3 ;  /* 0x0019480301007387 */ /* 0x0001e20000100800 */
[----:B------:R-:W-:-:S03]  /*51930*/  IADD3.X R28, R28, UR5, RZ, P6, !PT ;  /* 0x000000051c1c7c10 */ /* 0x000fc6000b7fe4ff */
[----:B0-----:R-:W3:Y:S04]  /*51940*/  LDL.LU R3, [R1+0x18e0] ;  /* 0x0018e00001037983 */ /* 0x001ee80000300800 */
[----:B------:R0:W-:Y:S04]  /*51950*/  STL [R1+0x196c], R28 ;  /* 0x00196c1c01007387 */ /* 0x0001e80000100800 */
[----:B0-----:R-:W3:Y:S01]  /*51960*/  LDL.LU R28, [R1+0x1904] ;  /* 0x00190400011c7983 */ /* 0x001ee20000300800 */
[----:B------:R-:W-:-:S05]  /*51970*/  IADD3 R29, P6, R29, UR8, RZ ;  /* 0x000000081d1d7c10 */ /* 0x000fca000ffde0ff */
[----:B------:R0:W-:Y:S04]  /*51980*/  STL [R1+0x1940], R29 ;  /* 0x0019401d01007387 */ /* 0x0001e80000100800 */
[----:B0-----:R-:W3:Y:S01]  /*51990*/  LDL.LU R29, [R1+0x18d8] ;  /* 0x0018d800011d7983 */ /* 0x001ee20000300800 */
        /* <DEDUP_REMOVED lines=18> */
[----:B------:R-:W-:-:S02]  /*51ac0*/  IADD3 R21, P6, R21, UR8, RZ ;  /* 0x0000000815157c10 */ /* 0x000fc4000ffde0ff */
[----:B------:R-:W-:Y:S01]  /*51ad0*/  IADD3.X R22, R22, UR5, RZ, P5, !PT ;  /* 0x0000000516167c10 */ /* 0x000fe2000affe4ff */
[----:B------:R-:W-:Y:S01]  /*51ae0*/  STL [R1+0x1920], R27 ;  /* 0x0019201b01007387 */ /* 0x000fe20000100800 */
[----:B------:R-:W-:Y:S01]  /*51af0*/  IADD3 R23, P5, R23, UR8, RZ ;  /* 0x0000000817177c10 */ /* 0x000fe2000ffbe0ff */
[----:B------:R-:W-:Y:S01]  /*51b00*/  STL [R1+0x1944], R4 ;  /* 0x0019440401007387 */ /* 0x000fe20000100800 */
[----:B------:R-:W-:Y:S02]  /*51b10*/  STL [R1+0x1918], R5 ;  /* 0x0019180501007387 */ /* 0x000fe40000100800 */
[----:B------:R-:W-:Y:S01]  /*51b20*/  STL [R1+0x193c], R20 ;  /* 0x00193c1401007387 */ /* 0x000fe20000100800 */
[----:B------:R-:W-:Y:S01]  /*51b30*/  IADD3.X R15, R15, UR5, RZ, P1, !PT ;  /* 0x000000050f0f7c10 */ /* 0x000fe20008ffe4ff */
[----:B------:R-:W-:Y:S01]  /*51b40*/  STL [R1+0x1910], R21 ;  /* 0x0019101501007387 */ /* 0x000fe20000100800 */
[----:B------:R-:W-:Y:S01]  /*51b50*/  IADD3 R14, P1, R14, UR8, RZ ;  /* 0x000000080e0e7c10 */ /* 0x000fe2000ff3e0ff */
[----:B------:R0:W-:Y:S02]  /*51b60*/  STL [R1+0x1908], R23 ;  /* 0x0019081701007387 */ /* 0x0001e40000100800 */
[----:B------:R-:W-:Y:S01]  /*51b70*/  STL [R1+0x1934], R22 ;  /* 0x0019341601007387 */ /* 0x000fe20000100800 */
[----:B------:R-:W-:Y:S01]  /*51b80*/  IADD3.X R13, R13, UR5, RZ, P4, !PT ;  /* 0x000000050d0d7c10 */ /* 0x000fe2000a7fe4ff */
[----:B------:R-:W-:Y:S01]  /*51b90*/  IADD3 R12, P4, R12, UR8, RZ ;  /* 0x000000080c0c7c10 */ /* 0x000fe2000ff9e0ff */
[----:B0-----:R-:W3:Y:S01]  /*51ba0*/  LDL.LU R23, [R1+0x18fc] ;  /* 0x0018fc0001177983 */ /* 0x001ee20000300800 */
[----:B------:R-:W-:Y:S02]  /*51bb0*/  STL [R1+0x192c], R15 ;  /* 0x00192c0f01007387 */ /* 0x000fe40000100800 */
[----:B------:R-:W-:Y:S01]  /*51bc0*/  STL [R1+0x1900], R14 ;  /* 0x0019000e01007387 */ /* 0x000fe20000100800 */
[----:B----4-:R-:W-:Y:S01]  /*51bd0*/  IADD3.X R16, R16, UR5, RZ, P3, !PT ;  /* 0x0000000510107c10 */ /* 0x010fe20009ffe4ff */
[----:B------:R-:W-:Y:S01]  /*51be0*/  IADD3 R17, P3, R17, UR8, RZ ;  /* 0x0000000811117c10 */ /* 0x000fe2000ff7e0ff */
[----:B------:R-:W-:-:S03]  /*51bf0*/  IADD3.X R18, R18, UR5, RZ, P2, !PT ;  /* 0x0000000512127c10 */ /* 0x000fc600097fe4ff */
[----:B------:R0:W-:Y:S01]  /*51c00*/  STL [R1+0x191c], R16 ;  /* 0x00191c1001007387 */ /* 0x0001e20000100800 */
[----:B------:R-:W-:Y:S01]  /*51c10*/  STL [R1+0x1924], R13 ;  /* 0x0019240d01007387 */ /* 0x000fe20000100800 */
[----:B--2---:R-:W-:Y:S02]  /*51c20*/  IADD3 R19, P2, R19, UR8, RZ ;  /* 0x0000000813137c10 */ /* 0x004fe4000ff5e0ff */
[----:B0-----:R-:W2:Y:S01]  /*51c30*/  LDL.LU R16, [R1+0x18d0] ;  /* 0x0018d00001107983 */ /* 0x001ea20000300800 */
[----:B------:R-:W-:Y:S02]  /*51c40*/  STL [R1+0x18f8], R12 ;  /* 0x0018f80c01007387 */ /* 0x000fe40000100800 */
[----:B------:R0:W-:Y:S02]  /*51c50*/  STL [R1+0x18f0], R17 ;  /* 0x0018f01101007387 */ /* 0x0001e40000100800 */
[----:B0-----:R-:W4:Y:S01]  /*51c60*/  LDL.LU R17, [R1+0x18f4] ;  /* 0x0018f40001117983 */ /* 0x001f220000300800 */
[----:B------:R0:W-:Y:S01]  /*51c70*/  STL [R1+0x1914], R18 ;  /* 0x0019141201007387 */ /* 0x0001e20000100800 */
[----:B---3--:R-:W-:-:S02]  /*51c80*/  IADD3.X R2, R2, UR5, RZ, P6, !PT ;  /* 0x0000000502027c10 */ /* 0x008fc4000b7fe4ff */
[----:B0-----:R-:W3:Y:S01]  /*51c90*/  LDL.LU R18, [R1+0x18c8] ;  /* 0x0018c80001127983 */ /* 0x001ee20000300800 */
[----:B------:R0:W-:Y:S03]  /*51ca0*/  STL [R1+0x18e8], R19 ;  /* 0x0018e81301007387 */ /* 0x0001e60000100800 */
[----:B0-----:R-:W3:Y:S01]  /*51cb0*/  LDL.LU R19, [R1+0x18ec] ;  /* 0x0018ec0001137983 */ /* 0x001ee20000300800 */
[----:B------:R-:W-:Y:S01]  /*51cc0*/  STL [R1+0x190c], R2 ;  /* 0x00190c0201007387 */ /* 0x000fe20000100800 */
[----:B------:R-:W-:-:S05]  /*51cd0*/  IADD3 R3, P6, R3, UR8, RZ ;  /* 0x0000000803037c10 */ /* 0x000fca000ffde0ff */
[----:B------:R0:W-:Y:S01]  /*51ce0*/  STL [R1+0x18e0], R3 ;  /* 0x0018e00301007387 */ /* 0x0001e20000100800 */
[----:B------:R-:W3:Y:S02]  /*51cf0*/  LDL.LU R4, [R1+0x18c0] ;  /* 0x0018c00001047983 */ /* 0x000ee40000300800 */
[----:B------:R-:W3:Y:S01]  /*51d00*/  LDL.LU R5, [R1+0x18e4] ;  /* 0x0018e40001057983 */ /* 0x000ee20000300800 */
[----:B------:R-:W-:-:S05]  /*51d10*/  IADD3.X R28, R28, UR5, RZ, P5, !PT ;  /* 0x000000051c1c7c10 */ /* 0x000fca000affe4ff */
[----:B------:R1:W-:Y:S01]  /*51d20*/  STL [R1+0x1904], R28 ;  /* 0x0019041c01007387 */ /* 0x0003e20000100800 */
[----:B------:R-:W3:Y:S01]  /*51d30*/  LDL.LU R15, [R1+0x18b8] ;  /* 0x0018b800010f7983 */ /* 0x000ee20000300800 */
[----:B------:R-:W-:-:S05]  /*51d40*/  IADD3 R29, P5, R29, UR8, RZ ;  /* 0x000000081d1d7c10 */ /* 0x000fca000ffbe0ff */
[----:B------:R1:W-:Y:S01]  /*51d50*/  STL [R1+0x18d8], R29 ;  /* 0x0018d81d01007387 */ /* 0x0003e20000100800 */
[----:B------:R-:W3:Y:S02]  /*51d60*/  LDL.LU R14, [R1+0x18dc] ;  /* 0x0018dc00010e7983 */ /* 0x000ee40000300800 */
[----:B------:R-:W3:Y:S02]  /*51d70*/  LDL.LU R13, [R1+0x18b0] ;  /* 0x0018b000010d7983 */ /* 0x000ee40000300800 */
[----:B------:R-:W3:Y:S01]  /*51d80*/  LDL.LU R12, [R1+0x18d4] ;  /* 0x0018d400010c7983 */ /* 0x000ee20000300800 */
[----:B0-----:R-:W3:Y:S01]  /*51d90*/  LDL.LU R3, [R1+0x18a8] ;  /* 0x0018a80001037983 */ /* 0x001ee20000300800 */
[----:B------:R-:W3:Y:S02]  /*51da0*/  LDL.LU R2, [R1+0x18cc] ;  /* 0x0018cc0001027983 */ /* 0x000ee40000300800 */
[----:B-1----:R-:W3:Y:S01]  /*51db0*/  LDL.LU R28, [R1+0x18a0] ;  /* 0x0018a000011c7983 */ /* 0x002ee20000300800 */
        /* <DEDUP_REMOVED lines=9> */
[----:B------:R-:W-:-:S05]  /*51e50*/  IADD3.X R23, R23, UR5, RZ, P1, !PT ;  /* 0x0000000517177c10 */ /* 0x000fca0008ffe4ff */
[----:B------:R0:W-:Y:S01]  /*51e60*/  STL [R1+0x18fc], R23 ;  /* 0x0018fc1701007387 */ /* 0x0001e20000100800 */
[----:B------:R-:W3:Y:S02]  /*51e70*/  LDL.LU R20, [R1+0x189c] ;  /* 0x00189c0001147983 */ /* 0x000ee40000300800 */
[----:B------:R-:W3:Y:S02]  /*51e80*/  LDL.LU R21, [R1+0x1894] ;  /* 0x0018940001157983 */ /* 0x000ee40000300800 */
[----:B------:R-:W3:Y:S01]  /*51e90*/  LDL.LU R22, [R1+0x1868] ;  /* 0x0018680001167983 */ /* 0x000ee20000300800 */
[----:B0-----:R-:W3:Y:S01]  /*51ea0*/  LDL.LU R23, [R1+0x188c] ;  /* 0x00188c0001177983 */ /* 0x001ee20000300800 */
[----:B--2---:R-:W-:-:S05]  /*51eb0*/  IADD3 R16, P1, R16, UR8, RZ ;  /* 0x0000000810107c10 */ /* 0x004fca000ff3e0ff */
[----:B------:R0:W-:Y:S01]  /*51ec0*/  STL [R1+0x18d0], R16 ;  /* 0x0018d01001007387 */ /* 0x0001e20000100800 */
[----:B----4-:R-:W-:-:S03]  /*51ed0*/  IADD3.X R17, R17, UR5, RZ, P4, !PT ;  /* 0x0000000511117c10 */ /* 0x010fc6000a7fe4ff */
[----:B0-----:R-:W2:Y:S02]  /*51ee0*/  LDL.LU R16, [R1+0x1884] ;  /* 0x0018840001107983 */ /* 0x001ea40000300800 */
[----:B------:R0:W-:Y:S01]  /*51ef0*/  STL [R1+0x18f4], R17 ;  /* 0x0018f41101007387 */ /* 0x0001e20000100800 */
[----:B---3--:R-:W-:Y:S01]  /*51f00*/  IADD3 R18, P4, R18, UR8, RZ ;  /* 0x0000000812127c10 */ /* 0x008fe2000ff9e0ff */
[----:B0-----:R-:W3:Y:S04]  /*51f10*/  LDL.LU R17, [R1+0x187c] ;  /* 0x00187c0001117983 */ /* 0x001ee80000300800 */
[----:B------:R0:W-:Y:S01]  /*51f20*/  STL [R1+0x18c8], R18 ;  /* 0x0018c81201007387 */ /* 0x0001e20000100800 */
[----:B------:R-:W-:-:S03]  /*51f30*/  IADD3.X R19, R19, UR5, RZ, P3, !PT ;  /* 0x0000000513137c10 */ /* 0x000fc60009ffe4ff */
[----:B0-----:R-:W4:Y:S02]  /*51f40*/  LDL.LU R18, [R1+0x1874] ;  /* 0x0018740001127983 */ /* 0x001f240000300800 */
[----:B------:R0:W-:Y:S02]  /*51f50*/  STL [R1+0x18ec], R19 ;  /* 0x0018ec1301007387 */ /* 0x0001e40000100800 */
[----:B0-----:R-:W2:Y:S01]  /*51f60*/  LDL.LU R19, [R1+0x186c] ;  /* 0x00186c0001137983 */ /* 0x001ea20000300800 */
[----:B------:R-:W-:Y:S02]  /*51f70*/  IADD3 R4, P3, R4, UR8, RZ ;  /* 0x0000000804047c10 */ /* 0x000fe4000ff7e0ff */
[----:B------:R-:W-:-:S03]  /*51f80*/  IADD3.X R5, R5, UR5, RZ, P2, !PT ;  /* 0x0000000505057c10 */ /* 0x000fc600097fe4ff */
[----:B------:R0:W-:Y:S01]  /*51f90*/  STL [R1+0x18c0], R4 ;  /* 0x0018c00401007387 */ /* 0x0001e20000100800 */
[----:B------:R-:W-:-:S03]  /*51fa0*/  IADD3 R15, P2, R15, UR8, RZ ;  /* 0x000000080f0f7c10 */ /* 0x000fc6000ff5e0ff */
[----:B0-----:R-:W2:Y:S01]  /*51fb0*/  LDL.LU R4, [R1+0x20a0] ;  /* 0x0020a00001047983 */ /* 0x001ea20000300800 */
[----:B------:R0:W-:Y:S03]  /*51fc0*/  STL [R1+0x18e4], R5 ;  /* 0x0018e40501007387 */ /* 0x0001e60000100800 */
[----:B0-----:R-:W2:Y:S01]  /*51fd0*/  LDL.LU R5, [R1+0x209c] ;  /* 0x00209c0001057983 */ /* 0x001ea20000300800 */
[----:B------:R0:W-:Y:S01]  /*51fe0*/  STL [R1+0x18b8], R15 ;  /* 0x0018b80f01007387 */ /* 0x0001e20000100800 */
[----:B------:R-:W-:Y:S01]  /*51ff0*/  IADD3.X R14, R14, UR5, RZ, P6, !PT ;  /* 0x000000050e0e7c10 */ /* 0x000fe2000b7fe4ff */
[----:B------:R-:W-:Y:S01]  /*52000*/  IADD3 R13, P6, R13, UR8, RZ ;  /* 0x000000080d0d7c10 */ /* 0x000fe2000ffde0ff */
[----:B------:R-:W-:Y:S01]  /*52010*/  IADD3.X R12, R12, UR5, RZ, P5, !PT ;  /* 0x000000050c0c7c10 */ /* 0x000fe2000affe4ff */
[----:B------:R-:W-:Y:S01]  /*52020*/  IADD3 R3, P5, R3, UR8, RZ ;  /* 0x0000000803037c10 */ /* 0x000fe2000ffbe0ff */
[----:B0-----:R0:W5:Y:S01]  /*52030*/  LDL.LU R15, [R1+0x2098] ;  /* 0x00209800010f7983 */ /* 0x0011620000300800 */
[----:B------:R1:W-:Y:S01]  /*52040*/  STL [R1+0x18dc], R14 ;  /* 0x0018dc0e01007387 */ /* 0x0003e20000100800 */
[----:B------:R-:W-:Y:S01]  /*52050*/  IADD3.X R2, R2, UR5, RZ, P1, !PT ;  /* 0x0000000502027c10 */ /* 0x000fe20008ffe4ff */
[----:B------:R-:W-:Y:S01]  /*52060*/  IADD3 R28, P1, R28, UR8, RZ ;  /* 0x000000081c1c7c10 */ /* 0x000fe2000ff3e0ff */
[----:B------:R-:W-:Y:S01]  /*52070*/  IADD3.X R29, R29, UR5, RZ, P4, !PT ;  /* 0x000000051d1d7c10 */ /* 0x000fe2000a7fe4ff */
[----:B-1----:R0:W5:Y:S01]  /*52080*/  LDL.LU R14, [R1+0x2094] ;  /* 0x00209400010e7983 */ /* 0x0021620000300800 */
[----:B------:R1:W-:Y:S03]  /*52090*/  STL [R1+0x18b0], R13 ;  /* 0x0018b00d01007387 */ /* 0x0003e60000100800 */
[----:B-1----:R0:W5:Y:S01]  /*520a0*/  LDL.LU R13, [R1+0x2090] ;  /* 0x00209000010d7983 */ /* 0x0021620000300800 */
[----:B------:R1:W-:Y:S03]  /*520b0*/  STL [R1+0x18d4], R12 ;  /* 0x0018d40c01007387 */ /* 0x0003e60000100800 */
[----:B-1----:R0:W5:Y:S01]  /*520c0*/  LDL.LU R12, [R1+0x208c] ;  /* 0x00208c00010c7983 */ /* 0x0021620000300800 */
[----:B------:R1:W-:Y:S03]  /*520d0*/  STL [R1+0x18a8], R3 ;  /* 0x0018a80301007387 */ /* 0x0003e60000100800 */
[----:B-1----:R-:W2:Y:S01]  /*520e0*/  LDL.LU R3, [R1+0x2088] ;  /* 0x0020880001037983 */ /* 0x002ea20000300800 */
[----:B------:R1:W-:Y:S03]  /*520f0*/  STL [R1+0x18cc], R2 ;  /* 0x0018cc0201007387 */ /* 0x0003e60000100800 */
[----:B-1----:R-:W2:Y:S01]  /*52100*/  LDL.LU R2, [R1+0x2084] ;  /* 0x0020840001027983 */ /* 0x002ea20000300800 */
[----:B------:R1:W-:Y:S03]  /*52110*/  STL [R1+0x18a0], R28 ;  /* 0x0018a01c01007387 */ /* 0x0003e60000100800 */
[----:B-1----:R-:W2:Y:S01]  /*52120*/  LDL.LU R28, [R1+0x2080] ;  /* 0x00208000011c7983 */ /* 0x002ea20000300800 */
[----:B------:R1:W-:Y:S03]  /*52130*/  STL [R1+0x18c4], R29 ;  /* 0x0018c41d01007387 */ /* 0x0003e60000100800 */
[----:B-1----:R-:W3:Y:S01]  /*52140*/  LDL.LU R29, [R1+0x207c] ;  /* 0x00207c00011d7983 */ /* 0x002ee20000300800 */
[----:B------:R-:W-:-:S02]  /*52150*/  IADD3 R8, P4, R8, UR8, RZ ;  /* 0x0000000808087c10 */ /* 0x000fc4000ff9e0ff */
[----:B------:R-:W-:Y:S01]  /*52160*/  IADD3.X R9, R9, UR5, RZ, P3, !PT ;  /* 0x0000000509097c10 */ /* 0x000fe20009ffe4ff */
[----:B------:R-:W-:Y:S01]  /*52170*/  IADD3 R10, P3, R10, UR8, RZ ;  /* 0x000000080a0a7c10 */ /* 0x000fe2000ff7e0ff */
[----:B------:R-:W-:Y:S01]  /*52180*/  IADD3.X R11, R11, UR5, RZ, P2, !PT ;  /* 0x000000050b0b7c10 */ /* 0x000fe200097fe4ff */
[----:B------:R-:W-:Y:S01]  /*52190*/  IADD3 R24, P2, R24, UR8, RZ ;  /* 0x0000000818187c10 */ /* 0x000fe2000ff5e0ff */
[----:B------:R-:W-:Y:S01]  /*521a0*/  STL [R1+0x1898], R8 ;  /* 0x0018980801007387 */ /* 0x000fe20000100800 */
[----:B------:R-:W-:Y:S02]  /*521b0*/  STL [R1+0x18bc], R9 ;  /* 0x0018bc0901007387 */ /* 0x000fe40000100800 */
[----:B------:R-:W-:Y:S01]  /*521c0*/  STL [R1+0x1890], R10 ;  /* 0x0018900a01007387 */ /* 0x000fe20000100800 */
[----:B------:R-:W-:Y:S02]  /*521d0*/  IADD3.X R26, R26, UR5, RZ, P5, !PT ;  /* 0x000000051a1a7c10 */ /* 0x000fe4000affe4ff */
[----:B------:R-:W-:Y:S01]  /*521e0*/  IADD3.X R20, R20, UR5, RZ, P1, !PT ;  /* 0x0000000514147c10 */ /* 0x000fe20008ffe4ff */
[----:B------:R-:W-:Y:S01]  /*521f0*/  IADD3 R27, P5, R27, UR8, RZ ;  /* 0x000000081b1b7c10 */ /* 0x000fe2000ffbe0ff */
[----:B--2---:R-:W-:-:S02]  /*52200*/  IADD3 R28, P1, R28, UR8, RZ ;  /* 0x000000081c1c7c10 */ /* 0x004fc4000ff3e0ff */
[----:B---3--:R-:W-:Y:S01]  /*52210*/  IADD3.X R29, R29, UR5, RZ, P6, !PT ;  /* 0x000000051d1d7c10 */ /* 0x008fe2000b7fe4ff */
[----:B------:R-:W-:-:S04]  /*52220*/  IADD3 R25, P6, R25, UR8, RZ ;  /* 0x0000000819197c10 */ /* 0x000fc8000ffde0ff */
[----:B------:R1:W-:Y:S01]  /*52230*/  STL [R1+0x18ac], R29 ;  /* 0x0018ac1d01007387 */ /* 0x0003e20000100800 */
[----:B------:R-:W-:Y:S03]  /*52240*/  STL [R1+0x18b4], R11 ;  /* 0x0018b40b01007387 */ /* 0x000fe60000100800 */
[----:B-1----:R-:W2:Y:S01]  /*52250*/  LDL.LU R29, [R1+0x2078] ;  /* 0x00207800011d7983 */ /* 0x002ea20000300800 */
[----:B------:R-:W-:Y:S02]  /*52260*/  STL [R1+0x1888], R24 ;  /* 0x0018881801007387 */ /* 0x000fe40000100800 */
[----:B------:R-:W-:Y:S02]  /*52270*/  STL [R1+0x1880], R25 ;  /* 0x0018801901007387 */ /* 0x000fe40000100800 */
[----:B------:R-:W-:Y:S01]  /*52280*/  STL [R1+0x18a4], R26 ;  /* 0x0018a41a01007387 */ /* 0x000fe20000100800 */
[----:B------:R1:W-:Y:S01]  /*52290*/  STL [R1+0x1870], R28 ;  /* 0x0018701c01007387 */ /* 0x0003e20000100800 */
[----:B------:R-:W-:Y:S03]  /*522a0*/  STL [R1+0x1878], R27 ;  /* 0x0018781b01007387 */ /* 0x000fe60000100800 */
[----:B-1----:R-:W3:Y:S01]  /*522b0*/  LDL.LU R28, [R1+0x2074] ;  /* 0x00207400011c7983 */ /* 0x002ee20000300800 */
[----:B------:R-:W-:-:S02]  /*522c0*/  IADD3.X R21, R21, UR5, RZ, P4, !PT ;  /* 0x0000000515157c10 */ /* 0x000fc4000a7fe4ff */
[----:B------:R-:W-:Y:S01]  /*522d0*/  IADD3.X R23, R23, UR5, RZ, P3, !PT ;  /* 0x0000000517177c10 */ /* 0x000fe20009ffe4ff */
[----:B------:R-:W-:Y:S01]  /*522e0*/  IADD3 R22, P4, R22, UR8, RZ ;  /* 0x0000000816167c10 */ /* 0x000fe2000ff9e0ff */
[----:B------:R-:W-:Y:S01]  /*522f0*/  STL [R1+0x189c], R20 ;  /* 0x00189c1401007387 */ /* 0x000fe20000100800 */
[----:B------:R-:W-:Y:S01]  /*52300*/  IADD3.X R16, R16, UR5, RZ, P2, !PT ;  /* 0x0000000510107c10 */ /* 0x000fe200097fe4ff */
[----:B------:R-:W-:Y:S01]  /*52310*/  STL [R1+0x1894], R21 ;  /* 0x0018941501007387 */ /* 0x000fe20000100800 */
[----:B------:R-:W-:Y:S01]  /*52320*/  IADD3.X R17, R17, UR5, RZ, P6, !PT ;  /* 0x0000000511117c10 */ /* 0x000fe2000b7fe4ff */
[----:B------:R-:W-:Y:S01]  /*52330*/  IADD3 R3, P6, R3, UR8, RZ ;  /* 0x0000000803037c10 */ /* 0x000fe2000ffde0ff */
[----:B--2---:R-:W-:-:S05]  /*52340*/  IADD3 R29, P3, R29, UR8, RZ ;  /* 0x000000081d1d7c10 */ /* 0x004fca000ff7e0ff */
[----:B------:R1:W-:Y:S01]  /*52350*/  STL [R1+0x1860], R29 ;  /* 0x0018601d01007387 */ /* 0x0003e20000100800 */
[----:B------:R-:W-:Y:S01]  /*52360*/  STL [R1+0x1868], R22 ;  /* 0x0018681601007387 */ /* 0x000fe20000100800 */
[----:B---3--:R-:W-:Y:S02]  /*52370*/  IADD3 R28, P2, R28, UR8, RZ ;  /* 0x000000081c1c7c10 */ /* 0x008fe4000ff5e0ff */
[----:B-1----:R-:W2:Y:S01]  /*52380*/  LDL.LU R29, [R1+0x2070] ;  /* 0x00207000011d7983 */ /* 0x002ea20000300800 */
[----:B------:R-:W-:Y:S03]  /*52390*/  STL [R1+0x188c], R23 ;  /* 0x00188c1701007387 */ /* 0x000fe60000100800 */
[----:B------:R1:W-:Y:S04]  /*523a0*/  STL [R1+0x1858], R28 ;  /* 0x0018581c01007387 */ /* 0x0003e80000100800 */
[----:B-1----:R-:W3:Y:S01]  /*523b0*/  LDL.LU R28, [R1+0x206c] ;  /* 0x00206c00011c7983 */ /* 0x002ee20000300800 */
[----:B------:R-:W-:Y:S02]  /*523c0*/  STL [R1+0x1884], R16 ;  /* 0x0018841001007387 */ /* 0x000fe40000100800 */
[----:B------:R1:W-:Y:S02]  /*523d0*/  STL [R1+0x1850], R3 ;  /* 0x0018500301007387 */ /* 0x0003e40000100800 */
[----:B-1----:R-:W3:Y:S01]  /*523e0*/  LDL.LU R3, [R1+0x2068] ;  /* 0x0020680001037983 */ /* 0x002ee20000300800 */
[----:B----4-:R-:W-:-:S02]  /*523f0*/  IADD3.X R18, R18, UR5, RZ, P5, !PT ;  /* 0x0000000512127c10 */ /* 0x010fc4000affe4ff */
[----:B------:R-:W-:Y:S01]  /*52400*/  IADD3.X R19, R19, UR5, RZ, P1, !PT ;  /* 0x0000000513137c10 */ /* 0x000fe20008ffe4ff */
[----:B------:R-:W-:Y:S01]  /*52410*/  STL [R1+0x187c], R17 ;  /* 0x00187c1101007387 */ /* 0x000fe20000100800 */
[----:B------:R-:W-:Y:S02]  /*52420*/  IADD3.X R2, R2, UR5, RZ, P6, !PT ;  /* 0x0000000502027c10 */ /* 0x000fe4000b7fe4ff */
[----:B------:R-:W-:-:S04]  /*52430*/  LOP3.LUT R5, R5, R4, RZ, 0x3c, !PT ;  /* 0x0000000405057212 */ /* 0x000fc800078e3cff */
[----:B------:R-:W-:-:S04]  /*52440*/  LOP3.LUT R4, R5, R4, RZ, 0x3c, !PT ;  /* 0x0000000405047212 */ /* 0x000fc800078e3cff */
[----:B------:R-:W-:Y:S02]  /*52450*/  LOP3.LUT R5, R5, R4, RZ, 0x3c, !PT ;  /* 0x0000000405057212 */ /* 0x000fe400078e3cff */
[----:B--2---:R-:W-:-:S05]  /*52460*/  IADD3.X R29, R29, UR5, RZ, P4, !PT ;  /* 0x000000051d1d7c10 */ /* 0x004fca000a7fe4ff */
[----:B------:R1:W-:Y:S01]  /*52470*/  STL [R1+0x1864], R29 ;  /* 0x0018641d01007387 */ /* 0x0003e20000100800 */
[----:B------:R-:W-:Y:S01]  /*52480*/  STL [R1+0x1874], R18 ;  /* 0x0018741201007387 */ /* 0x000fe20000100800 */
[----:B---3--:R-:W-:Y:S02]  /*52490*/  IADD3.X R28, R28, UR5, RZ, P3, !PT ;  /* 0x000000051c1c7c10 */ /* 0x008fe40009ffe4ff */
[----:B-1----:R0:W5:Y:S01]  /*524a0*/  LDL.LU R29, [R1+0x2064] ;  /* 0x00206400011d7983 */ /* 0x0021620000300800 */
[----:B------:R-:W-:Y:S03]  /*524b0*/  STL [R1+0x186c], R19 ;  /* 0x00186c1301007387 */ /* 0x000fe60000100800 */
[----:B------:R1:W-:Y:S01]  /*524c0*/  STL [R1+0x185c], R28 ;  /* 0x00185c1c01007387 */ /* 0x0003e20000100800 */
[----:B------:R-:W-:-:S03]  /*524d0*/  IADD3.X R3, R3, UR5, RZ, P2, !PT ;  /* 0x0000000503037c10 */ /* 0x000fc600097fe4ff */
[----:B-1----:R0:W5:Y:S02]  /*524e0*/  LDL.LU R28, [R1+0x2060] ;  /* 0x00206000011c7983 */ /* 0x0021640000300800 */
[----:B------:R1:W-:Y:S02]  /*524f0*/  STL [R1+0x1854], R3 ;  /* 0x0018540301007387 */ /* 0x0003e40000100800 */
[----:B-1----:R0:W5:Y:S01]  /*52500*/  LDL.LU R3, [R1+0x205c] ;  /* 0x00205c0001037983 */ /* 0x0021620000300800 */
[----:B------:R1:W-:Y:S02]  /*52510*/  STL [R1+0x184c], R2 ;  /* 0x00184c0201007387 */ /* 0x0003e40000100800 */
[----:B------:R0:W-:Y:S01]  /*52520*/  STL.64 [R1+0x228], R4 ;  /* 0x0002280401007387 */ /* 0x0001e20000100a00 */
[----:B-1----:R-:W1:Y:S02]  /*52530*/  S2R R2, SR_TID.X ;  /* 0x0000000000027919 */ /* 0x002e640000002100 */
[----:B-1----:R-:W-:-:S05]  /*52540*/  LOP3.LUT R2, R2, 0x3f, RZ, 0xc0, !PT ;  /* 0x0000003f02027812 */ /* 0x002fca00078ec0ff */
[----:B------:R-:W-:Y:S01]  /*52550*/  IMAD.SHL.U32 R2, R2, 0x2, RZ ;  /* 0x0000000202027824 */ /* 0x000fe200078e00ff */
[----:B0-----:R-:W-:Y:S01]  /*52560*/  @!P0 CALL.REL.NOINC `(.L_x_1) ;  /* 0x0000001000008944 */ /* 0x001fe20003c00000 */
[----:B------:R-:W-:Y:S05]  /*52570*/  BRA `(.L_x_2) ;  /* 0xfffcd7b000007947 */ /* 0x000fea000383ffff */
.L_x_1:
[----:B------:R-:W-:-:S04]  /*52580*/  NOP ;  /* 0x0000000000007918 */ /* 0x000fc80000000000 */
[----:B------:R-:W2:Y:S04]  /*52590*/  LDL.LU R2, [R1+0xc64] ;  /* 0x000c640001027983 */ /* 0x000ea80000300800 */
[----:B--2---:R0:W-:Y:S04]  /*525a0*/  STL [R1+0x289c], R2 ;  /* 0x00289c0201007387 */ /* 0x0041e80000100800 */
[----:B0-----:R-:W2:Y:S04]  /*525b0*/  LDL.LU R2, [R1+0xc6c] ;  /* 0x000c6c0001027983 */ /* 0x001ea80000300800 */
        /* <DEDUP_REMOVED lines=33> */
[----:B------:R-:W2:Y:S01]  /*527d0*/  LDL.LU R0, [R1+0xc60] ;  /* 0x000c600001007983 */ /* 0x000ea20000300800 */
[----:B0----5:R-:W-:-:S03]  /*527e0*/  IMAD.MOV.U32 R2, RZ, RZ, R7 ;  /* 0x000000ffff027224 */ /* 0x021fc600078e0007 */
        /* <DEDUP_REMOVED lines=33> */
[----:B------:R-:W2:Y:S04]  /*52a00*/  LDL.LU R5, [R1+0xc74] ;  /* 0x000c740001057983 */ /* 0x000ea80000300800 */
[----:B------:R-:W2:Y:S04]  /*52a10*/  LDL.LU R4, [R1+0xc70] ;  /* 0x000c700001047983 */ /* 0x000ea80000300800 */
[----:B------:R-:W3:Y:S04]  /*52a20*/  LDL.LU R8, [R1+0xc84] ;  /* 0x000c840001087983 */ /* 0x000ee80000300800 */
[----:B------:R-:W3:Y:S04]  /*52a30*/  LDL.LU R9, [R1+0xc80] ;  /* 0x000c800001097983 */ /* 0x000ee80000300800 */
[----:B------:R-:W4:Y:S04]  /*52a40*/  LDL.LU R10, [R1+0xe1c] ;  /* 0x000e1c00010a7983 */ /* 0x000f280000300800 */
[----:B------:R-:W4:Y:S01]  /*52a50*/  LDL.LU R11, [R1+0xe18] ;  /* 0x000e1800010b7983 */ /* 0x000f220000300800 */
[----:B0-----:R-:W-:-:S03]  /*52a60*/  IMAD.MOV.U32 R0, RZ, RZ, R6 ;  /* 0x000000ffff007224 */ /* 0x001fc600078e0006 */
[----:B------:R-:W2:Y:S04]  /*52a70*/  LDL.LU R24, [R1+0xe2c] ;  /* 0x000e2c0001187983 */ /* 0x000ea80000300800 */
        /* <DEDUP_REMOVED lines=13> */
[----:B------:R0:W-:Y:S01]  /*52b50*/  STL [R1+0x20a4], R15 ;  /* 0x0020a40f01007387 */ /* 0x0001e20000100800 */
[----:B------:R-:W-:-:S03]  /*52b60*/  F2FP.BF16.PACK_AB R2, R0, R2 ;  /* 0x000000020002723e */ /* 0x000fc600000010ff */
        /* <DEDUP_REMOVED lines=13> */
[----:B------:R-:W2:Y:S04]  /*52c40*/  LDL.LU R0, [R1+0x2924] ;  /* 0x0029240001007983 */ /* 0x000ea80000300800 */
[----:B------:R0:W-:Y:S04]  /*52c50*/  STL [R1+0x131c], R2 ;  /* 0x00131c0201007387 */ /* 0x0001e80000100800 */
[----:B0-----:R-:W2:Y:S02]  /*52c60*/  LDL.LU R2, [R1+0x2920] ;  /* 0x0029200001027983 */ /* 0x001ea40000300800 */
[----:B--2---:R-:W-:-:S02]  /*52c70*/  F2FP.BF16.PACK_AB R2, R0, R2 ;  /* 0x000000020002723e */ /* 0x004fc400000010ff */
        /* <DEDUP_REMOVED lines=62> */
[----:B0-----:R-:W2:Y:S01]  /*53060*/  LDL.LU R2, [R1+0x28a0] ;  /* 0x0028a00001027983 */ /* 0x001ea20000300800 */
[----:B------:R-:W-:Y:S02]  /*53070*/  F2FP.BF16.PACK_AB R28, R28, R29 ;  /* 0x0000001d1c1c723e */ /* 0x000fe400000010ff */
[----:B------:R-:W-:-:S02]  /*53080*/  F2FP.BF16.PACK_AB R12, R12, R13 ;  /* 0x0000000d0c0c723e */ /* 0x000fc400000010ff */
[----:B--2---:R-:W-:Y:S02]  /*53090*/  F2FP.BF16.PACK_AB R3, R2, R3 ;  /* 0x000000030203723e */ /* 0x004fe400000010ff */
[----:B------:R-:W2:Y:S04]  /*530a0*/  LDL.LU R2, [R1+0x289c] ;  /* 0x00289c0001027983 */ /* 0x000ea80000300800 */
[----:B------:R0:W-:Y:S04]  /*530b0*/  STL [R1+0x12d8], R3 ;  /* 0x0012d80301007387 */ /* 0x0001e80000100800 */
[----:B------:R-:W-:Y:S01]  /*530c0*/  STL [R1+0x12d4], R28 ;  /* 0x0012d41c01007387 */ /* 0x000fe20000100800 */
[----:B0-----:R-:W-:-:S03]  /*530d0*/  F2FP.BF16.PACK_AB R3, R14, R15 ;  /* 0x0000000f0e03723e */ /* 0x001fc600000010ff */
[----:B------:R-:W-:Y:S04]  /*530e0*/  STL [R1+0x12d0], R12 ;  /* 0x0012d00c01007387 */ /* 0x000fe80000100800 */
[----:B------:R3:W-:Y:S02]  /*530f0*/  STL [R1+0x12cc], R3 ;  /* 0x0012cc0301007387 */ /* 0x0007e40000100800 */
[----:B---3--:R-:W-:Y:S02]  /*53100*/  F2FP.BF16.PACK_AB R3, R8, R9 ;  /* 0x000000090803723e */ /* 0x008fe400000010ff */
[----:B--2---:R-:W-:Y:S02]  /*53110*/  F2FP.BF16.PACK_AB R2, R2, R0 ;  /* 0x000000000202723e */ /* 0x004fe400000010ff */
[----:B------:R-:W-:-:S03]  /*53120*/  F2FP.BF16.PACK_AB R0, R5, R4 ;  /* 0x000000040500723e */ /* 0x000fc600000010ff */
[----:B------:R4:W-:Y:S04]  /*53130*/  STL [R1+0x12c8], R2 ;  /* 0x0012c80201007387 */ /* 0x0009e80000100800 */
[----:B------:R0:W-:Y:S04]  /*53140*/  STL [R1+0x12c4], R0 ;  /* 0x0012c40001007387 */ /* 0x0001e80000100800 */
[----:B------:R1:W-:Y:S01]  /*53150*/  STL [R1+0x12c0], R3 ;  /* 0x0012c00301007387 */ /* 0x0003e20000100800 */
[----:B----4-:R-:W-:Y:S02]  /*53160*/  F2FP.BF16.PACK_AB R2, R10, R11 ;  /* 0x0000000b0a02723e */ /* 0x010fe400000010ff */
[----:B0-----:R-:W-:-:S03]  /*53170*/  F2FP.BF16.PACK_AB R0, R24, R25 ;  /* 0x000000191800723e */ /* 0x001fc600000010ff */
[----:B------:R0:W-:Y:S01]  /*53180*/  STL [R1+0x12bc], R2 ;  /* 0x0012bc0201007387 */ /* 0x0001e20000100800 */
[----:B-1----:R-:W-:-:S03]  /*53190*/  F2FP.BF16.PACK_AB R3, R26, R27 ;  /* 0x0000001b1a03723e */ /* 0x002fc600000010ff */
[----:B------:R1:W-:Y:S04]  /*531a0*/  STL [R1+0x12b8], R0 ;  /* 0x0012b80001007387 */ /* 0x0003e80000100800 */
[----:B------:R2:W-:Y:S01]  /*531b0*/  STL [R1+0x12b4], R3 ;  /* 0x0012b40301007387 */ /* 0x0005e20000100800 */
[----:B0-----:R-:W-:Y:S02]  /*531c0*/  F2FP.BF16.PACK_AB R2, R6, R7 ;  /* 0x000000070602723e */ /* 0x001fe400000010ff */
[----:B-1----:R-:W-:-:S03]  /*531d0*/  F2FP.BF16.PACK_AB R0, R20, R21 ;  /* 0x000000151400723e */ /* 0x002fc600000010ff */
[----:B------:R-:W-:Y:S01]  /*531e0*/  STL [R1+0x12b0], R2 ;  /* 0x0012b00201007387 */ /* 0x000fe20000100800 */
[----:B--2---:R-:W-:-:S03]  /*531f0*/  F2FP.BF16.PACK_AB R3, R22, R23 ;  /* 0x000000171603723e */ /* 0x004fc600000010ff */
[----:B------:R-:W-:Y:S04]  /*53200*/  STL [R1+0x12ac], R0 ;  /* 0x0012ac0001007387 */ /* 0x000fe80000100800 */
[----:B------:R0:W-:Y:S04]  /*53210*/  STL [R1+0x12a8], R3 ;  /* 0x0012a80301007387 */ /* 0x0001e80000100800 */
[----:B0-----:R-:W2:Y:S01]  /*53220*/  LDL.LU R3, [R1+0x6a8] ;  /* 0x0006a80001037983 */ /* 0x001ea20000300800 */
[----:B------:R-:W-:Y:S02]  /*53230*/  F2FP.BF16.PACK_AB R2, R16, R17 ;  /* 0x000000111002723e */ /* 0x000fe400000010ff */
[----:B------:R-:W-:-:S03]  /*53240*/  F2FP.BF16.PACK_AB R0, R18, R19 ;  /* 0x000000131200723e */ /* 0x000fc600000010ff */
        /* <DEDUP_REMOVED lines=36> */
[----:B------:R-:W3:Y:S04]  /*53490*/  LDL.LU R28, [R1+0x6bc] ;  /* 0x0006bc00011c7983 */ /* 0x000ee80000300800 */
[----:B---3--:R0:W-:Y:S04]  /*534a0*/  STL [R1+0x2810], R28 ;  /* 0x0028101c01007387 */ /* 0x0081e80000100800 */
[----:B0-----:R-:W3:Y:S04]  /*534b0*/  LDL.LU R28, [R1+0x6ac] ;  /* 0x0006ac00011c7983 */ /* 0x001ee80000300800 */
        /* <DEDUP_REMOVED lines=33> */
[----:B0-----:R-:W2:Y:S04]  /*536d0*/  LDL.LU R28, [R1+0x25c] ;  /* 0x00025c00011c7983 */ /* 0x001ea80000300800 */
[----:B------:R-:W3:Y:S04]  /*536e0*/  LDL.LU R29, [R1+0x6b8] ;  /* 0x0006b800011d7983 */ /* 0x000ee80000300800 */
[----:B------:R-:W4:Y:S04]  /*536f0*/  LDL.LU R12, [R1+0x6cc] ;  /* 0x0006cc00010c7983 */ /* 0x000f280000300800 */
        /* <DEDUP_REMOVED lines=25> */
[----:B--2---:R-:W-:-:S03]  /*53890*/  F2FP.BF16.PACK_AB R3, R28, R3 ;  /* 0x000000031c03723e */ /* 0x004fc600000010ff */
        /* <DEDUP_REMOVED lines=68> */
[----:B------:R-:W2:Y:S01]  /*53ce0*/  LDL.LU R28, [R1+0x2810] ;  /* 0x00281000011c7983 */ /* 0x000ea20000300800 */
[----:B----4-:R-:W-:-:S03]  /*53cf0*/  F2FP.BF16.PACK_AB R12, R12, R13 ;  /* 0x0000000d0c0c723e */ /* 0x010fc600000010ff */
[----:B------:R0:W-:Y:S01]  /*53d00*/  STL [R1+0x1258], R3 ;  /* 0x0012580301007387 */ /* 0x0001e20000100800 */
[----:B---3--:R-:W-:Y:S02]  /*53d10*/  F2FP.BF16.PACK_AB R2, R2, R0 ;  /* 0x000000000202723e */ /* 0x008fe400000010ff */
[----:B------:R-:W-:Y:S02]  /*53d20*/  F2FP.BF16.PACK_AB R0, R5, R4 ;  /* 0x000000040500723e */ /* 0x000fe400000010ff */
[----:B0-----:R-:W-:Y:S02]  /*53d30*/  F2FP.BF16.PACK_AB R3, R14, R15 ;  /* 0x0000000f0e03723e */ /* 0x001fe400000010ff */
[----:B--2---:R-:W-:-:S05]  /*53d40*/  F2FP.BF16.PACK_AB R28, R28, R29 ;  /* 0x0000001d1c1c723e */ /* 0x004fca00000010ff */
[----:B------:R-:W-:Y:S04]  /*53d50*/  STL [R1+0x1254], R28 ;  /* 0x0012541c01007387 */ /* 0x000fe80000100800 */
[----:B------:R-:W-:Y:S04]  /*53d60*/  STL [R1+0x1250], R12 ;  /* 0x0012500c01007387 */ /* 0x000fe80000100800 */
[----:B------:R0:W-:Y:S04]  /*53d70*/  STL [R1+0x123c], R3 ;  /* 0x00123c0301007387 */ /* 0x0001e80000100800 */
[----:B------:R1:W-:Y:S01]  /*53d80*/  STL [R1+0x1238], R2 ;  /* 0x0012380201007387 */ /* 0x0003e20000100800 */
[----:B0-----:R-:W-:-:S03]  /*53d90*/  F2FP.BF16.PACK_AB R3, R8, R9 ;  /* 0x000000090803723e */ /* 0x001fc600000010ff */
[----:B------:R0:W-:Y:S01]  /*53da0*/  STL [R1+0x1234], R0 ;  /* 0x0012340001007387 */ /* 0x0001e20000100800 */
[----:B-1----:R-:W-:-:S03]  /*53db0*/  F2FP.BF16.PACK_AB R2, R10, R11 ;  /* 0x0000000b0a02723e */ /* 0x002fc600000010ff */
[----:B------:R1:W-:Y:S01]  /*53dc0*/  STL [R1+0x1230], R3 ;  /* 0x0012300301007387 */ /* 0x0003e20000100800 */
        /* <DEDUP_REMOVED lines=769> */
[----:B------:R-:W2:Y:S03]  /*56de0*/  LDL.LU R28, [R1+0x25f0] ;  /* 0x0025f000011c7983 */ /* 0x000ea60000300800 */
[----:B------:R0:W-:Y:S02]  /*56df0*/  STL [R1+0x8d0], R3 ;  /* 0x0008d00301007387 */ /* 0x0001e40000100800 */
[----:B0-----:R-:W2:Y:S02]  /*56e00*/  LDL.LU R3, [R1+0x25ec] ;  /* 0x0025ec0001037983 */ /* 0x001ea40000300800 */
[----:B--2---:R-:W-:Y:S02]  /*56e10*/  F2FP.BF16.PACK_AB R3, R28, R3 ;  /* 0x000000031c03723e */ /* 0x004fe400000010ff */
[----:B------:R-:W2:Y:S03]  /*56e20*/  LDL.LU R28, [R1+0x25e8] ;  /* 0x0025e800011c7983 */ /* 0x000ea60000300800 */
[----:B------:R0:W-:Y:S02]  /*56e30*/  STL [R1+0x8cc], R3 ;  /* 0x0008cc0301007387 */ /* 0x0001e40000100800 */
[----:B0-----:R-:W2:Y:S02]  /*56e40*/  LDL.LU R3, [R1+0x25e4] ;  /* 0x0025e40001037983 */ /* 0x001ea40000300800 */
[----:B--2---:R-:W-:-:S02]  /*56e50*/  F2FP.BF16.PACK_AB R3, R28, R3 ;  /* 0x000000031c03723e */ /* 0x004fc400000010ff */
[----:B------:R-:W2:Y:S01]  /*56e60*/  LDL.LU R28, [R1+0x25e0] ;  /* 0x0025e000011c7983 */ /* 0x000ea20000300800 */
[----:B----4-:R-:W-:Y:S02]  /*56e70*/  F2FP.BF16.PACK_AB R12, R12, R13 ;  /* 0x0000000d0c0c723e */ /* 0x010fe400000010ff */
[----:B------:R0:W-:Y:S01]  /*56e80*/  STL [R1+0x8c8], R3 ;  /* 0x0008c80301007387 */ /* 0x0001e20000100800 */
[----:B---3--:R-:W-:Y:S01]  /*56e90*/  F2FP.BF16.PACK_AB R2, R2, R0 ;  /* 0x000000000202723e */ /* 0x008fe200000010ff */
[----:B------:R-:W-:Y:S01]  /*56ea0*/  F2FP.BF16.PACK_AB R0, R5, R4 ;  /* 0x000000040500723e */ /* 0x000fe200000010ff */
[----:B0-----:R-:W-:Y:S02]  /*56eb0*/  F2FP.BF16.PACK_AB R3, R14, R15 ;  /* 0x0000000f0e03723e */ /* 0x001fe400000010ff */
[----:B--2---:R-:W-:-:S05]  /*56ec0*/  F2FP.BF16.PACK_AB R28, R28, R29 ;  /* 0x0000001d1c1c723e */ /* 0x004fca00000010ff */
[----:B------:R-:W-:Y:S01]  /*56ed0*/  STL [R1+0x8c4], R28 ;  /* 0x0008c41c01007387 */ /* 0x000fe20000100800 */
[----:B------:R-:W-:Y:S02]  /*56ee0*/  STL [R1+0x8c0], R12 ;  /* 0x0008c00c01007387 */ /* 0x000fe40000100800 */
[----:B------:R0:W-:Y:S02]  /*56ef0*/  STL [R1+0x8bc], R3 ;  /* 0x0008bc0301007387 */ /* 0x0001e40000100800 */
[----:B------:R1:W-:Y:S01]  /*56f00*/  STL [R1+0x8b8], R2 ;  /* 0x0008b80201007387 */ /* 0x0003e20000100800 */
[----:B------:R2:W-:Y:S01]  /*56f10*/  STL [R1+0x8b4], R0 ;  /* 0x0008b40001007387 */ /* 0x0005e20000100800 */
[----:B0-----:R-:W-:Y:S02]  /*56f20*/  F2FP.BF16.PACK_AB R3, R8, R9 ;  /* 0x000000090803723e */ /* 0x001fe400000010ff */
[----:B-1----:R-:W-:Y:S02]  /*56f30*/  F2FP.BF16.PACK_AB R2, R10, R11 ;  /* 0x0000000b0a02723e */ /* 0x002fe400000010ff */
[----:B--2---:R-:W-:Y:S01]  /*56f40*/  F2FP.BF16.PACK_AB R0, R24, R25 ;  /* 0x000000191800723e */ /* 0x004fe200000010ff */
[----:B------:R0:W-:Y:S02]  /*56f50*/  STL [R1+0x8b0], R3 ;  /* 0x0008b00301007387 */ /* 0x0001e40000100800 */
[----:B------:R1:W-:Y:S02]  /*56f60*/  STL [R1+0x8ac], R2 ;  /* 0x0008ac0201007387 */ /* 0x0003e40000100800 */
[----:B------:R2:W-:Y:S01]  /*56f70*/  STL [R1+0x8a8], R0 ;  /* 0x0008a80001007387 */ /* 0x0005e20000100800 */
[----:B0-----:R-:W-:-:S02]  /*56f80*/  F2FP.BF16.PACK_AB R3, R26, R27 ;  /* 0x0000001b1a03723e */ /* 0x001fc400000010ff */
[----:B-1----:R-:W-:Y:S02]  /*56f90*/  F2FP.BF16.PACK_AB R2, R6, R7 ;  /* 0x000000070602723e */ /* 0x002fe400000010ff */
[----:B--2---:R-:W-:Y:S01]  /*56fa0*/  F2FP.BF16.PACK_AB R0, R20, R21 ;  /* 0x000000151400723e */ /* 0x004fe200000010ff */
[----:B------:R0:W-:Y:S02]  /*56fb0*/  STL [R1+0x8a4], R3 ;  /* 0x0008a40301007387 */ /* 0x0001e40000100800 */
[----:B------:R-:W-:Y:S02]  /*56fc0*/  STL [R1+0x8a0], R2 ;  /* 0x0008a00201007387 */ /* 0x000fe40000100800 */
[----:B------:R-:W-:Y:S01]  /*56fd0*/  STL [R1+0x74c], R0 ;  /* 0x00074c0001007387 */ /* 0x000fe20000100800 */
[----:B0-----:R-:W-:-:S05]  /*56fe0*/  F2FP.BF16.PACK_AB R3, R22, R23 ;  /* 0x000000171603723e */ /* 0x001fca00000010ff */
[----:B------:R0:W-:Y:S04]  /*56ff0*/  STL [R1+0x748], R3 ;  /* 0x0007480301007387 */ /* 0x0001e80000100800 */
[----:B0-----:R-:W2:Y:S01]  /*57000*/  LDL.LU R3, [R1+0xd28] ;  /* 0x000d280001037983 */ /* 0x001ea20000300800 */
[----:B------:R-:W-:Y:S02]  /*57010*/  F2FP.BF16.PACK_AB R2, R16, R17 ;  /* 0x000000111002723e */ /* 0x000fe400000010ff */
[----:B------:R-:W-:-:S03]  /*57020*/  F2FP.BF16.PACK_AB R0, R18, R19 ;  /* 0x000000131200723e */ /* 0x000fc600000010ff */
[----:B------:R-:W-:Y:S04]  /*57030*/  STL [R1+0x744], R2 ;  /* 0x0007440201007387 */ /* 0x000fe80000100800 */
[----:B--2---:R0:W-:Y:S01]  /*57040*/  STL [R1+0x2558], R3 ;  /* 0x0025580301007387 */ /* 0x0041e20000100800 */
[----:B------:R-:W-:Y:S03]  /*57050*/  STL [R1+0x740], R0 ;  /* 0x0007400001007387 */ /* 0x000fe60000100800 */
        /* <DEDUP_REMOVED lines=32> */
[----:B0-----:R-:W2:Y:S01]  /*57260*/  LDL.LU R3, [R1+0xbd8] ;  /* 0x000bd80001037983 */ /* 0x001ea20000300800 */
[----:B------:R-:W3:Y:S03]  /*57270*/  LDL.LU R28, [R1+0xd3c] ;  /* 0x000d3c00011c7983 */ /* 0x000ee60000300800 */
        /* <DEDUP_REMOVED lines=35> */
[----:B0-----:R-:W2:Y:S01]  /*574b0*/  LDL.LU R28, [R1+0xbdc] ;  /* 0x000bdc00011c7983 */ /* 0x001ea20000300800 */
[----:B------:R-:W3:Y:S02]  /*574c0*/  LDL.LU R29, [R1+0xd38] ;  /* 0x000d3800011d7983 */ /* 0x000ee40000300800 */
[----:B------:R-:W4:Y:S02]  /*574d0*/  LDL.LU R12, [R1+0xd4c] ;  /* 0x000d4c00010c7983 */ /* 0x000f240000300800 */
[----:B------:R-:W4:Y:S01]  /*574e0*/  LDL.LU R13, [R1+0xd48] ;  /* 0x000d4800010d7983 */ /* 0x000f220000300800 */
        /* <DEDUP_REMOVED lines=93> */
[----:B------:R-:W2:Y:S01]  /*57ac0*/  LDL.LU R28, [R1+0x2554] ;  /* 0x00255400011c7983 */ /* 0x000ea20000300800 */
[----:B----4-:R-:W-:-:S02]  /*57ad0*/  F2FP.BF16.PACK_AB R12, R12, R13 ;  /* 0x0000000d0c0c723e */ /* 0x010fc400000010ff */
        /* <DEDUP_REMOVED lines=1604> */
[----:B------:R1:W-:Y:S02]  /*5df20*/  STL [R1+0x10], R2 ;  /* 0x0000100201007387 */ /* 0x0003e40000100800 */
[----:B------:R2:W-:Y:S01]  /*5df30*/  STL [R1+0x2c], R0 ;  /* 0x00002c0001007387 */ /* 0x0005e20000100800 */
[----:B0-----:R-:W-:-:S05]  /*5df40*/  F2FP.BF16.PACK_AB R3, R22, R23 ;  /* 0x000000171603723e */ /* 0x001fca00000010ff */
[----:B------:R-:W-:Y:S01]  /*5df50*/  STL [R1+0x28], R3 ;  /* 0x0000280301007387 */ /* 0x000fe20000100800 */
[----:B------:R-:W3:Y:S01]  /*5df60*/  LDL.LU R27, [R1+0x638] ;  /* 0x00063800011b7983 */ /* 0x000ee20000300800 */
[----:B-1----:R-:W-:Y:S02]  /*5df70*/  F2FP.BF16.PACK_AB R2, R16, R17 ;  /* 0x000000111002723e */ /* 0x002fe400000010ff */
[----:B--2---:R-:W-:-:S03]  /*5df80*/  F2FP.BF16.PACK_AB R0, R18, R19 ;  /* 0x000000131200723e */ /* 0x004fc600000010ff */
[----:B------:R-:W-:Y:S04]  /*5df90*/  STL [R1+0x24], R2 ;  /* 0x0000240201007387 */ /* 0x000fe80000100800 */
[----:B---3--:R0:W-:Y:S01]  /*5dfa0*/  STL [R1+0x20b4], R27 ;  /* 0x0020b41b01007387 */ /* 0x0081e20000100800 */
        /* <DEDUP_REMOVED lines=35> */
[----:B------:R-:W3:Y:S03]  /*5e1e0*/  LDL.LU R25, [R1+0x658] ;  /* 0x0006580001197983 */ /* 0x000ee60000300800 */
[----:B---3--:R0:W-:Y:S04]  /*5e1f0*/  STL [R1+0x20ac], R25 ;  /* 0x0020ac1901007387 */ /* 0x0081e80000100800 */
[----:B0-----:R-:W3:Y:S01]  /*5e200*/  LDL.LU R25, [R1+0x64c] ;  /* 0x00064c0001197983 */ /* 0x001ee20000300800 */
[----:B------:R-:W4:Y:S03]  /*5e210*/  LDL.LU R15, [R1+0x66c] ;  /* 0x00066c00010f7983 */ /* 0x000f260000300800 */
[----:B----4-:R0:W-:Y:S04]  /*5e220*/  STL [R1+0x20a8], R15 ;  /* 0x0020a80f01007387 */ /* 0x0101e80000100800 */
[----:B0-----:R-:W4:Y:S01]  /*5e230*/  LDL.LU R15, [R1+0x65c] ;  /* 0x00065c00010f7983 */ /* 0x001f220000300800 */
[----:B------:R-:W2:Y:S02]  /*5e240*/  LDL.LU R24, [R1+0x668] ;  /* 0x0006680001187983 */ /* 0x000ea40000300800 */
[----:B------:R-:W2:Y:S02]  /*5e250*/  LDL.LU R14, [R1+0x634] ;  /* 0x00063400010e7983 */ /* 0x000ea40000300800 */
[----:B------:R-:W2:Y:S01]  /*5e260*/  LDL.LU R13, [R1+0x644] ;  /* 0x00064400010d7983 */ /* 0x000ea20000300800 */
[----:B------:R-:W2:Y:S01]  /*5e270*/  LDL.LU R12, [R1+0x654] ;  /* 0x00065400010c7983 */ /* 0x000ea20000300800 */
[----:B------:R-:W2:Y:S03]  /*5e280*/  LDL.LU R11, [R1+0xa28] ;  /* 0x000a2800010b7983 */ /* 0x000ea60000300800 */
[----:B--2---:R0:W-:Y:S04]  /*5e290*/  STL [R1+0x2094], R11 ;  /* 0x0020940b01007387 */ /* 0x0041e80000100800 */
[----:B0-----:R-:W2:Y:S01]  /*5e2a0*/  LDL.LU R11, [R1+0x664] ;  /* 0x00066400010b7983 */ /* 0x001ea20000300800 */
        /* <DEDUP_REMOVED lines=30> */
[----:B------:R-:W2:Y:S01]  /*5e490*/  LDL.LU R29, [R1+0x124c] ;  /* 0x00124c00011d7983 */ /* 0x000ea20000300800 */
[----:B------:R-:W-:-:S02]  /*5e4a0*/  F2FP.BF16.PACK_AB R27, R26, R27 ;  /* 0x0000001b1a1b723e */ /* 0x000fc400000010ff */
[----:B--2---:R0:W-:Y:S04]  /*5e4b0*/  STL [R1+0x2068], R29 ;  /* 0x0020681d01007387 */ /* 0x0041e80000100800 */
[----:B0-----:R-:W2:Y:S01]  /*5e4c0*/  LDL.LU R29, [R1+0x120c] ;  /* 0x00120c00011d7983 */ /* 0x001ea20000300800 */
        /* <DEDUP_REMOVED lines=38> */
[----:B------:R0:W-:Y:S02]  /*5e730*/  STL [R1], R27 ;  /* 0x0000001b01007387 */ /* 0x0001e40000100800 */
[----:B0-----:R-:W2:Y:S02]  /*5e740*/  LDL.LU R27, [R1+0x20b4] ;  /* 0x0020b400011b7983 */ /* 0x001ea40000300800 */
[----:B--2---:R-:W-:Y:S02]  /*5e750*/  F2FP.BF16.PACK_AB R27, R26, R27 ;  /* 0x0000001b1a1b723e */ /* 0x004fe400000010ff */
[----:B------:R-:W3:Y:S02]  /*5e760*/  LDL.LU R26, [R1+0x20b0] ;  /* 0x0020b000011a7983 */ /* 0x000ee40000300800 */
[----:B---3--:R-:W-:-:S02]  /*5e770*/  F2FP.BF16.PACK_AB R26, R25, R26 ;  /* 0x0000001a191a723e */ /* 0x008fc400000010ff */
[----:B------:R-:W4:Y:S02]  /*5e780*/  LDL.LU R25, [R1+0x20ac] ;  /* 0x0020ac0001197983 */ /* 0x000f240000300800 */
[----:B----4-:R-:W-:Y:S02]  /*5e790*/  F2FP.BF16.PACK_AB R25, R15, R25 ;  /* 0x000000190f19723e */ /* 0x010fe400000010ff */
[----:B------:R-:W2:Y:S02]  /*5e7a0*/  LDL.LU R15, [R1+0x20a8] ;  /* 0x0020a800010f7983 */ /* 0x000ea40000300800 */
[----:B--2---:R-:W-:Y:S02]  /*5e7b0*/  F2FP.BF16.PACK_AB R24, R15, R24 ;  /* 0x000000180f18723e */ /* 0x004fe400000010ff */
[----:B------:R-:W2:Y:S02]  /*5e7c0*/  LDL.LU R15, [R1+0x20a4] ;  /* 0x0020a400010f7983 */ /* 0x000ea40000300800 */
[----:B--2---:R-:W-:-:S02]  /*5e7d0*/  F2FP.BF16.PACK_AB R15, R14, R15 ;  /* 0x0000000f0e0f723e */ /* 0x004fc400000010ff */
[----:B------:R-:W2:Y:S02]  /*5e7e0*/  LDL.LU R14, [R1+0x20a0] ;  /* 0x0020a000010e7983 */ /* 0x000ea40000300800 */
[----:B--2---:R-:W-:Y:S02]  /*5e7f0*/  F2FP.BF16.PACK_AB R14, R13, R14 ;  /* 0x0000000e0d0e723e */ /* 0x004fe400000010ff */
        /* <DEDUP_REMOVED lines=26> */
[----:B------:R-:W2:Y:S01]  /*5e9a0*/  LDL.LU R29, [R1+0x2068] ;  /* 0x00206800011d7983 */ /* 0x000ea20000300800 */
[----:B------:R-:W-:Y:S02]  /*5e9b0*/  F2FP.BF16.PACK_AB R23, R28, R23 ;  /* 0x000000171c17723e */ /* 0x000fe400000010ff */
[----:B------:R-:W-:-:S02]  /*5e9c0*/  F2FP.BF16.PACK_AB R22, R3, R22 ;  /* 0x000000160316723e */ /* 0x000fc400000010ff */
[----:B--2---:R-:W-:Y:S02]  /*5e9d0*/  F2FP.BF16.PACK_AB R16, R29, R16 ;  /* 0x000000101d10723e */ /* 0x004fe400000010ff */
[----:B------:R0:W5:Y:S01]  /*5e9e0*/  LDL.LU R29, [R1+0x2064] ;  /* 0x00206400011d7983 */ /* 0x0001620000300800 */
[----:B------:R0:W5:Y:S02]  /*5e9f0*/  LDL.LU R28, [R1+0x2060] ;  /* 0x00206000011c7983 */ /* 0x0001640000300800 */
[----:B------:R0:W5:Y:S01]  /*5ea00*/  LDL.LU R3, [R1+0x205c] ;  /* 0x00205c0001037983 */ /* 0x0001620000300800 */
[----:B------:R-:W-:Y:S02]  /*5ea10*/  F2FP.BF16.PACK_AB R21, R2, R21 ;  /* 0x000000150215723e */ /* 0x000fe400000010ff */
[----:B------:R-:W-:Y:S02]  /*5ea20*/  F2FP.BF16.PACK_AB R20, R0, R20 ;  /* 0x000000140014723e */ /* 0x000fe400000010ff */
.L_x_0:
[----:B------:R2:W-:Y:S01]  /*5ea30*/  STL [R1+0x25f0], R27 ;  /* 0x0025f01b01007387 */ /* 0x0005e20000100800 */
[C---:B-----5:R-:W-:Y:S02]  /*5ea40*/  IADD3 R2, R3.reuse, 0x2, RZ ;  /* 0x0000000203027810 */ /* 0x060fe40007ffe0ff */
[----:B------:R-:W-:Y:S01]  /*5ea50*/  IADD3 R0, R3, 0x1, RZ ;  /* 0x0000000103007810 */ /* 0x000fe20007ffe0ff */
[----:B------:R3:W-:Y:S04]  /*5ea60*/  STL [R1+0x25ec], R28 ;  /* 0x0025ec1c01007387 */ /* 0x0007e80000100800 */
[----:B------:R-:W-:Y:S01]  /*5ea70*/  BAR.SYNC.DEFER_BLOCKING 0x0 ;  /* 0x0000000000007b1d */ /* 0x000fe20000010000 */
[----:B------:R-:W-:-:S02]  /*5ea80*/  ISETP.GE.AND P1, PT, R2, c[0x0][0x17c], PT ;  /* 0x00005f0002007a0c */ /* 0x000fc40003f26270 */
[----:B------:R-:W-:Y:S02]  /*5ea90*/  IADD3 R2, R3, 0x3, RZ ;  /* 0x0000000303027810 */ /* 0x000fe40007ffe0ff */
[----:B------:R-:W-:Y:S01]  /*5eaa0*/  ISETP.GE.AND P4, PT, R0, c[0x0][0x17c], PT ;  /* 0x00005f0000007a0c */ /* 0x000fe20003f86270 */
[----:B--2---:R-:W3:Y:S01]  /*5eab0*/  S2R R27, SR_TID.X ;  /* 0x00000000001b7919 */ /* 0x004ee20000002100 */
[----:B------:R-:W-:-:S03]  /*5eac0*/  ISETP.GE.AND P3, PT, R2, c[0x0][0x17c], PT ;  /* 0x00005f0002007a0c */ /* 0x000fc60003f66270 */
[----:B------:R-:W2:Y:S04]  /*5ead0*/  S2R R2, SR_TID.X ;  /* 0x0000000000027919 */ /* 0x000ea80000002100 */
[----:B------:R4:W-:Y:S01]  /*5eae0*/  STL [R1+0x25e8], R29 ;  /* 0x0025e81d01007387 */ /* 0x0009e20000100800 */
[C---:B---3--:R-:W-:Y:S02]  /*5eaf0*/  IMAD.SHL.U32 R28, R27.reuse, 0x100, RZ ;  /* 0x000001001b1c7824 */ /* 0x048fe400078e00ff */
[----:B----4-:R-:W-:-:S03]  /*5eb00*/  IMAD.SHL.U32 R29, R27, 0x20, RZ ;  /* 0x000000201b1d7824 */ /* 0x010fc600078e00ff */
[----:B------:R-:W-:-:S04]  /*5eb10*/  LOP3.LUT R28, R28, 0x1800, RZ, 0xc0, !PT ;  /* 0x000018001c1c7812 */ /* 0x000fc800078ec0ff */
[----:B------:R-:W-:Y:S01]  /*5eb20*/  LOP3.LUT R0, R28, 0x460, R29, 0xf8, !PT ;  /* 0x000004601c007812 */ /* 0x000fe200078ef81d */
[----:B------:R-:W-:Y:S01]  /*5eb30*/  IMAD.SHL.U32 R29, R27, 0x400, RZ ;  /* 0x000004001b1d7824 */ /* 0x000fe200078e00ff */
[----:B------:R-:W-:Y:S01]  /*5eb40*/  IADD3 R28, R3, 0x4, RZ ;  /* 0x00000004031c7810 */ /* 0x000fe20007ffe0ff */
[----:B------:R-:W-:Y:S01]  /*5eb50*/  IMAD.SHL.U32 R27, R27, 0x4, RZ ;  /* 0x000000041b1b7824 */ /* 0x000fe200078e00ff */
[----:B--2---:R-:W-:Y:S02]  /*5eb60*/  LOP3.LUT R2, R2, 0x3f, RZ, 0xc0, !PT ;  /* 0x0000003f02027812 */ /* 0x004fe400078ec0ff */
[----:B------:R-:W-:Y:S02]  /*5eb70*/  LOP3.LUT R29, R29, 0x1800, RZ, 0xc0, !PT ;  /* 0x000018001d1d7812 */ /* 0x000fe400078ec0ff */
[----:B------:R-:W-:Y:S02]  /*5eb80*/  LOP3.LUT R0, R0, 0x70, R27, 0x78, !PT ;  /* 0x0000007000007812 */ /* 0x000fe400078e781b */
[----:B------:R-:W2:Y:S01]  /*5eb90*/  LDL.LU R27, [R1+0x25f0] ;  /* 0x0025f000011b7983 */ /* 0x000ea20000300800 */
[----:B------:R-:W-:Y:S01]  /*5eba0*/  ISETP.GE.AND P0, PT, R28, c[0x0][0x17c], PT ;  /* 0x00005f001c007a0c */ /* 0x000fe20003f06270 */
[----:B------:R-:W-:-:S02]  /*5ebb0*/  IMAD R2, R2, 0x10, R29 ;  /* 0x0000001002027824 */ /* 0x000fc400078e021d */
[----:B------:R-:W3:Y:S04]  /*5ebc0*/  LDL.LU R28, [R1+0x25ec] ;  /* 0x0025ec00011c7983 */ /* 0x000ee80000300800 */
[----:B------:R-:W4:Y:S04]  /*5ebd0*/  LDL.LU R29, [R1+0x25e8] ;  /* 0x0025e800011d7983 */ /* 0x000f280000300800 */
[----:B------:R0:W-:Y:S04]  /*5ebe0*/  STS.128 [R0], R20 ;  /* 0x0000001400007388 */ /* 0x0001e80000000c00 */
[----:B0-----:R-:W2:Y:S04]  /*5ebf0*/  LDL.LU R20, [R1+0x90] ;  /* 0x0000900001147983 */ /* 0x001ea80000300800 */
[----:B------:R-:W2:Y:S04]  /*5ec00*/  LDL.LU R21, [R1+0x94] ;  /* 0x0000940001157983 */ /* 0x000ea80000300800 */
[----:B------:R-:W2:Y:S04]  /*5ec10*/  LDL.LU R22, [R1+0x98] ;  /* 0x0000980001167983 */ /* 0x000ea80000300800 */
[----:B------:R-:W2:Y:S04]  /*5ec20*/  LDL.LU R23, [R1+0x9c] ;  /* 0x00009c0001177983 */ /* 0x000ea80000300800 */
[----:B------:R0:W-:Y:S04]  /*5ec30*/  STS.128 [R0+0x100], R4 ;  /* 0x0001000400007388 */ /* 0x0001e80000000c00 */
[----:B------:R-:W-:Y:S04]  /*5ec40*/  STS.128 [R0+0x80], R16 ;  /* 0x0000801000007388 */ /* 0x000fe80000000c00 */
[----:B--2---:R-:W-:Y:S04]  /*5ec50*/  STL.64 [R1+0x25a0], R22 ;  /* 0x0025a01601007387 */ /* 0x004fe80000100a00 */
[----:B------:R-:W-:Y:S04]  /*5ec60*/  STL.64 [R1+0x2598], R20 ;  /* 0x0025981401007387 */ /* 0x000fe80000100a00 */
[----:B0-----:R-:W2:Y:S04]  /*5ec70*/  LDL.LU R4, [R1+0x80] ;  /* 0x0000800001047983 */ /* 0x001ea80000300800 */
[----:B------:R-:W2:Y:S04]  /*5ec80*/  LDL.LU R5, [R1+0x84] ;  /* 0x0000840001057983 */ /* 0x000ea80000300800 */
[----:B------:R-:W2:Y:S04]  /*5ec90*/  LDL.LU R6, [R1+0x88] ;  /* 0x0000880001067983 */ /* 0x000ea80000300800 */
[----:B------:R-:W2:Y:S04]  /*5eca0*/  LDL.LU R7, [R1+0x8c] ;  /* 0x00008c0001077983 */ /* 0x000ea80000300800 */
[----:B--2---:R-:W-:Y:S04]  /*5ecb0*/  STL.64 [R1+0x25b0], R6 ;  /* 0x0025b00601007387 */ /* 0x004fe80000100a00 */
[----:B------:R0:W-:Y:S04]  /*5ecc0*/  STL.64 [R1+0x25a8], R4 ;  /* 0x0025a80401007387 */ /* 0x0001e80000100a00 */
[----:B0-----:R-:W2:Y:S04]  /*5ecd0*/  LDL.LU R4, [R1+0x40] ;  /* 0x0000400001047983 */ /* 0x001ea80000300800 */
[----:B------:R-:W2:Y:S04]  /*5ece0*/  LDL.LU R5, [R1+0x44] ;  /* 0x0000440001057983 */ /* 0x000ea80000300800 */
[----:B------:R-:W2:Y:S04]  /*5ecf0*/  LDL.LU R6, [R1+0x48] ;  /* 0x0000480001067983 */ /* 0x000ea80000300800 */
[----:B------:R-:W2:Y:S04]  /*5ed00*/  LDL.LU R7, [R1+0x4c] ;  /* 0x00004c0001077983 */ /* 0x000ea80000300800 */
[----:B------:R-:W3:Y:S04]  /*5ed10*/  LDL.LU R16, [R1+0x30] ;  /* 0x0000300001107983 */ /* 0x000ee80000300800 */
[----:B------:R-:W3:Y:S04]  /*5ed20*/  LDL.LU R17, [R1+0x34] ;  /* 0x0000340001117983 */ /* 0x000ee80000300800 */
[----:B------:R-:W3:Y:S04]  /*5ed30*/  LDL.LU R18, [R1+0x38] ;  /* 0x0000380001127983 */ /* 0x000ee80000300800 */
[----:B------:R-:W3:Y:S04]  /*5ed40*/  LDL.LU R19, [R1+0x3c] ;  /* 0x00003c0001137983 */ /* 0x000ee80000300800 */
[----:B--2---:R-:W-:Y:S04]  /*5ed50*/  STL.64 [R1+0x25c0], R6 ;  /* 0x0025c00601007387 */ /* 0x004fe80000100a00 */
[----:B------:R0:W-:Y:S04]  /*5ed60*/  STL.64 [R1+0x25b8], R4 ;  /* 0x0025b80401007387 */ /* 0x0001e80000100a00 */
        /* <DEDUP_REMOVED lines=12> */
[----:B0-----:R-:W2:Y:S04]  /*5ee30*/  LDL.LU R4, [R1] ;  /* 0x0000000001047983 */ /* 0x001ea80000300800 */
[----:B------:R-:W2:Y:S04]  /*5ee40*/  LDL.LU R5, [R1+0x4] ;  /* 0x0000040001057983 */ /* 0x000ea80000300800 */
[----:B------:R-:W2:Y:S04]  /*5ee50*/  LDL.LU R6, [R1+0x8] ;  /* 0x0000080001067983 */ /* 0x000ea80000300800 */
[----:B------:R-:W2:Y:S04]  /*5ee60*/  LDL.LU R7, [R1+0xc] ;  /* 0x00000c0001077983 */ /* 0x000ea80000300800 */
[----:B------:R0:W-:Y:S04]  /*5ee70*/  STS.128 [R0+0x180], R8 ;  /* 0x0001800800007388 */ /* 0x0001e80000000c00 */
[----:B------:R1:W-:Y:S04]  /*5ee80*/  STS.128 [R0+0x200], R12 ;  /* 0x0002000c00007388 */ /* 0x0003e80000000c00 */
[----:B------:R-:W-:Y:S04]  /*5ee90*/  STS.128 [R0+0x280], R24 ;  /* 0x0002801800007388 */ /* 0x000fe80000000c00 */
[----:B---3--:R3:W-:Y:S04]  /*5eea0*/  STS.128 [R0+0x380], R16 ;  /* 0x0003801000007388 */ /* 0x0087e80000000c00 */
[----:B------:R-:W4:Y:S04]  /*5eeb0*/  LDL.LU R20, [R1+0x50] ;  /* 0x0000500001147983 */ /* 0x000f280000300800 */
[----:B------:R-:W4:Y:S04]  /*5eec0*/  LDL.LU R21, [R1+0x54] ;  /* 0x0000540001157983 */ /* 0x000f280000300800 */
[----:B------:R-:W4:Y:S04]  /*5eed0*/  LDL.LU R22, [R1+0x58] ;  /* 0x0000580001167983 */ /* 0x000f280000300800 */
[----:B------:R-:W4:Y:S04]  /*5eee0*/  LDL.LU R23, [R1+0x5c] ;  /* 0x00005c0001177983 */ /* 0x000f280000300800 */
[----:B0-----:R-:W4:Y:S04]  /*5eef0*/  LDL.LU R8, [R1+0x70] ;  /* 0x0000700001087983 */ /* 0x001f280000300800 */
[----:B------:R-:W4:Y:S04]  /*5ef00*/  LDL.LU R9, [R1+0x74] ;  /* 0x0000740001097983 */ /* 0x000f280000300800 */
[----:B------:R-:W4:Y:S04]  /*5ef10*/  LDL.LU R10, [R1+0x78] ;  /* 0x00007800010a7983 */ /* 0x000f280000300800 */
[----:B------:R-:W4:Y:S04]  /*5ef20*/  LDL.LU R11, [R1+0x7c] ;  /* 0x00007c00010b7983 */ /* 0x000f280000300800 */
[----:B-1----:R-:W4:Y:S04]  /*5ef30*/  LDL.LU R12, [R1+0x60] ;  /* 0x00006000010c7983 */ /* 0x002f280000300800 */
[----:B------:R-:W4:Y:S04]  /*5ef40*/  LDL.LU R13, [R1+0x64] ;  /* 0x00006400010d7983 */ /* 0x000f280000300800 */
[----:B------:R-:W4:Y:S04]  /*5ef50*/  LDL.LU R14, [R1+0x68] ;  /* 0x00006800010e7983 */ /* 0x000f280000300800 */
[----:B------:R-:W4:Y:S01]  /*5ef60*/  LDL.LU R15, [R1+0x6c] ;  /* 0x00006c00010f7983 */ /* 0x000f220000300800 */
[----:B---3--:R-:W-:-:S02]  /*5ef70*/  LOP3.LUT R19, R2, 0x20, RZ, 0x3c, !PT ;  /* 0x0000002002137812 */ /* 0x008fc400078e3cff */
[C---:B------:R-:W-:Y:S02]  /*5ef80*/  LOP3.LUT R18, R2.reuse, 0x40, RZ, 0x3c, !PT ;  /* 0x0000004002127812 */ /* 0x040fe400078e3cff */
[----:B------:R-:W-:Y:S01]  /*5ef90*/  LOP3.LUT R16, R2, 0x60, RZ, 0x3c, !PT ;  /* 0x0000006002107812 */ /* 0x000fe200078e3cff */
[----:B--2---:R-:W-:Y:S04]  /*5efa0*/  STS.128 [R0+0x300], R4 ;  /* 0x0003000400007388 */ /* 0x004fe80000000c00 */
[----:B------:R-:W-:Y:S06]  /*5efb0*/  BAR.SYNC.DEFER_BLOCKING 0x0 ;  /* 0x0000000000007b1d */ /* 0x000fec0000010000 */
[----:B------:R-:W0:Y:S04]  /*5efc0*/  LDS.128 R4, [R2] ;  /* 0x0000000002047984 */ /* 0x000e280000000c00 */
[----:B0-----:R-:W-:Y:S01]  /*5efd0*/  STL [R1+0x234], R5 ;  /* 0x0002340501007387 */ /* 0x001fe20000100800 */
[----:B------:R-:W-:-:S03]  /*5efe0*/  IMAD.MOV.U32 R26, RZ, RZ, R4 ;  /* 0x000000ffff1a7224 */ /* 0x000fc600078e0004 */
[----:B------:R-:W-:Y:S04]  /*5eff0*/  STL.64 [R1+0x238], R6 ;  /* 0x0002380601007387 */ /* 0x000fe80000100a00 */
[----:B------:R-:W0:Y:S04]  /*5f000*/  LDS.128 R4, [R2+0x400] ;  /* 0x0004000002047984 */ /* 0x000e280000000c00 */
[----:B0-----:R-:W-:Y:S04]  /*5f010*/  STL.64 [R1+0x370], R4 ;  /* 0x0003700401007387 */ /* 0x001fe80000100a00 */
[----:B------:R-:W-:Y:S04]  /*5f020*/  STL.64 [R1+0x378], R6 ;  /* 0x0003780601007387 */ /* 0x000fe80000100a00 */
[----:B------:R-:W0:Y:S04]  /*5f030*/  LDS.128 R4, [R19] ;  /* 0x0000000013047984 */ /* 0x000e280000000c00 */
[----:B0-----:R-:W-:Y:S04]  /*5f040*/  STL.64 [R1+0x240], R4 ;  /* 0x0002400401007387 */ /* 0x001fe80000100a00 */
        /* <DEDUP_REMOVED lines=14> */
[----:B------:R-:W-:Y:S06]  /*5f130*/  BAR.SYNC.DEFER_BLOCKING 0x0 ;  /* 0x0000000000007b1d */ /* 0x000fec0000010000 */
[----:B0-----:R-:W-:Y:S04]  /*5f140*/  STL.64 [R1+0x3a0], R4 ;  /* 0x0003a00401007387 */ /* 0x001fe80000100a00 */
[----:B------:R0:W-:Y:S04]  /*5f150*/  STL.64 [R1+0x3a8], R6 ;  /* 0x0003a80601007387 */ /* 0x0001e80000100a00 */
[----:B0-----:R-:W2:Y:S04]  /*5f160*/  LDL.LU.64 R6, [R1+0x25e0] ;  /* 0x0025e00001067983 */ /* 0x001ea80000300a00 */
[----:B------:R-:W2:Y:S04]  /*5f170*/  LDL.LU.64 R4, [R1+0x25d8] ;  /* 0x0025d80001047983 */ /* 0x000ea80000300a00 */
[----:B--2---:R0:W-:Y:S04]  /*5f180*/  STS.128 [R0], R4 ;  /* 0x0000000400007388 */ /* 0x0041e80000000c00 */
[----:B0-----:R-:W2:Y:S04]  /*5f190*/  LDL.LU.64 R6, [R1+0x25d0] ;  /* 0x0025d00001067983 */ /* 0x001ea80000300a00 */
[----:B------:R-:W2:Y:S04]  /*5f1a0*/  LDL.LU.64 R4, [R1+0x25c8] ;  /* 0x0025c80001047983 */ /* 0x000ea80000300a00 */
[----:B--2---:R0:W-:Y:S04]  /*5f1b0*/  STS.128 [R0+0x80], R4 ;  /* 0x0000800400007388 */ /* 0x0041e80000000c00 */
[----:B0-----:R-:W2:Y:S04]  /*5f1c0*/  LDL.LU.64 R6, [R1+0x25c0] ;  /* 0x0025c00001067983 */ /* 0x001ea80000300a00 */
[----:B------:R-:W2:Y:S04]  /*5f1d0*/  LDL.LU.64 R4, [R1+0x25b8] ;  /* 0x0025b80001047983 */ /* 0x000ea80000300a00 */
[----:B----4-:R-:W-:Y:S04]  /*5f1e0*/  STS.128 [R0+0x180], R20 ;  /* 0x0001801400007388 */ /* 0x010fe80000000c00 */
[----:B--2---:R0:W-:Y:S04]  /*5f1f0*/  STS.128 [R0+0x100], R4 ;  /* 0x0001000400007388 */ /* 0x0041e80000000c00 */
[----:B0-----:R-:W2:Y:S04]  /*5f200*/  LDL.LU.64 R6, [R1+0x25b0] ;  /* 0x0025b00001067983 */ /* 0x001ea80000300a00 */
[----:B------:R-:W2:Y:S04]  /*5f210*/  LDL.LU.64 R4, [R1+0x25a8] ;  /* 0x0025a80001047983 */ /* 0x000ea80000300a00 */
[----:B------:R-:W3:Y:S04]  /*5f220*/  LDL.LU.64 R22, [R1+0x25a0] ;  /* 0x0025a00001167983 */ /* 0x000ee80000300a00 */
[----:B------:R-:W3:Y:S04]  /*5f230*/  LDL.LU.64 R20, [R1+0x2598] ;  /* 0x0025980001147983 */ /* 0x000ee80000300a00 */
[----:B------:R-:W-:Y:S04]  /*5f240*/  STS.128 [R0+0x280], R8 ;  /* 0x0002800800007388 */ /* 0x000fe80000000c00 */
[----:B------:R-:W-:Y:S04]  /*5f250*/  STS.128 [R0+0x200], R12 ;  /* 0x0002000c00007388 */ /* 0x000fe80000000c00 */
[----:B--2---:R-:W-:Y:S04]  /*5f260*/  STS.128 [R0+0x300], R4 ;  /* 0x0003000400007388 */ /* 0x004fe80000000c00 */
[----:B---3--:R0:W-:Y:S04]  /*5f270*/  STS.128 [R0+0x380], R20 ;  /* 0x0003801400007388 */ /* 0x0081e80000000c00 */
[----:B------:R-:W-:Y:S06]  /*5f280*/  BAR.SYNC.DEFER_BLOCKING 0x0 ;  /* 0x0000000000007b1d */ /* 0x000fec0000010000 */
[----:B0-----:R-:W2:Y:S04]  /*5f290*/  LDL.LU R20, [R1+0x110] ;  /* 0x0001100001147983 */ /* 0x001ea80000300800 */
[----:B------:R-:W2:Y:S04]  /*5f2a0*/  LDL.LU R21, [R1+0x114] ;  /* 0x0001140001157983 */ /* 0x000ea80000300800 */
[----:B------:R-:W3:Y:S04]  /*5f2b0*/  LDL.LU R22, [R1+0x118] ;  /* 0x0001180001167983 */ /* 0x000ee80000300800 */
[----:B------:R-:W3:Y:S04]  /*5f2c0*/  LDL.LU R23, [R1+0x11c] ;  /* 0x00011c0001177983 */ /* 0x000ee80000300800 */
[----:B------:R-:W-:Y:S04]  /*5f2d0*/  LDS.128 R12, [R2+0x400] ;  /* 0x00040000020c7984 */ /* 0x000fe80000000c00 */
[----:B---3--:R-:W-:Y:S04]  /*5f2e0*/  STL.64 [R1+0x2570], R22 ;  /* 0x0025701601007387 */ /* 0x008fe80000100a00 */
[----:B--2---:R-:W-:Y:S04]  /*5f2f0*/  STL.64 [R1+0x2568], R20 ;  /* 0x0025681401007387 */ /* 0x004fe80000100a00 */
[----:B------:R-:W2:Y:S04]  /*5f300*/  LDL.LU R4, [R1+0x100] ;  /* 0x0001000001047983 */ /* 0x000ea80000300800 */
[----:B------:R-:W2:Y:S04]  /*5f310*/  LDL.LU R5, [R1+0x104] ;  /* 0x0001040001057983 */ /* 0x000ea80000300800 */
[----:B------:R-:W3:Y:S04]  /*5f320*/  LDL.LU R6, [R1+0x108] ;  /* 0x0001080001067983 */ /* 0x000ee80000300800 */
[----:B------:R-:W3:Y:S04]  /*5f330*/  LDL.LU R7, [R1+0x10c] ;  /* 0x00010c0001077983 */ /* 0x000ee80000300800 */
[----:B---3--:R-:W-:Y:S04]  /*5f340*/  STL.64 [R1+0x2580], R6 ;  /* 0x0025800601007387 */ /* 0x008fe80000100a00 */
[----:B--2---:R-:W-:Y:S04]  /*5f350*/  STL.64 [R1+0x2578], R4 ;  /* 0x0025780401007387 */ /* 0x004fe80000100a00 */
[----:B------:R-:W2:Y:S04]  /*5f360*/  LDL.LU R8, [R1+0xf0] ;  /* 0x0000f00001087983 */ /* 0x000ea80000300800 */
[----:B------:R-:W2:Y:S04]  /*5f370*/  LDL.LU R9, [R1+0xf4] ;  /* 0x0000f40001097983 */ /* 0x000ea80000300800 */
[----:B------:R-:W3:Y:S04]  /*5f380*/  LDL.LU R10, [R1+0xf8] ;  /* 0x0000f800010a7983 */ /* 0x000ee80000300800 */
[----:B------:R-:W3:Y:S04]  /*5f390*/  LDL.LU R11, [R1+0xfc] ;  /* 0x0000fc00010b7983 */ /* 0x000ee80000300800 */
[----:B------:R-:W0:Y:S02]  /*5f3a0*/  LDS.128 R4, [R2] ;  /* 0x0000000002047984 */ /* 0x000e240000000c00 */
[----:B0-----:R-:W-:-:S02]  /*5f3b0*/  IMAD.MOV.U32 R25, RZ, RZ, R4 ;  /* 0x000000ffff197224 */ /* 0x001fc400078e0004 */
[----:B---3--:R-:W-:Y:S04]  /*5f3c0*/  STL.64 [R1+0x2590], R10 ;  /* 0x0025900a01007387 */ /* 0x008fe80000100a00 */
[----:B--2---:R-:W-:Y:S04]  /*5f3d0*/  STL.64 [R1+0x2588], R8 ;  /* 0x0025880801007387 */ /* 0x004fe80000100a00 */
[----:B------:R0:W-:Y:S04]  /*5f3e0*/  STL [R1+0x14], R5 ;  /* 0x0000140501007387 */ /* 0x0001e80000100800 */
[----:B------:R1:W-:Y:S04]  /*5f3f0*/  STL.64 [R1+0x18], R6 ;  /* 0x0000180601007387 */ /* 0x0003e80000100a00 */
[----:B------:R-:W2:Y:S04]  /*5f400*/  LDL.LU R20, [R1+0xc0] ;  /* 0x0000c00001147983 */ /* 0x000ea80000300800 */
[----:B------:R-:W2:Y:S04]  /*5f410*/  LDL.LU R21, [R1+0xc4] ;  /* 0x0000c40001157983 */ /* 0x000ea80000300800 */
[----:B------:R-:W2:Y:S04]  /*5f420*/  LDL.LU R22, [R1+0xc8] ;  /* 0x0000c80001167983 */ /* 0x000ea80000300800 */
[----:B------:R-:W2:Y:S04]  /*5f430*/  LDL.LU R23, [R1+0xcc] ;  /* 0x0000cc0001177983 */ /* 0x000ea80000300800 */
[----:B------:R-:W3:Y:S04]  /*5f440*/  LDL.LU R4, [R1+0xb0] ;  /* 0x0000b00001047983 */ /* 0x000ee80000300800 */
[----:B0-----:R-:W3:Y:S04]  /*5f450*/  LDL.LU R5, [R1+0xb4] ;  /* 0x0000b40001057983 */ /* 0x001ee80000300800 */
[----:B-1----:R-:W3:Y:S04]  /*5f460*/  LDL.LU R6, [R1+0xb8] ;  /* 0x0000b80001067983 */ /* 0x002ee80000300800 */
[----:B------:R-:W3:Y:S04]  /*5f470*/  LDL.LU R7, [R1+0xbc] ;  /* 0x0000bc0001077983 */ /* 0x000ee80000300800 */
[----:B------:R-:W4:Y:S04]  /*5f480*/  LDL.LU R8, [R1+0xa0] ;  /* 0x0000a00001087983 */ /* 0x000f280000300800 */
[----:B------:R-:W4:Y:S04]  /*5f490*/  LDL.LU R9, [R1+0xa4] ;  /* 0x0000a40001097983 */ /* 0x000f280000300800 */
[----:B------:R-:W4:Y:S04]  /*5f4a0*/  LDL.LU R10, [R1+0xa8] ;  /* 0x0000a800010a7983 */ /* 0x000f280000300800 */
[----:B------:R-:W4:Y:S04]  /*5f4b0*/  LDL.LU R11, [R1+0xac] ;  /* 0x0000ac00010b7983 */ /* 0x000f280000300800 */
[----:B------:R-:W-:Y:S04]  /*5f4c0*/  STL [R1+0x20e4], R26 ;  /* 0x0020e41a01007387 */ /* 0x000fe80000100800 */
[----:B------:R0:W-:Y:S04]  /*5f4d0*/  STL [R1+0x20e0], R25 ;  /* 0x0020e01901007387 */ /* 0x0001e80000100800 */
[----:B------:R-:W2:Y:S04]  /*5f4e0*/  LDL.LU R24, [R1+0xe0] ;  /* 0x0000e00001187983 */ /* 0x000ea80000300800 */
[----:B0-----:R-:W2:Y:S04]  /*5f4f0*/  LDL.LU R25, [R1+0xe4] ;  /* 0x0000e40001197983 */ /* 0x001ea80000300800 */
[----:B------:R-:W2:Y:S04]  /*5f500*/  LDL.LU R26, [R1+0xe8] ;  /* 0x0000e800011a7983 */ /* 0x000ea80000300800 */
[----:B------:R-:W2:Y:S04]  /*5f510*/  LDL.LU R27, [R1+0xec] ;  /* 0x0000ec00011b7983 */ /* 0x000ea80000300800 */
[----:B------:R-:W-:Y:S04]  /*5f520*/  STL.64 [R1+0x50], R12 ;  /* 0x0000500c01007387 */ /* 0x000fe80000100a00 */
        /* <DEDUP_REMOVED lines=18> */
[----:B0-----:R-:W-:Y:S04]  /*5f650*/  STL [R1+0x20ac], R12 ;  /* 0x0020ac0c01007387 */ /* 0x001fe80000100800 */
        /* <DEDUP_REMOVED lines=10> */
[----:B------:R0:W-:Y:S04]  /*5f700*/  STL.64 [R1+0x20c0], R12 ;  /* 0x0020c00c01007387 */ /* 0x0001e80000100a00 */
[----:B----4-:R1:W-:Y:S04]  /*5f710*/  STS.128 [R0], R8 ;  /* 0x0000000800007388 */ /* 0x0103e80000000c00 */
[----:B0-----:R-:W4:Y:S04]  /*5f720*/  LDL.LU R12, [R1+0xd0] ;  /* 0x0000d000010c7983 */ /* 0x001f280000300800 */
[----:B------:R-:W4:Y:S04]  /*5f730*/  LDL.LU R13, [R1+0xd4] ;  /* 0x0000d400010d7983 */ /* 0x000f280000300800 */
[----:B------:R-:W4:Y:S04]  /*5f740*/  LDL.LU R14, [R1+0xd8] ;  /* 0x0000d800010e7983 */ /* 0x000f280000300800 */
[----:B------:R-:W4:Y:S04]  /*5f750*/  LDL.LU R15, [R1+0xdc] ;  /* 0x0000dc00010f7983 */ /* 0x000f280000300800 */
[----:B-1----:R-:W4:Y:S04]  /*5f760*/  LDL.LU.64 R10, [R1+0x2590] ;  /* 0x00259000010a7983 */ /* 0x002f280000300a00 */
[----:B------:R-:W4:Y:S04]  /*5f770*/  LDL.LU.64 R8, [R1+0x2588] ;  /* 0x0025880001087983 */ /* 0x000f280000300a00 */
[----:B---3--:R0:W-:Y:S04]  /*5f780*/  STS.128 [R0+0x80], R4 ;  /* 0x0000800400007388 */ /* 0x0081e80000000c00 */
[----:B--2---:R1:W-:Y:S04]  /*5f790*/  STS.128 [R0+0x100], R20 ;  /* 0x0001001400007388 */ /* 0x0043e80000000c00 */
[----:B0-----:R-:W2:Y:S04]  /*5f7a0*/  LDL.LU.64 R6, [R1+0x2580] ;  /* 0x0025800001067983 */ /* 0x001ea80000300a00 */
[----:B------:R-:W2:Y:S04]  /*5f7b0*/  LDL.LU.64 R4, [R1+0x2578] ;  /* 0x0025780001047983 */ /* 0x000ea80000300a00 */
[----:B-1----:R-:W3:Y:S04]  /*5f7c0*/  LDL.LU.64 R22, [R1+0x2570] ;  /* 0x0025700001167983 */ /* 0x002ee80000300a00 */
[----:B------:R-:W3:Y:S04]  /*5f7d0*/  LDL.LU.64 R20, [R1+0x2568] ;  /* 0x0025680001147983 */ /* 0x000ee80000300a00 */
[----:B------:R-:W-:Y:S04]  /*5f7e0*/  STS.128 [R0+0x200], R24 ;  /* 0x0002001800007388 */ /* 0x000fe80000000c00 */
[----:B----4-:R-:W-:Y:S04]  /*5f7f0*/  STS.128 [R0+0x180], R12 ;  /* 0x0001800c00007388 */ /* 0x010fe80000000c00 */
[----:B------:R-:W-:Y:S04]  /*5f800*/  STS.128 [R0+0x280], R8 ;  /* 0x0002800800007388 */ /* 0x000fe80000000c00 */
[----:B--2---:R-:W-:Y:S04]  /*5f810*/  STS.128 [R0+0x300], R4 ;  /* 0x0003000400007388 */ /* 0x004fe80000000c00 */
[----:B---3--:R-:W-:Y:S04]  /*5f820*/  STS.128 [R0+0x380], R20 ;  /* 0x0003801400007388 */ /* 0x008fe80000000c00 */
[----:B------:R-:W-:Y:S06]  /*5f830*/  BAR.SYNC.DEFER_BLOCKING 0x0 ;  /* 0x0000000000007b1d */ /* 0x000fec0000010000 */
[----:B------:R-:W0:Y:S04]  /*5f840*/  LDS.128 R8, [R2] ;  /* 0x0000000002087984 */ /* 0x000e280000000c00 */
[----:B------:R-:W1:Y:S04]  /*5f850*/  LDS.128 R4, [R2+0x400] ;  /* 0x0004000002047984 */ /* 0x000e680000000c00 */
[----:B------:R-:W2:Y:S04]  /*5f860*/  LDS.128 R12, [R19] ;  /* 0x00000000130c7984 */ /* 0x000ea80000000c00 */
[----:B0-----:R-:W-:Y:S04]  /*5f870*/  STL.64 [R1+0xb0], R8 ;  /* 0x0000b00801007387 */ /* 0x001fe80000100a00 */
[----:B------:R-:W-:Y:S04]  /*5f880*/  STL.64 [R1+0xb8], R10 ;  /* 0x0000b80a01007387 */ /* 0x000fe80000100a00 */
[----:B------:R-:W0:Y:S04]  /*5f890*/  LDS.128 R8, [R19+0x400] ;  /* 0x0004000013087984 */ /* 0x000e280000000c00 */
[----:B-1----:R1:W-:Y:S04]  /*5f8a0*/  STL.64 [R1+0x3b0], R4 ;  /* 0x0003b00401007387 */ /* 0x0023e80000100a00 */
[----:B------:R3:W-:Y:S04]  /*5f8b0*/  STL.64 [R1+0x3b8], R6 ;  /* 0x0003b80601007387 */ /* 0x0007e80000100a00 */
[----:B-1----:R-:W4:Y:S04]  /*5f8c0*/  LDL.LU R4, [R1+0x200] ;  /* 0x0002000001047983 */ /* 0x002f280000300800 */
[----:B--2---:R-:W-:Y:S04]  /*5f8d0*/  STL.64 [R1+0xc0], R12 ;  /* 0x0000c00c01007387 */ /* 0x004fe80000100a00 */
[----:B------:R-:W-:Y:S04]  /*5f8e0*/  STL.64 [R1+0xc8], R14 ;  /* 0x0000c80e01007387 */ /* 0x000fe80000100a00 */
[----:B0-----:R0:W-:Y:S04]  /*5f8f0*/  STL.64 [R1+0x3c0], R8 ;  /* 0x0003c00801007387 */ /* 0x0011e80000100a00 */
[----:B------:R1:W-:Y:S04]  /*5f900*/  STL.64 [R1+0x3c8], R10 ;  /* 0x0003c80a01007387 */ /* 0x0003e80000100a00 */
[----:B------:R-:W4:Y:S04]  /*5f910*/  LDL.LU R5, [R1+0x204] ;  /* 0x0002040001057983 */ /* 0x000f280000300800 */
[----:B---3--:R-:W2:Y:S04]  /*5f920*/  LDL.LU R6, [R1+0x208] ;  /* 0x0002080001067983 */ /* 0x008ea80000300800 */
[----:B------:R-:W2:Y:S04]  /*5f930*/  LDL.LU R7, [R1+0x20c] ;  /* 0x00020c0001077983 */ /* 0x000ea80000300800 */
[----:B--2---:R-:W-:Y:S04]  /*5f940*/  STL.64 [R1+0x24b0], R6 ;  /* 0x0024b00601007387 */ /* 0x004fe80000100a00 */
[----:B----4-:R2:W-:Y:S04]  /*5f950*/  STL.64 [R1+0x24a8], R4 ;  /* 0x0024a80401007387 */ /* 0x0105e80000100a00 */
[----:B0-----:R-:W3:Y:S04]  /*5f960*/  LDL.LU R8, [R1+0x1f0] ;  /* 0x0001f00001087983 */ /* 0x001ee80000300800 */
[----:B------:R-:W3:Y:S04]  /*5f970*/  LDL.LU R9, [R1+0x1f4] ;  /* 0x0001f40001097983 */ /* 0x000ee80000300800 */
[----:B-1----:R-:W4:Y:S04]  /*5f980*/  LDL.LU R10, [R1+0x1f8] ;  /* 0x0001f800010a7983 */ /* 0x002f280000300800 */
[----:B------:R-:W4:Y:S04]  /*5f990*/  LDL.LU R11, [R1+0x1fc] ;  /* 0x0001fc00010b7983 */ /* 0x000f280000300800 */
[----:B----4-:R-:W-:Y:S04]  /*5f9a0*/  STL.64 [R1+0x24c0], R10 ;  /* 0x0024c00a01007387 */ /* 0x010fe80000100a00 */
[----:B---3--:R-:W-:Y:S04]  /*5f9b0*/  STL.64 [R1+0x24b8], R8 ;  /* 0x0024b80801007387 */ /* 0x008fe80000100a00 */
[----:B------:R-:W3:Y:S04]  /*5f9c0*/  LDL.LU R24, [R1+0x1e0] ;  /* 0x0001e00001187983 */ /* 0x000ee80000300800 */
[----:B------:R-:W3:Y:S04]  /*5f9d0*/  LDL.LU R25, [R1+0x1e4] ;  /* 0x0001e40001197983 */ /* 0x000ee80000300800 */
[----:B------:R-:W4:Y:S04]  /*5f9e0*/  LDL.LU R26, [R1+0x1e8] ;  /* 0x0001e800011a7983 */ /* 0x000f280000300800 */
[----:B------:R-:W4:Y:S04]  /*5f9f0*/  LDL.LU R27, [R1+0x1ec] ;  /* 0x0001ec00011b7983 */ /* 0x000f280000300800 */
[----:B----4-:R-:W-:Y:S04]  /*5fa00*/  STL.64 [R1+0x24d0], R26 ;  /* 0x0024d01a01007387 */ /* 0x010fe80000100a00 */
[----:B---3--:R-:W-:Y:S04]  /*5fa10*/  STL.64 [R1+0x24c8], R24 ;  /* 0x0024c81801007387 */ /* 0x008fe80000100a00 */
[----:B--2---:R-:W2:Y:S04]  /*5fa20*/  LDL.LU R4, [R1+0x1c0] ;  /* 0x0001c00001047983 */ /* 0x004ea80000300800 */
[----:B------:R-:W2:Y:S04]  /*5fa30*/  LDL.LU R5, [R1+0x1c4] ;  /* 0x0001c40001057983 */ /* 0x000ea80000300800 */
[----:B------:R-:W3:Y:S04]  /*5fa40*/  LDL.LU R6, [R1+0x1c8] ;  /* 0x0001c80001067983 */ /* 0x000ee80000300800 */
[----:B------:R-:W3:Y:S04]  /*5fa50*/  LDL.LU R7, [R1+0x1cc] ;  /* 0x0001cc0001077983 */ /* 0x000ee80000300800 */
[----:B---3--:R-:W-:Y:S04]  /*5fa60*/  STL.64 [R1+0x24e0], R6 ;  /* 0x0024e00601007387 */ /* 0x008fe80000100a00 */
[----:B--2---:R0:W-:Y:S04]  /*5fa70*/  STL.64 [R1+0x24d8], R4 ;  /* 0x0024d80401007387 */ /* 0x0041e80000100a00 */
[----:B0-----:R-:W2:Y:S04]  /*5fa80*/  LDL.LU R4, [R1+0x190] ;  /* 0x0001900001047983 */ /* 0x001ea80000300800 */
        /* <DEDUP_REMOVED lines=46> */
[----:B--2---:R-:W-:Y:S04]  /*5fd70*/  STL.64 [R1+0x2558], R4 ;  /* 0x0025580401007387 */ /* 0x004fe80000100a00 */
[----:B------:R-:W0:Y:S04]  /*5fd80*/  LDS.128 R4, [R18] ;  /* 0x0000000012047984 */ /* 0x000e280000000c00 */
[----:B------:R-:W2:Y:S04]  /*5fd90*/  LDL.LU R8, [R1+0x1b0] ;  /* 0x0001b00001087983 */ /* 0x000ea80000300800 */
[----:B------:R-:W2:Y:S04]  /*5fda0*/  LDL.LU R9, [R1+0x1b4] ;  /* 0x0001b40001097983 */ /* 0x000ea80000300800 */
[----:B------:R-:W2:Y:S04]  /*5fdb0*/  LDL.LU R10, [R1+0x1b8] ;  /* 0x0001b800010a7983 */ /* 0x000ea80000300800 */
[----:B------:R-:W2:Y:S04]  /*5fdc0*/  LDL.LU R11, [R1+0x1bc] ;  /* 0x0001bc00010b7983 */ /* 0x000ea80000300800 */
[----:B------:R-:W3:Y:S04]  /*5fdd0*/  LDL.LU R24, [R1+0x1a0] ;  /* 0x0001a00001187983 */ /* 0x000ee80000300800 */
[----:B------:R-:W3:Y:S04]  /*5fde0*/  LDL.LU R25, [R1+0x1a4] ;  /* 0x0001a40001197983 */ /* 0x000ee80000300800 */
[----:B------:R-:W3:Y:S04]  /*5fdf0*/  LDL.LU R26, [R1+0x1a8] ;  /* 0x0001a800011a7983 */ /* 0x000ee80000300800 */
[----:B------:R-:W3:Y:S04]  /*5fe00*/  LDL.LU R27, [R1+0x1ac] ;  /* 0x0001ac00011b7983 */ /* 0x000ee80000300800 */
[----:B------:R-:W4:Y:S04]  /*5fe10*/  LDL.LU R12, [R1+0x1d0] ;  /* 0x0001d000010c7983 */ /* 0x000f280000300800 */
[----:B------:R-:W4:Y:S04]  /*5fe20*/  LDL.LU R13, [R1+0x1d4] ;  /* 0x0001d400010d7983 */ /* 0x000f280000300800 */
[----:B------:R-:W4:Y:S04]  /*5fe30*/  LDL.LU R14, [R1+0x1d8] ;  /* 0x0001d800010e7983 */ /* 0x000f280000300800 */
[----:B------:R-:W4:Y:S04]  /*5fe40*/  LDL.LU R15, [R1+0x1dc] ;  /* 0x0001dc00010f7983 */ /* 0x000f280000300800 */
[----:B------:R-:W2:Y:S04]  /*5fe50*/  LDL.LU R20, [R1+0x210] ;  /* 0x0002100001147983 */ /* 0x000ea80000300800 */
[----:B------:R-:W2:Y:S04]  /*5fe60*/  LDL.LU R21, [R1+0x214] ;  /* 0x0002140001157983 */ /* 0x000ea80000300800 */
[----:B------:R-:W2:Y:S04]  /*5fe70*/  LDL.LU R22, [R1+0x218] ;  /* 0x0002180001167983 */ /* 0x000ea80000300800 */
[----:B------:R-:W2:Y:S04]  /*5fe80*/  LDL.LU R23, [R1+0x21c] ;  /* 0x00021c0001177983 */ /* 0x000ea80000300800 */
        /* <DEDUP_REMOVED lines=10> */
[----:B------:R0:W-:Y:S04]  /*5ff30*/  STL.64 [R1+0x3e8], R6 ;  /* 0x0003e80601007387 */ /* 0x0001e80000100a00 */
[----:B0-----:R-:W2:Y:S04]  /*5ff40*/  LDL.LU.64 R6, [R1+0x2560] ;  /* 0x0025600001067983 */ /* 0x001ea80000300a00 */
[----:B------:R-:W2:Y:S04]  /*5ff50*/  LDL.LU.64 R4, [R1+0x2558] ;  /* 0x0025580001047983 */ /* 0x000ea80000300a00 */
[----:B------:R-:W-:Y:S06]  /*5ff60*/  BAR.SYNC.DEFER_BLOCKING 0x0 ;  /* 0x0000000000007b1d */ /* 0x000fec0000010000 */
[----:B--2---:R0:W-:Y:S04]  /*5ff70*/  STS.128 [R0], R4 ;  /* 0x0000000400007388 */ /* 0x0041e80000000c00 */
[----:B0-----:R-:W2:Y:S04]  /*5ff80*/  LDL.LU.64 R6, [R1+0x2550] ;  /* 0x0025500001067983 */ /* 0x001ea80000300a00 */
[----:B------:R-:W2:Y:S04]  /*5ff90*/  LDL.LU.64 R4, [R1+0x2548] ;  /* 0x0025480001047983 */ /* 0x000ea80000300a00 */
[----:B--2---:R0:W-:Y:S04]  /*5ffa0*/  STS.128 [R0+0x80], R4 ;  /* 0x0000800400007388 */ /* 0x0041e80000000c00 */
        /* <DEDUP_REMOVED lines=17> */
[----:B--2---:R-:W-:Y:S04]  /*600c0*/  STS.128 [R0+0x380], R4 ;  /* 0x0003800400007388 */ /* 0x004fe80000000c00 */
[----:B------:R-:W-:Y:S06]  /*600d0*/  BAR.SYNC.DEFER_BLOCKING 0x0 ;  /* 0x0000000000007b1d */ /* 0x000fec0000010000 */
        /* <DEDUP_REMOVED lines=27> */
[----:B---3--:R0:W-:Y:S04]  /*60290*/  STS.128 [R0], R24 ;  /* 0x0000001800007388 */ /* 0x0081e80000000c00 */
[----:B------:R1:W-:Y:S04]  /*602a0*/  STS.128 [R0+0x80], R8 ;  /* 0x0000800800007388 */ /* 0x0003e80000000c00 */
[----:B0-----:R-:W3:Y:S04]  /*602b0*/  LDL.LU.64 R26, [R1+0x24d0] ;  /* 0x0024d000011a7983 */ /* 0x001ee80000300a00 */
[----:B------:R-:W3:Y:S04]  /*602c0*/  LDL.LU.64 R24, [R1+0x24c8] ;  /* 0x0024c80001187983 */ /* 0x000ee80000300a00 */
[----:B-1----:R-:W3:Y:S04]  /*602d0*/  LDL.LU.64 R10, [R1+0x24c0] ;  /* 0x0024c000010a7983 */ /* 0x002ee80000300a00 */
[----:B------:R-:W3:Y:S04]  /*602e0*/  LDL.LU.64 R8, [R1+0x24b8] ;  /* 0x0024b80001087983 */ /* 0x000ee80000300a00 */
[----:B--2---:R0:W-:Y:S04]  /*602f0*/  STS.128 [R0+0x100], R4 ;  /* 0x0001000400007388 */ /* 0x0041e80000000c00 */
[----:B0-----:R-:W2:Y:S04]  /*60300*/  LDL.LU.64 R6, [R1+0x24b0] ;  /* 0x0024b00001067983 */ /* 0x001ea80000300a00 */
[----:B------:R-:W2:Y:S04]  /*60310*/  LDL.LU.64 R4, [R1+0x24a8] ;  /* 0x0024a80001047983 */ /* 0x000ea80000300a00 */
[----:B----4-:R-:W-:Y:S04]  /*60320*/  STS.128 [R0+0x180], R12 ;  /* 0x0001800c00007388 */ /* 0x010fe80000000c00 */
[----:B---3--:R-:W-:Y:S04]  /*60330*/  STS.128 [R0+0x200], R24 ;  /* 0x0002001800007388 */ /* 0x008fe80000000c00 */
[----:B------:R-:W-:Y:S04]  /*60340*/  STS.128 [R0+0x280], R8 ;  /* 0x0002800800007388 */ /* 0x000fe80000000c00 */
[----:B------:R-:W-:Y:S04]  /*60350*/  STS.128 [R0+0x380], R20 ;  /* 0x0003801400007388 */ /* 0x000fe80000000c00 */
[----:B--2---:R-:W-:Y:S04]  /*60360*/  STS.128 [R0+0x300], R4 ;  /* 0x0003000400007388 */ /* 0x004fe80000000c00 */
        /* <DEDUP_REMOVED lines=727> */
[----:B-1----:R-:W-:Y:S04]  /*630e0*/  STL.64 [R1+0x6c0], R4 ;  /* 0x0006c00401007387 */ /* 0x002fe80000100a00 */
[----:B------:R-:W-:Y:S04]  /*630f0*/  STL.64 [R1+0x6c8], R6 ;  /* 0x0006c80601007387 */ /* 0x000fe80000100a00 */
[----:B------:R-:W1:Y:S04]  /*63100*/  LDS.128 R4, [R18] ;  /* 0x0000000012047984 */ /* 0x000e680000000c00 */
[----:B--2---:R-:W-:Y:S04]  /*63110*/  STL.64 [R1+0x670], R12 ;  /* 0x0006700c01007387 */ /* 0x004fe80000100a00 */
[----:B------:R-:W-:Y:S04]  /*63120*/  STL.64 [R1+0x678], R14 ;  /* 0x0006780e01007387 */ /* 0x000fe80000100a00 */
[----:B------:R-:W2:Y:S04]  /*63130*/  LDS.128 R12, [R18+0x400] ;  /* 0x00040000120c7984 */ /* 0x000ea80000000c00 */
[----:B0-----:R-:W-:Y:S04]  /*63140*/  STL.64 [R1+0x6b0], R8 ;  /* 0x0006b00801007387 */ /* 0x001fe80000100a00 */
[----:B------:R-:W-:Y:S04]  /*63150*/  STL.64 [R1+0x6b8], R10 ;  /* 0x0006b80a01007387 */ /* 0x000fe80000100a00 */
[----:B------:R-:W0:Y:S04]  /*63160*/  LDS.128 R8, [R16] ;  /* 0x0000000010087984 */ /* 0x000e280000000c00 */
[----:B-1----:R-:W-:Y:S04]  /*63170*/  STL.64 [R1+0x690], R4 ;  /* 0x0006900401007387 */ /* 0x002fe80000100a00 */
[----:B------:R-:W-:Y:S04]  /*63180*/  STL.64 [R1+0x698], R6 ;  /* 0x0006980601007387 */ /* 0x000fe80000100a00 */
[----:B------:R-:W1:Y:S04]  /*63190*/  LDS.128 R4, [R16+0x400] ;  /* 0x0004000010047984 */ /* 0x000e680000000c00 */
[----:B--2---:R2:W-:Y:S04]  /*631a0*/  STL.64 [R1+0x6a0], R12 ;  /* 0x0006a00c01007387 */ /* 0x0045e80000100a00 */
[----:B------:R3:W-:Y:S04]  /*631b0*/  STL.64 [R1+0x6a8], R14 ;  /* 0x0006a80e01007387 */ /* 0x0007e80000100a00 */
[----:B------:R-:W-:Y:S04]  /*631c0*/  STL.64 [R1+0x2180], R18 ;  /* 0x0021801201007387 */ /* 0x000fe80000100a00 */
[----:B0-----:R0:W-:Y:S04]  /*631d0*/  STL.64 [R1+0x680], R8 ;  /* 0x0006800801007387 */ /* 0x0011e80000100a00 */
[----:B------:R4:W-:Y:S04]  /*631e0*/  STL.64 [R1+0x688], R10 ;  /* 0x0006880a01007387 */ /* 0x0009e80000100a00 */
[----:B------:R-:W-:Y:S04]  /*631f0*/  STL [R1+0x2178], R16 ;  /* 0x0021781001007387 */ /* 0x000fe80000100800 */
[----:B-1----:R-:W-:Y:S04]  /*63200*/  STL.64 [R1+0x6d0], R4 ;  /* 0x0006d00401007387 */ /* 0x002fe80000100a00 */
[----:B------:R-:W-:Y:S04]  /*63210*/  STL.64 [R1+0x6d8], R6 ;  /* 0x0006d80601007387 */ /* 0x000fe80000100a00 */
[----:B------:R-:W2:Y:S04]  /*63220*/  LDL.LU R24, [R1+0x1280] ;  /* 0x0012800001187983 */ /* 0x000ea80000300800 */
[----:B------:R-:W2:Y:S04]  /*63230*/  LDL.LU R25, [R1+0x1284] ;  /* 0x0012840001197983 */ /* 0x000ea80000300800 */
[----:B------:R-:W2:Y:S04]  /*63240*/  LDL.LU R26, [R1+0x1288] ;  /* 0x00128800011a7983 */ /* 0x000ea80000300800 */
[----:B------:R-:W2:Y:S04]  /*63250*/  LDL.LU R27, [R1+0x128c] ;  /* 0x00128c00011b7983 */ /* 0x000ea80000300800 */
[----:B------:R-:W-:Y:S06]  /*63260*/  BAR.SYNC.DEFER_BLOCKING 0x0 ;  /* 0x0000000000007b1d */ /* 0x000fec0000010000 */
[----:B--2---:R-:W-:Y:S04]  /*63270*/  STL.64 [R1+0x2140], R26 ;  /* 0x0021401a01007387 */ /* 0x004fe80000100a00 */
[----:B------:R1:W-:Y:S04]  /*63280*/  STL.64 [R1+0x2138], R24 ;  /* 0x0021381801007387 */ /* 0x0003e80000100a00 */
[----:B------:R-:W2:Y:S04]  /*63290*/  LDL.LU R12, [R1+0x1270] ;  /* 0x00127000010c7983 */ /* 0x000ea80000300800 */
[----:B------:R-:W2:Y:S04]  /*632a0*/  LDL.LU R13, [R1+0x1274] ;  /* 0x00127400010d7983 */ /* 0x000ea80000300800 */
[----:B---3--:R-:W3:Y:S04]  /*632b0*/  LDL.LU R14, [R1+0x1278] ;  /* 0x00127800010e7983 */ /* 0x008ee80000300800 */
[----:B------:R-:W3:Y:S04]  /*632c0*/  LDL.LU R15, [R1+0x127c] ;  /* 0x00127c00010f7983 */ /* 0x000ee80000300800 */
[----:B0-----:R-:W2:Y:S04]  /*632d0*/  LDL.LU R8, [R1+0xe40] ;  /* 0x000e400001087983 */ /* 0x001ea80000300800 */
[----:B------:R-:W2:Y:S04]  /*632e0*/  LDL.LU R9, [R1+0xe44] ;  /* 0x000e440001097983 */ /* 0x000ea80000300800 */
[----:B----4-:R-:W4:Y:S04]  /*632f0*/  LDL.LU R10, [R1+0xe48] ;  /* 0x000e4800010a7983 */ /* 0x010f280000300800 */
[----:B------:R-:W4:Y:S04]  /*63300*/  LDL.LU R11, [R1+0xe4c] ;  /* 0x000e4c00010b7983 */ /* 0x000f280000300800 */
[----:B-1----:R-:W2:Y:S04]  /*63310*/  LDL.LU R24, [R1+0xc90] ;  /* 0x000c900001187983 */ /* 0x002ea80000300800 */
[----:B------:R-:W3:Y:S04]  /*63320*/  LDL.LU R25, [R1+0xc94] ;  /* 0x000c940001197983 */ /* 0x000ee80000300800 */
[----:B------:R-:W3:Y:S04]  /*63330*/  LDL.LU R26, [R1+0xc98] ;  /* 0x000c9800011a7983 */ /* 0x000ee80000300800 */
[----:B------:R-:W3:Y:S04]  /*63340*/  LDL.LU R27, [R1+0xc9c] ;  /* 0x000c9c00011b7983 */ /* 0x000ee80000300800 */
[----:B----4-:R-:W-:Y:S04]  /*63350*/  STL.64 [R1+0x2190], R10 ;  /* 0x0021900a01007387 */ /* 0x010fe80000100a00 */
[----:B--2---:R-:W-:Y:S04]  /*63360*/  STL.64 [R1+0x2188], R8 ;  /* 0x0021880801007387 */ /* 0x004fe80000100a00 */
[----:B------:R-:W2:Y:S04]  /*63370*/  LDL.LU R4, [R1+0xfd0] ;  /* 0x000fd00001047983 */ /* 0x000ea80000300800 */
[----:B------:R-:W2:Y:S04]  /*63380*/  LDL.LU R5, [R1+0xfd4] ;  /* 0x000fd40001057983 */ /* 0x000ea80000300800 */
[----:B------:R-:W4:Y:S04]  /*63390*/  LDL.LU R6, [R1+0xfd8] ;  /* 0x000fd80001067983 */ /* 0x000f280000300800 */
[----:B------:R-:W4:Y:S04]  /*633a0*/  LDL.LU R7, [R1+0xfdc] ;  /* 0x000fdc0001077983 */ /* 0x000f280000300800 */
[----:B----4-:R-:W-:Y:S04]  /*633b0*/  STL.64 [R1+0x21a0], R6 ;  /* 0x0021a00601007387 */ /* 0x010fe80000100a00 */
[----:B--2---:R0:W-:Y:S04]  /*633c0*/  STL.64 [R1+0x2198], R4 ;  /* 0x0021980401007387 */ /* 0x0041e80000100a00 */
[----:B------:R-:W2:Y:S04]  /*633d0*/  LDL.LU R16, [R1+0xe20] ;  /* 0x000e200001107983 */ /* 0x000ea80000300800 */
[----:B------:R-:W2:Y:S04]  /*633e0*/  LDL.LU R17, [R1+0xe24] ;  /* 0x000e240001117983 */ /* 0x000ea80000300800 */
[----:B------:R-:W2:Y:S04]  /*633f0*/  LDL.LU R18, [R1+0xe28] ;  /* 0x000e280001127983 */ /* 0x000ea80000300800 */
[----:B------:R-:W2:Y:S04]  /*63400*/  LDL.LU R19, [R1+0xe2c] ;  /* 0x000e2c0001137983 */ /* 0x000ea80000300800 */
[----:B0-----:R-:W4:Y:S04]  /*63410*/  LDL.LU R4, [R1+0xca0] ;  /* 0x000ca00001047983 */ /* 0x001f280000300800 */
[----:B------:R-:W4:Y:S04]  /*63420*/  LDL.LU R5, [R1+0xca4] ;  /* 0x000ca40001057983 */ /* 0x000f280000300800 */
[----:B------:R-:W4:Y:S04]  /*63430*/  LDL.LU R6, [R1+0xca8] ;  /* 0x000ca80001067983 */ /* 0x000f280000300800 */
[----:B------:R-:W4:Y:S04]  /*63440*/  LDL.LU R7, [R1+0xcac] ;  /* 0x000cac0001077983 */ /* 0x000f280000300800 */
[----:B------:R-:W2:Y:S04]  /*63450*/  LDL.LU R8, [R1+0xe10] ;  /* 0x000e100001087983 */ /* 0x000ea80000300800 */
[----:B------:R-:W2:Y:S04]  /*63460*/  LDL.LU R9, [R1+0xe14] ;  /* 0x000e140001097983 */ /* 0x000ea80000300800 */
[----:B------:R-:W2:Y:S04]  /*63470*/  LDL.LU R10, [R1+0xe18] ;  /* 0x000e1800010a7983 */ /* 0x000ea80000300800 */
[----:B------:R-:W2:Y:S04]  /*63480*/  LDL.LU R11, [R1+0xe1c] ;  /* 0x000e1c00010b7983 */ /* 0x000ea80000300800 */
[----:B---3--:R-:W-:Y:S04]  /*63490*/  STL.64 [R1+0x2150], R14 ;  /* 0x0021500e01007387 */ /* 0x008fe80000100a00 */
[----:B------:R0:W-:Y:S04]  /*634a0*/  STL.64 [R1+0x2148], R12 ;  /* 0x0021480c01007387 */ /* 0x0001e80000100a00 */
[----:B0-----:R-:W3:Y:S04]  /*634b0*/  LDL.LU R12, [R1+0xc80] ;  /* 0x000c8000010c7983 */ /* 0x001ee80000300800 */
[----:B------:R-:W3:Y:S04]  /*634c0*/  LDL.LU R13, [R1+0xc84] ;  /* 0x000c8400010d7983 */ /* 0x000ee80000300800 */
[----:B------:R-:W3:Y:S04]  /*634d0*/  LDL.LU R14, [R1+0xc88] ;  /* 0x000c8800010e7983 */ /* 0x000ee80000300800 */
[----:B------:R-:W3:Y:S04]  /*634e0*/  LDL.LU R15, [R1+0xc8c] ;  /* 0x000c8c00010f7983 */ /* 0x000ee80000300800 */
[----:B------:R-:W2:Y:S04]  /*634f0*/  LDL.LU R20, [R1+0x1290] ;  /* 0x0012900001147983 */ /* 0x000ea80000300800 */
[----:B------:R-:W2:Y:S04]  /*63500*/  LDL.LU R21, [R1+0x1294] ;  /* 0x0012940001157983 */ /* 0x000ea80000300800 */
[----:B------:R-:W2:Y:S04]  /*63510*/  LDL.LU R22, [R1+0x1298] ;  /* 0x0012980001167983 */ /* 0x000ea80000300800 */
[----:B------:R-:W2:Y:S04]  /*63520*/  LDL.LU R23, [R1+0x129c] ;  /* 0x00129c0001177983 */ /* 0x000ea80000300800 */
[----:B------:R-:W-:Y:S04]  /*63530*/  STS.128 [R0+0x80], R24 ;  /* 0x0000801800007388 */ /* 0x000fe80000000c00 */
[----:B---3--:R0:W-:Y:S04]  /*63540*/  STS.128 [R0], R12 ;  /* 0x0000000c00007388 */ /* 0x0081e80000000c00 */
[----:B--2---:R-:W-:Y:S04]  /*63550*/  STL.64 [R1+0x2160], R22 ;  /* 0x0021601601007387 */ /* 0x004fe80000100a00 */
[----:B------:R-:W-:Y:S04]  /*63560*/  STL.64 [R1+0x2158], R20 ;  /* 0x0021581401007387 */ /* 0x000fe80000100a00 */
[----:B0-----:R-:W2:Y:S04]  /*63570*/  LDL.LU R12, [R1+0x11f0] ;  /* 0x0011f000010c7983 */ /* 0x001ea80000300800 */
[----:B------:R-:W2:Y:S04]  /*63580*/  LDL.LU R13, [R1+0x11f4] ;  /* 0x0011f400010d7983 */ /* 0x000ea80000300800 */
[----:B------:R-:W3:Y:S04]  /*63590*/  LDL.LU R14, [R1+0x11f8] ;  /* 0x0011f800010e7983 */ /* 0x000ee80000300800 */
[----:B------:R-:W3:Y:S04]  /*635a0*/  LDL.LU R15, [R1+0x11fc] ;  /* 0x0011fc00010f7983 */ /* 0x000ee80000300800 */
[----:B----4-:R-:W-:Y:S04]  /*635b0*/  STS.128 [R0+0x100], R4 ;  /* 0x0001000400007388 */ /* 0x010fe80000000c00 */
[----:B------:R-:W-:Y:S04]  /*635c0*/  STS.128 [R0+0x180], R8 ;  /* 0x0001800800007388 */ /* 0x000fe80000000c00 */
[----:B------:R-:W-:Y:S04]  /*635d0*/  STS.128 [R0+0x200], R16 ;  /* 0x0002001000007388 */ /* 0x000fe80000000c00 */
[----:B---3--:R-:W-:Y:S04]  /*635e0*/  STL.64 [R1+0x2170], R14 ;  /* 0x0021700e01007387 */ /* 0x008fe80000100a00 */
[----:B--2---:R0:W-:Y:S04]  /*635f0*/  STL.64 [R1+0x2168], R12 ;  /* 0x0021680c01007387 */ /* 0x0041e80000100a00 */
        /* <DEDUP_REMOVED lines=12> */
[----:B------:R-:W3:Y:S04]  /*636c0*/  LDL.LU.64 R6, [R1+0x21a0] ;  /* 0x0021a00001067983 */ /* 0x000ee80000300a00 */
[----:B------:R-:W3:Y:S04]  /*636d0*/  LDL.LU.64 R4, [R1+0x2198] ;  /* 0x0021980001047983 */ /* 0x000ee80000300a00 */
[----:B------:R-:W4:Y:S04]  /*636e0*/  LDL.LU.64 R10, [R1+0x2190] ;  /* 0x00219000010a7983 */ /* 0x000f280000300a00 */
[----:B------:R-:W4:Y:S04]  /*636f0*/  LDL.LU.64 R8, [R1+0x2188] ;  /* 0x0021880001087983 */ /* 0x000f280000300a00 */
[----:B------:R-:W4:Y:S04]  /*63700*/  LDL.LU.64 R18, [R1+0x2180] ;  /* 0x0021800001127983 */ /* 0x000f280000300a00 */
[----:B------:R-:W4:Y:S04]  /*63710*/  LDL.LU R16, [R1+0x2178] ;  /* 0x0021780001107983 */ /* 0x000f280000300800 */
[----:B--2---:R-:W-:Y:S04]  /*63720*/  STS.128 [R0+0x280], R12 ;  /* 0x0002800c00007388 */ /* 0x004fe80000000c00 */
[----:B---3--:R-:W-:Y:S04]  /*63730*/  STS.128 [R0+0x380], R4 ;  /* 0x0003800400007388 */ /* 0x008fe80000000c00 */
[----:B----4-:R-:W-:Y:S04]  /*63740*/  STS.128 [R0+0x300], R8 ;  /* 0x0003000800007388 */ /* 0x010fe80000000c00 */
[----:B------:R-:W-:Y:S06]  /*63750*/  BAR.SYNC.DEFER_BLOCKING 0x0 ;  /* 0x0000000000007b1d */ /* 0x000fec0000010000 */
[----:B------:R-:W0:Y:S04]  /*63760*/  LDS.128 R12, [R2] ;  /* 0x00000000020c7984 */ /* 0x000e280000000c00 */
[----:B------:R-:W1:Y:S04]  /*63770*/  LDS.128 R4, [R2+0x400] ;  /* 0x0004000002047984 */ /* 0x000e680000000c00 */
[----:B------:R-:W2:Y:S04]  /*63780*/  LDS.128 R8, [R19] ;  /* 0x0000000013087984 */ /* 0x000ea80000000c00 */
[----:B0-----:R-:W-:Y:S04]  /*63790*/  STL.64 [R1+0x640], R12 ;  /* 0x0006400c01007387 */ /* 0x001fe80000100a00 */
[----:B------:R-:W-:Y:S04]  /*637a0*/  STL.64 [R1+0x648], R14 ;  /* 0x0006480e01007387 */ /* 0x000fe80000100a00 */
[----:B-1----:R-:W-:Y:S04]  /*637b0*/  STL.64 [R1+0x630], R4 ;  /* 0x0006300401007387 */ /* 0x002fe80000100a00 */
[----:B------:R-:W-:Y:S04]  /*637c0*/  STL.64 [R1+0x638], R6 ;  /* 0x0006380601007387 */ /* 0x000fe80000100a00 */
[----:B------:R-:W0:Y:S04]  /*637d0*/  LDS.128 R12, [R19+0x400] ;  /* 0x00040000130c7984 */ /* 0x000e280000000c00 */
[----:B--2---:R-:W-:Y:S04]  /*637e0*/  STL.64 [R1+0x620], R8 ;  /* 0x0006200801007387 */ /* 0x004fe80000100a00 */
[----:B------:R-:W-:Y:S04]  /*637f0*/  STL.64 [R1+0x628], R10 ;  /* 0x0006280a01007387 */ /* 0x000fe80000100a00 */
[----:B------:R-:W1:Y:S04]  /*63800*/  LDS.128 R8, [R18+0x400] ;  /* 0x0004000012087984 */ /* 0x000e680000000c00 */
[----:B------:R-:W2:Y:S04]  /*63810*/  LDS.128 R4, [R18] ;  /* 0x0000000012047984 */ /* 0x000ea80000000c00 */
[----:B0-----:R-:W-:Y:S04]  /*63820*/  STL.64 [R1+0x610], R12 ;  /* 0x0006100c01007387 */ /* 0x001fe80000100a00 */
[----:B------:R-:W-:Y:S04]  /*63830*/  STL.64 [R1+0x618], R14 ;  /* 0x0006180e01007387 */ /* 0x000fe80000100a00 */
[----:B------:R-:W-:Y:S04]  /*63840*/  LDS.128 R12, [R16+0x400] ;  /* 0x00040000100c7984 */ /* 0x000fe80000000c00 */
[----:B-1----:R-:W-:Y:S04]  /*63850*/  STL.64 [R1+0x20d8], R10 ;  /* 0x0020d80a01007387 */ /* 0x002fe80000100a00 */
[----:B--2---:R-:W-:Y:S04]  /*63860*/  STL.64 [R1+0x600], R4 ;  /* 0x0006000401007387 */ /* 0x004fe80000100a00 */
[----:B------:R-:W-:Y:S04]  /*63870*/  STL.64 [R1+0x608], R6 ;  /* 0x0006080601007387 */ /* 0x000fe80000100a00 */
[----:B------:R-:W0:Y:S04]  /*63880*/  LDS.128 R4, [R16] ;  /* 0x0000000010047984 */ /* 0x000e280000000c00 */
[----:B------:R1:W-:Y:S04]  /*63890*/  STL.64 [R1+0x20d0], R8 ;  /* 0x0020d00801007387 */ /* 0x0003e80000100a00 */
[----:B------:R-:W-:Y:S06]  /*638a0*/  BAR.SYNC.DEFER_BLOCKING 0x0 ;  /* 0x0000000000007b1d */ /* 0x000fec0000010000 */
[----:B-1----:R-:W2:Y:S04]  /*638b0*/  LDL.LU R8, [R1+0x1260] ;  /* 0x0012600001087983 */ /* 0x002ea80000300800 */
[----:B------:R-:W2:Y:S04]  /*638c0*/  LDL.LU R9, [R1+0x1264] ;  /* 0x0012640001097983 */ /* 0x000ea80000300800 */
[----:B------:R-:W2:Y:S04]  /*638d0*/  LDL.LU R10, [R1+0x1268] ;  /* 0x00126800010a7983 */ /* 0x000ea80000300800 */
[----:B------:R-:W2:Y:S04]  /*638e0*/  LDL.LU R11, [R1+0x126c] ;  /* 0x00126c00010b7983 */ /* 0x000ea80000300800 */
[----:B0-----:R-:W-:Y:S04]  /*638f0*/  STL.64 [R1+0x20f0], R6 ;  /* 0x0020f00601007387 */ /* 0x001fe80000100a00 */
[----:B------:R0:W-:Y:S04]  /*63900*/  STL.64 [R1+0x20e8], R4 ;  /* 0x0020e80401007387 */ /* 0x0001e80000100a00 */
[----:B0-----:R-:W3:Y:S04]  /*63910*/  LDL.LU R4, [R1+0x1250] ;  /* 0x0012500001047983 */ /* 0x001ee80000300800 */
[----:B------:R-:W3:Y:S04]  /*63920*/  LDL.LU R5, [R1+0x1254] ;  /* 0x0012540001057983 */ /* 0x000ee80000300800 */
[----:B------:R-:W3:Y:S04]  /*63930*/  LDL.LU R6, [R1+0x1258] ;  /* 0x0012580001067983 */ /* 0x000ee80000300800 */
[----:B------:R-:W3:Y:S04]  /*63940*/  LDL.LU R7, [R1+0x125c] ;  /* 0x00125c0001077983 */ /* 0x000ee80000300800 */
[----:B------:R-:W-:Y:S04]  /*63950*/  STL.64 [R1+0x650], R12 ;  /* 0x0006500c01007387 */ /* 0x000fe80000100a00 */
[----:B------:R0:W-:Y:S04]  /*63960*/  STL.64 [R1+0x658], R14 ;  /* 0x0006580e01007387 */ /* 0x0001e80000100a00 */
[----:B0-----:R-:W4:Y:S04]  /*63970*/  LDL.LU.64 R14, [R1+0x2170] ;  /* 0x00217000010e7983 */ /* 0x001f280000300a00 */
[----:B------:R-:W4:Y:S04]  /*63980*/  LDL.LU.64 R12, [R1+0x2168] ;  /* 0x00216800010c7983 */ /* 0x000f280000300a00 */
[----:B------:R0:W-:Y:S04]  /*63990*/  STS.128 [R0], R20 ;  /* 0x0000001400007388 */ /* 0x0001e80000000c00 */
[----:B0-----:R-:W2:Y:S04]  /*639a0*/  LDL.LU.64 R22, [R1+0x2160] ;  /* 0x0021600001167983 */ /* 0x001ea80000300a00 */
[----:B------:R-:W2:Y:S04]  /*639b0*/  LDL.LU.64 R20, [R1+0x2158] ;  /* 0x0021580001147983 */ /* 0x000ea80000300a00 */
[----:B----4-:R0:W-:Y:S04]  /*639c0*/  STS.128 [R0+0x80], R12 ;  /* 0x0000800c00007388 */ /* 0x0101e80000000c00 */
[----:B0-----:R-:W4:Y:S04]  /*639d0*/  LDL.LU.64 R14, [R1+0x2150] ;  /* 0x00215000010e7983 */ /* 0x001f280000300a00 */
[----:B------:R-:W4:Y:S04]  /*639e0*/  LDL.LU.64 R12, [R1+0x2148] ;  /* 0x00214800010c7983 */ /* 0x000f280000300a00 */
[----:B------:R0:W-:Y:S04]  /*639f0*/  STS.128 [R0+0x100], R24 ;  /* 0x0001001800007388 */ /* 0x0001e80000000c00 */
[----:B0-----:R-:W4:Y:S04]  /*63a00*/  LDL.LU.64 R26, [R1+0x2140] ;  /* 0x00214000011a7983 */ /* 0x001f280000300a00 */
[----:B------:R-:W4:Y:S04]  /*63a10*/  LDL.LU.64 R24, [R1+0x2138] ;  /* 0x0021380001187983 */ /* 0x000f280000300a00 */
[----:B---3--:R-:W-:Y:S04]  /*63a20*/  STS.128 [R0+0x180], R4 ;  /* 0x0001800400007388 */ /* 0x008fe80000000c00 */
[----:B--2---:R-:W-:Y:S04]  /*63a30*/  STS.128 [R0+0x200], R8 ;  /* 0x0002000800007388 */ /* 0x004fe80000000c00 */
[----:B------:R-:W-:Y:S04]  /*63a40*/  STS.128 [R0+0x380], R20 ;  /* 0x0003801400007388 */ /* 0x000fe80000000c00 */
[----:B----4-:R0:W-:Y:S04]  /*63a50*/  STS.128 [R0+0x280], R12 ;  /* 0x0002800c00007388 */ /* 0x0101e80000000c00 */
[----:B0-----:R-:W2:Y:S04]  /*63a60*/  LDL.LU R12, [R1+0x1310] ;  /* 0x00131000010c7983 */ /* 0x001ea80000300800 */
[----:B------:R-:W2:Y:S04]  /*63a70*/  LDL.LU R13, [R1+0x1314] ;  /* 0x00131400010d7983 */ /* 0x000ea80000300800 */
[----:B------:R-:W3:Y:S04]  /*63a80*/  LDL.LU R14, [R1+0x1318] ;  /* 0x00131800010e7983 */ /* 0x000ee80000300800 */
[----:B------:R-:W3:Y:S04]  /*63a90*/  LDL.LU R15, [R1+0x131c] ;  /* 0x00131c00010f7983 */ /* 0x000ee80000300800 */
[----:B------:R-:W-:Y:S04]  /*63aa0*/  STS.128 [R0+0x300], R24 ;  /* 0x0003001800007388 */ /* 0x000fe80000000c00 */
[----:B------:R-:W-:Y:S06]  /*63ab0*/  BAR.SYNC.DEFER_BLOCKING 0x0 ;  /* 0x0000000000007b1d */ /* 0x000fec0000010000 */
        /* <DEDUP_REMOVED lines=69> */
[----:B------:R-:W-:Y:S04]  /*63f10*/  STS.128 [R0+0x180], R4 ;  /* 0x0001800400007388 */ /* 0x000fe80000000c00 */
[----:B--2---:R0:W-:Y:S04]  /*63f20*/  STS.128 [R0+0x100], R12 ;  /* 0x0001000c00007388 */ /* 0x0041e80000000c00 */
[----:B0-----:R-:W2:Y:S04]  /*63f30*/  LDL.LU.64 R14, [R1+0x2100] ;  /* 0x00210000010e7983 */ /* 0x001ea80000300a00 */
[----:B------:R-:W2:Y:S04]  /*63f40*/  LDL.LU.64 R12, [R1+0x20f8] ;  /* 0x0020f800010c7983 */ /* 0x000ea80000300a00 */
[----:B------:R-:W4:Y:S04]  /*63f50*/  LDL.LU.64 R6, [R1+0x20f0] ;  /* 0x0020f00001067983 */ /* 0x000f280000300a00 */
[----:B------:R-:W4:Y:S04]  /*63f60*/  LDL.LU.64 R4, [R1+0x20e8] ;  /* 0x0020e80001047983 */ /* 0x000f280000300a00 */
[----:B---3--:R0:W-:Y:S04]  /*63f70*/  STS.128 [R0+0x200], R24 ;  /* 0x0002001800007388 */ /* 0x0081e80000000c00 */
[----:B------:R1:W-:Y:S04]  /*63f80*/  STS.128 [R0+0x300], R8 ;  /* 0x0003000800007388 */ /* 0x0003e80000000c00 */
[----:B0-----:R-:W3:Y:S04]  /*63f90*/  LDL.LU R26, [R1+0x20e4] ;  /* 0x0020e400011a7983 */ /* 0x001ee80000300800 */
[----:B------:R-:W3:Y:S04]  /*63fa0*/  LDL.LU R25, [R1+0x20e0] ;  /* 0x0020e00001197983 */ /* 0x000ee80000300800 */
[----:B-1----:R-:W3:Y:S04]  /*63fb0*/  LDL.LU.64 R10, [R1+0x20d8] ;  /* 0x0020d800010a7983 */ /* 0x002ee80000300a00 */
[----:B------:R-:W3:Y:S04]  /*63fc0*/  LDL.LU.64 R8, [R1+0x20d0] ;  /* 0x0020d00001087983 */ /* 0x000ee80000300a00 */
[----:B--2---:R0:W-:Y:S04]  /*63fd0*/  STS.128 [R0+0x380], R12 ;  /* 0x0003800c00007388 */ /* 0x0041e80000000c00 */
[----:B0-----:R-:W2:Y:S04]  /*63fe0*/  LDL.LU R14, [R1+0x20c8] ;  /* 0x0020c800010e7983 */ /* 0x001ea80000300800 */
[----:B------:R-:W2:Y:S01]  /*63ff0*/  LDL.LU.64 R12, [R1+0x20c0] ;  /* 0x0020c000010c7983 */ /* 0x000ea20000300a00 */
[----:B------:R-:W-:-:S03]  /*64000*/  IMAD R17, R28, c[0x0][0x194], RZ ;  /* 0x000065001c117a24 */ /* 0x000fc600078e02ff */
[----:B----4-:R0:W-:Y:S01]  /*64010*/  STS.128 [R0+0x280], R20 ;  /* 0x0002801400007388 */ /* 0x0101e20000000c00 */
[----:B------:R-:W-:Y:S01]  /*64020*/  IMAD.MOV.U32 R19, RZ, RZ, c[0x0][0x194] ;  /* 0x00006500ff137624 */ /* 0x000fe200078e00ff */
[----:B------:R-:W-:Y:S02]  /*64030*/  LEA R16, P6, R17, c[0x0][0x170], 0x1 ;  /* 0x00005c0011107a11 */ /* 0x000fe400078c08ff */
[----:B------:R-:W-:Y:S01]  /*64040*/  BAR.SYNC.DEFER_BLOCKING 0x0 ;  /* 0x0000000000007b1d */ /* 0x000fe20000010000 */
[----:B------:R-:W-:Y:S01]  /*64050*/  IMAD R19, R19, 0x40, R17 ;  /* 0x0000004013137824 */ /* 0x000fe200078e0211 */
[----:B------:R-:W-:Y:S02]  /*64060*/  ISETP.GE.AND P5, PT, R28, c[0x0][0x178], PT ;  /* 0x00005e001c007a0c */ /* 0x000fe40003fa6270 */
[----:B------:R-:W-:Y:S02]  /*64070*/  ISETP.GE.AND P2, PT, R3, c[0x0][0x17c], PT ;  /* 0x00005f0003007a0c */ /* 0x000fe40003f46270 */
[----:B------:R-:W-:Y:S01]  /*64080*/  LEA.HI.X.SX32 R17, R17, c[0x0][0x174], 0x1, P6 ;  /* 0x00005d0011117a11 */ /* 0x000fe200030f0eff */
[----:B------:R-:W-:Y:S01]  /*64090*/  IMAD R24, R3, c[0x0][0x198], RZ ;  /* 0x0000660003187a24 */ /* 0x000fe200078e02ff */
[----:B------:R-:W-:Y:S01]  /*640a0*/  LEA R18, P6, R19, c[0x0][0x170], 0x1 ;  /* 0x00005c0013127a11 */ /* 0x000fe200078c08ff */
[----:B------:R-:W4:Y:S01]  /*640b0*/  LDL.LU R15, [R1+0x350] ;  /* 0x00035000010f7983 */ /* 0x000f220000300800 */
[----:B------:R-:W-:-:S02]  /*640c0*/  ISETP.LT.AND P5, PT, R3, c[0x0][0x17c], !P5 ;  /* 0x00005f0003007a0c */ /* 0x000fc40006fa1270 */
[----:B------:R-:W-:Y:S02]  /*640d0*/  ISETP.LT.AND P2, PT, R29, c[0x0][0x178], !P2 ;  /* 0x00005e001d007a0c */ /* 0x000fe40005741270 */
[----:B------:R-:W-:Y:S01]  /*640e0*/  LEA.HI.X.SX32 R19, R19, c[0x0][0x174], 0x1, P6 ;  /* 0x00005d0013137a11 */ /* 0x000fe200030f0eff */
[----:B0-----:R-:W-:Y:S01]  /*640f0*/  IMAD.WIDE R22, R24, 0x2, R16 ;  /* 0x0000000218167825 */ /* 0x001fe200078e0210 */
[----:B------:R-:W-:-:S03]  /*64100*/  ISETP.LT.AND P6, PT, R28, c[0x0][0x178], !P4 ;  /* 0x00005e001c007a0c */ /* 0x000fc600067c1270 */
[----:B------:R-:W-:Y:S01]  /*64110*/  IMAD.WIDE R20, R24, 0x2, R18 ;  /* 0x0000000218147825 */ /* 0x000fe200078e0212 */
[----:B------:R-:W-:-:S03]  /*64120*/  ISETP.LT.AND P4, PT, R29, c[0x0][0x178], !P4 ;  /* 0x00005e001d007a0c */ /* 0x000fc60006781270 */
[----:B---3--:R-:W-:Y:S04]  /*64130*/  @P5 STG.E.U16 [R22.64], R26 ;  /* 0x0000001a16005986 */ /* 0x008fe8000c101506 */
[----:B------:R0:W-:Y:S01]  /*64140*/  @P2 STG.E.U16 [R20.64], R25 ;  /* 0x0000001914002986 */ /* 0x0001e2000c101506 */
[----:B------:R-:W-:Y:S02]  /*64150*/  PRMT R0, R25, 0x7632, R0 ;  /* 0x0000763219007816 */ /* 0x000fe40000000000 */
[----:B0-----:R-:W-:-:S04]  /*64160*/  IADD3 R20, R24, c[0x0][0x198], RZ ;  /* 0x0000660018147a10 */ /* 0x001fc80007ffe0ff */
[C---:B------:R-:W-:Y:S01]  /*64170*/  IADD3 R27, R20.reuse, c[0x0][0x198], RZ ;  /* 0x00006600141b7a10 */ /* 0x040fe20007ffe0ff */
[----:B------:R-:W-:-:S04]  /*64180*/  IMAD.WIDE R24, R20, 0x2, R16 ;  /* 0x0000000214187825 */ /* 0x000fc800078e0210 */
[----:B------:R-:W-:Y:S01]  /*64190*/  IMAD.WIDE R20, R20, 0x2, R18 ;  /* 0x0000000214147825 */ /* 0x000fe200078e0212 */
[----:B--2---:R-:W-:Y:S02]  /*641a0*/  PRMT R13, R26, 0x7632, R13 ;  /* 0x000076321a0d7816 */ /* 0x004fe4000000000d */
[----:B------:R-:W-:-:S03]  /*641b0*/  IADD3 R26, R3, 0x6, RZ ;  /* 0x00000006031a7810 */ /* 0x000fc60007ffe0ff */
[----:B------:R0:W-:Y:S01]  /*641c0*/  @P6 STG.E.U16 [R24.64], R13 ;  /* 0x0000000d18006986 */ /* 0x0001e2000c101506 */
[----:B------:R-:W-:-:S03]  /*641d0*/  ISETP.GE.AND P6, PT, R26, c[0x0][0x17c], PT ;  /* 0x00005f001a007a0c */ /* 0x000fc60003fc6270 */
[----:B------:R1:W-:Y:S04]  /*641e0*/  @P4 STG.E.U16 [R20.64], R0 ;  /* 0x0000000014004986 */ /* 0x0003e8000c101506 */
[----:B0-----:R-:W2:Y:S04]  /*641f0*/  LDL.LU R13, [R1+0x20] ;  /* 0x00002000010d7983 */ /* 0x001ea80000300800 */
[----:B------:R-:W3:Y:S04]  /*64200*/  LDL.LU R26, [R1+0x30] ;  /* 0x00003000011a7983 */ /* 0x000ee80000300800 */
[----:B-1----:R-:W2:Y:S01]  /*64210*/  LDL.LU R21, [R1+0x240] ;  /* 0x0002400001157983 */ /* 0x002ea20000300800 */
[----:B------:R-:W-:-:S02]  /*64220*/  ISETP.LT.AND P5, PT, R28, c[0x0][0x178], !P1 ;  /* 0x00005e001c007a0c */ /* 0x000fc40004fa1270 */
[----:B------:R-:W-:Y:S02]  /*64230*/  IADD3 R22, R3, 0x5, RZ ;  /* 0x0000000503167810 */ /* 0x000fe40007ffe0ff */
[----:B------:R-:W-:Y:S02]  /*64240*/  ISETP.LT.AND P1, PT, R29, c[0x0][0x178], !P1 ;  /* 0x00005e001d007a0c */ /* 0x000fe40004f21270 */
[----:B------:R-:W-:Y:S01]  /*64250*/  ISETP.GE.AND P2, PT, R22, c[0x0][0x17c], PT ;  /* 0x00005f0016007a0c */ /* 0x000fe20003f46270 */
[----:B------:R-:W-:Y:S01]  /*64260*/  IMAD.WIDE R22, R27, 0x2, R16 ;  /* 0x000000021b167825 */ /* 0x000fe200078e0210 */
[----:B------:R-:W-:Y:S02]  /*64270*/  IADD3 R0, R3, 0x7, RZ ;  /* 0x0000000703007810 */ /* 0x000fe40007ffe0ff */
[----:B------:R-:W-:Y:S02]  /*64280*/  ISETP.LT.AND P4, PT, R28, c[0x0][0x178], !P3 ;  /* 0x00005e001c007a0c */ /* 0x000fe40005f81270 */
[----:B------:R-:W-:Y:S01]  /*64290*/  ISETP.LT.AND P3, PT, R29, c[0x0][0x178], !P3 ;  /* 0x00005e001d007a0c */ /* 0x000fe20005f61270 */
[----:B--2---:R0:W-:Y:S01]  /*642a0*/  @P5 STG.E.U16 [R22.64], R21 ;  /* 0x0000001516005986 */ /* 0x0041e2000c101506 */
[----:B------:R-:W-:-:S02]  /*642b0*/  ISETP.GE.AND P5, PT, R0, c[0x0][0x17c], PT ;  /* 0x00005f0000007a0c */ /* 0x000fc40003fa6270 */
[C---:B------:R-:W-:Y:S02]  /*642c0*/  IADD3 R0, R27.reuse, c[0x0][0x198], RZ ;  /* 0x000066001b007a10 */ /* 0x040fe40007ffe0ff */
[----:B---3--:R-:W-:Y:S01]  /*642d0*/  PRMT R25, R26, 0x7632, R25 ;  /* 0x000076321a197816 */ /* 0x008fe20000000019 */
[----:B0-----:R-:W-:Y:S02]  /*642e0*/  IMAD.MOV.U32 R23, RZ, RZ, R21 ;  /* 0x000000ffff177224 */ /* 0x001fe400078e0015 */
[----:B------:R-:W-:Y:S02]  /*642f0*/  IMAD.WIDE R20, R27, 0x2, R18 ;  /* 0x000000021b147825 */ /* 0x000fe400078e0212 */
[----:B------:R-:W2:Y:S01]  /*64300*/  LDL.LU R27, [R1+0x40] ;  /* 0x00004000011b7983 */ /* 0x000ea20000300800 */
[----:B------:R-:W-:Y:S01]  /*64310*/  PRMT R24, R23, 0x7632, R24 ;  /* 0x0000763217187816 */ /* 0x000fe20000000018 */
[----:B------:R-:W-:Y:S02]  /*64320*/  IMAD.WIDE R22, R0, 0x2, R16 ;  /* 0x0000000200167825 */ /* 0x000fe400078e0210 */
[----:B------:R0:W-:Y:S04]  /*64330*/  @P1 STG.E.U16 [R20.64], R26 ;  /* 0x0000001a14001986 */ /* 0x0001e8000c101506 */
[----:B------:R1:W-:Y:S01]  /*64340*/  @P4 STG.E.U16 [R22.64], R24 ;  /* 0x0000001816004986 */ /* 0x0003e2000c101506 */
[----:B0-----:R-:W-:-:S04]  /*64350*/  IADD3 R26, R3, 0x8, RZ ;  /* 0x00000008031a7810 */ /* 0x001fc80007ffe0ff */
[----:B------:R-:W-:Y:S02]  /*64360*/  ISETP.GE.AND P4, PT, R26, c[0x0][0x17c], PT ;  /* 0x00005f001a007a0c */ /* 0x000fe40003f86270 */
[----:B------:R-:W3:Y:S01]  /*64370*/  LDL.LU R26, [R1+0x360] ;  /* 0x00036000011a7983 */ /* 0x000ee20000300800 */
[----:B------:R-:W-:Y:S01]  /*64380*/  ISETP.LT.AND P1, PT, R28, c[0x0][0x178], !P0 ;  /* 0x00005e001c007a0c */ /* 0x000fe20004721270 */
[C---:B------:R-:W-:Y:S01]  /*64390*/  IMAD.WIDE R20, R0.reuse, 0x2, R18 ;  /* 0x0000000200147825 */ /* 0x040fe200078e0212 */
[----:B------:R-:W-:Y:S02]  /*643a0*/  ISETP.LT.AND P0, PT, R29, c[0x0][0x178], !P0 ;  /* 0x00005e001d007a0c */ /* 0x000fe40004701270 */
[----:B------:R-:W-:Y:S02]  /*643b0*/  IADD3 R0, R0, c[0x0][0x198], RZ ;  /* 0x0000660000007a10 */ /* 0x000fe40007ffe0ff */
[----:B------:R0:W-:Y:S01]  /*643c0*/  @P3 STG.E.U16 [R20.64], R25 ;  /* 0x0000001914003986 */ /* 0x0001e2000c101506 */
[----:B------:R-:W-:-:S02]  /*643d0*/  ISETP.LT.AND P3, PT, R28, c[0x0][0x178], !P2 ;  /* 0x00005e001c007a0c */ /* 0x000fc40005761270 */
[----:B------:R-:W-:Y:S01]  /*643e0*/  ISETP.LT.AND P2, PT, R29, c[0x0][0x178], !P2 ;  /* 0x00005e001d007a0c */ /* 0x000fe20005741270 */
[----:B-1----:R-:W-:Y:S01]  /*643f0*/  IMAD.WIDE R22, R0, 0x2, R18 ;  /* 0x0000000200167825 */ /* 0x002fe200078e0212 */
[----:B------:R-:W-:-:S03]  /*64400*/  IADD3 R24, R3, 0x9, RZ ;  /* 0x0000000903187810 */ /* 0x000fc60007ffe0ff */
[C---:B0-----:R-:W-:Y:S01]  /*64410*/  IMAD.WIDE R20, R0.reuse, 0x2, R16 ;  /* 0x0000000200147825 */ /* 0x041fe200078e0210 */
[----:B------:R-:W-:Y:S02]  /*64420*/  IADD3 R0, R0, c[0x0][0x198], RZ ;  /* 0x0000660000007a10 */ /* 0x000fe40007ffe0ff */
[----:B----4-:R-:W-:Y:S02]  /*64430*/  PRMT R25, R15, 0x7632, R25 ;  /* 0x000076320f197816 */ /* 0x010fe40000000019 */
[----:B------:R0:W-:Y:S01]  /*64440*/  @P1 STG.E.U16 [R20.64], R15 ;  /* 0x0000000f14001986 */ /* 0x0001e2000c101506 */
[----:B------:R-:W-:-:S03]  /*64450*/  ISETP.GE.AND P1, PT, R24, c[0x0][0x17c], PT ;  /* 0x00005f0018007a0c */ /* 0x000fc60003f26270 */
[----:B------:R1:W-:Y:S01]  /*64460*/  @P0 STG.E.U16 [R22.64], R13 ;  /* 0x0000000d16000986 */ /* 0x0003e2000c101506 */
[----:B------:R-:W-:Y:S02]  /*64470*/  ISETP.LT.AND P0, PT, R28, c[0x0][0x178], !P6 ;  /* 0x00005e001c007a0c */ /* 0x000fe40007701270 */
[----:B------:R-:W-:Y:S01]  /*64480*/  PRMT R24, R13, 0x7632, R24 ;  /* 0x000076320d187816 */ /* 0x000fe20000000018 */
[C---:B0-----:R-:W-:Y:S01]  /*64490*/  IMAD.WIDE R20, R0.reuse, 0x2, R16 ;  /* 0x0000000200147825 */ /* 0x041fe200078e0210 */
[----:B------:R-:W4:Y:S03]  /*644a0*/  LDL.LU R15, [R1+0x370] ;  /* 0x00037000010f7983 */ /* 0x000f260000300800 */
[C---:B-1----:R-:W-:Y:S01]  /*644b0*/  IMAD.WIDE R22, R0.reuse, 0x2, R18 ;  /* 0x0000000200167825 */ /* 0x042fe200078e0212 */
[----:B------:R-:W-:Y:S01]  /*644c0*/  IADD3 R0, R0, c[0x0][0x198], RZ ;  /* 0x0000660000007a10 */ /* 0x000fe20007ffe0ff */
[----:B------:R0:W-:Y:S01]  /*644d0*/  @P3 STG.E.U16 [R20.64], R25 ;  /* 0x0000001914003986 */ /* 0x0001e2000c101506 */
[----:B------:R-:W-:-:S03]  /*644e0*/  ISETP.LT.AND P6, PT, R29, c[0x0][0x178], !P6 ;  /* 0x00005e001d007a0c */ /* 0x000fc600077c1270 */
[----:B------:R1:W-:Y:S01]  /*644f0*/  @P2 STG.E.U16 [R22.64], R24 ;  /* 0x0000001816002986 */ /* 0x0003e2000c101506 */
[----:B------:R-:W-:-:S03]  /*64500*/  ISETP.LT.AND P2, PT, R28, c[0x0][0x178], !P5 ;  /* 0x00005e001c007a0c */ /* 0x000fc60006f41270 */
[----:B------:R-:W4:Y:S01]  /*64510*/  LDL.LU R13, [R1+0x50] ;  /* 0x00005000010d7983 */ /* 0x000f220000300800 */
[C---:B0-----:R-:W-:Y:S01]  /*64520*/  IMAD.WIDE R20, R0.reuse, 0x2, R16 ;  /* 0x0000000200147825 */ /* 0x041fe200078e0210 */
[----:B-1----:R-:W-:Y:S02]  /*64530*/  IADD3 R22, R3, 0xb, RZ ;  /* 0x0000000b03167810 */ /* 0x002fe40007ffe0ff */
[----:B------:R-:W-:Y:S02]  /*64540*/  IADD3 R24, R0, c[0x0][0x198], RZ ;  /* 0x0000660000187a10 */ /* 0x000fe40007ffe0ff */
[----:B------:R-:W-:Y:S02]  /*64550*/  ISETP.LT.AND P5, PT, R29, c[0x0][0x178], !P5 ;  /* 0x00005e001d007a0c */ /* 0x000fe40006fa1270 */
[----:B------:R-:W-:-:S04]  /*64560*/  IADD3 R25, R3, 0xa, RZ ;  /* 0x0000000a03197810 */ /* 0x000fc80007ffe0ff */
[----:B------:R-:W-:Y:S02]  /*64570*/  ISETP.GE.AND P3, PT, R25, c[0x0][0x17c], PT ;  /* 0x00005f0019007a0c */ /* 0x000fe40003f66270 */
[----:B--2---:R-:W-:Y:S01]  /*64580*/  PRMT R12, R27, 0x7632, R12 ;  /* 0x000076321b0c7816 */ /* 0x004fe2000000000c */
[----:B---3--:R0:W-:Y:S01]  /*64590*/  @P0 STG.E.U16 [R20.64], R26 ;  /* 0x0000001a14000986 */ /* 0x0081e2000c101506 */
[----:B------:R-:W-:Y:S01]  /*645a0*/  ISETP.GE.AND P0, PT, R22, c[0x0][0x17c], PT ;  /* 0x00005f0016007a0c */ /* 0x000fe20003f06270 */
[----:B------:R-:W-:-:S04]  /*645b0*/  IMAD.WIDE R22, R24, 0x2, R16 ;  /* 0x0000000218167825 */ /* 0x000fc800078e0210 */
[----:B0-----:R-:W-:Y:S01]  /*645c0*/  IMAD.WIDE R20, R0, 0x2, R18 ;  /* 0x0000000200147825 */ /* 0x001fe200078e0212 */
[----:B------:R-:W-:-:S04]  /*645d0*/  PRMT R0, R26, 0x7632, R0 ;  /* 0x000076321a007816 */ /* 0x000fc80000000000 */
[----:B------:R-:W-:Y:S04]  /*645e0*/  @P6 STG.E.U16 [R20.64], R27 ;  /* 0x0000001b14006986 */ /* 0x000fe8000c101506 */
[----:B------:R0:W-:Y:S02]  /*645f0*/  @P2 STG.E.U16 [R22.64], R0 ;  /* 0x0000000016002986 */ /* 0x0001e4000c101506 */
[C---:B0-----:R-:W-:Y:S01]  /*64600*/  IADD3 R0, R24.reuse, c[0x0][0x198], RZ ;  /* 0x0000660018007a10 */ /* 0x041fe20007ffe0ff */
[----:B------:R-:W-:-:S05]  /*64610*/  IMAD.WIDE R24, R24, 0x2, R18 ;  /* 0x0000000218187825 */ /* 0x000fca00078e0212 */
[----:B------:R0:W-:Y:S04]  /*64620*/  @P5 STG.E.U16 [R24.64], R12 ;  /* 0x0000000c18005986 */ /* 0x0001e8000c101506 */
[----:B0-----:R-:W2:Y:S01]  /*64630*/  LDL.LU R12, [R1+0x20bc] ;  /* 0x0020bc00010c7983 */ /* 0x001ea20000300800 */
[----:B------:R-:W-:Y:S02]  /*64640*/  ISETP.LT.AND P6, PT, R28, c[0x0][0x178], !P4 ;  /* 0x00005e001c007a0c */ /* 0x000fe400067c1270 */
[----:B------:R-:W-:Y:S01]  /*64650*/  ISETP.LT.AND P4, PT, R29, c[0x0][0x178], !P4 ;  /* 0x00005e001d007a0c */ /* 0x000fe20006781270 */
[----:B------:R-:W-:-:S04]  /*64660*/  IMAD.WIDE R20, R0, 0x2, R16 ;  /* 0x0000000200147825 */ /* 0x000fc800078e0210 */
[----:B------:R-:W-:Y:S01]  /*64670*/  IMAD.WIDE R22, R0, 0x2, R18 ;  /* 0x0000000200167825 */ /* 0x000fe200078e0212 */
[----:B------:R-:W-:-:S05]  /*64680*/  IADD3 R26, R3, 0xc, RZ ;  /* 0x0000000c031a7810 */ /* 0x000fca0007ffe0ff */
[----:B----4-:R0:W-:Y:S04]  /*64690*/  @P6 STG.E.U16 [R20.64], R15 ;  /* 0x0000000f14006986 */ /* 0x0101e8000c101506 */
[----:B------:R-:W-:Y:S01]  /*646a0*/  @P4 STG.E.U16 [R22.64], R13 ;  /* 0x0000000d16004986 */ /* 0x000fe2000c101506 */
[----:B------:R-:W-:Y:S02]  /*646b0*/  ISETP.LT.AND P4, PT, R28, c[0x0][0x178], !P1 ;  /* 0x00005e001c007a0c */ /* 0x000fe40004f81270 */
[----:B------:R-:W-:Y:S02]  /*646c0*/  IADD3 R27, R3, 0xd, RZ ;  /* 0x0000000d031b7810 */ /* 0x000fe40007ffe0ff */
[----:B------:R-:W-:Y:S02]  /*646d0*/  ISETP.LT.AND P1, PT, R29, c[0x0][0x178], !P1 ;  /* 0x00005e001d007a0c */ /* 0x000fe40004f21270 */
[----:B0-----:R-:W-:-:S02]  /*646e0*/  IADD3 R20, R0, c[0x0][0x198], RZ ;  /* 0x0000660000147a10 */ /* 0x001fc40007ffe0ff */
[----:B------:R-:W-:Y:S02]  /*646f0*/  ISETP.GE.AND P2, PT, R26, c[0x0][0x17c], PT ;  /* 0x00005f001a007a0c */ /* 0x000fe40003f46270 */
[----:B------:R-:W-:Y:S01]  /*64700*/  ISETP.GE.AND P5, PT, R27, c[0x0][0x17c], PT ;  /* 0x00005f001b007a0c */ /* 0x000fe20003fa6270 */
[C---:B------:R-:W-:Y:S01]  /*64710*/  IMAD.WIDE R26, R20.reuse, 0x2, R16 ;  /* 0x00000002141a7825 */ /* 0x040fe200078e0210 */
[----:B------:R-:W-:Y:S02]  /*64720*/  PRMT R14, R15, 0x7632, R14 ;  /* 0x000076320f0e7816 */ /* 0x000fe4000000000e */
[----:B------:R-:W3:Y:S01]  /*64730*/  LDL.LU R15, [R1+0x60] ;  /* 0x00006000010f7983 */ /* 0x000ee20000300800 */
[----:B------:R-:W-:-:S03]  /*64740*/  IMAD.WIDE R24, R20, 0x2, R18 ;  /* 0x0000000214187825 */ /* 0x000fc600078e0212 */
[----:B------:R0:W-:Y:S04]  /*64750*/  @P4 STG.E.U16 [R26.64], R14 ;  /* 0x0000000e1a004986 */ /* 0x0001e8000c101506 */
[----:B0-----:R-:W4:Y:S04]  /*64760*/  LDL.LU R14, [R1+0x20b8] ;  /* 0x0020b800010e7983 */ /* 0x001f280000300800 */
[----:B------:R-:W3:Y:S01]  /*64770*/  LDL.LU R27, [R1+0x70] ;  /* 0x00007000011b7983 */ /* 0x000ee20000300800 */
[----:B--2---:R-:W-:Y:S02]  /*64780*/  PRMT R12, R13, 0x7632, R12 ;  /* 0x000076320d0c7816 */ /* 0x004fe4000000000c */
[----:B------:R-:W-:-:S03]  /*64790*/  IADD3 R13, R3, 0xe, RZ ;  /* 0x0000000e030d7810 */ /* 0x000fc60007ffe0ff */
[----:B------:R0:W-:Y:S01]  /*647a0*/  @P1 STG.E.U16 [R24.64], R12 ;  /* 0x0000000c18001986 */ /* 0x0001e2000c101506 */
[----:B------:R-:W-:-:S03]  /*647b0*/  ISETP.GE.AND P4, PT, R13, c[0x0][0x17c], PT ;  /* 0x00005f000d007a0c */ /* 0x000fc60003f86270 */
[----:B------:R-:W2:Y:S04]  /*647c0*/  LDL.LU R13, [R1+0x20b4] ;  /* 0x0020b400010d7983 */ /* 0x000ea80000300800 */
[----:B0-----:R-:W2:Y:S04]  /*647d0*/  LDL.LU R12, [R1+0x20b0] ;  /* 0x0020b000010c7983 */ /* 0x001ea80000300800 */
[----:B------:R-:W2:Y:S01]  /*647e0*/  LDL.LU R25, [R1+0x380] ;  /* 0x0003800001197983 */ /* 0x000ea20000300800 */
[----:B------:R-:W-:Y:S02]  /*647f0*/  ISETP.LT.AND P6, PT, R28, c[0x0][0x178], !P3 ;  /* 0x00005e001c007a0c */ /* 0x000fe40005fc1270 */
[----:B------:R-:W-:-:S02]  /*64800*/  IADD3 R0, R20, c[0x0][0x198], RZ ;  /* 0x0000660014007a10 */ /* 0x000fc40007ffe0ff */
[----:B------:R-:W-:-:S03]  /*64810*/  ISETP.LT.AND P3, PT, R29, c[0x0][0x178], !P3 ;  /* 0x00005e001d007a0c */ /* 0x000fc60005f61270 */
[----:B------:R-:W-:-:S04]  /*64820*/  IMAD.WIDE R20, R0, 0x2, R16 ;  /* 0x0000000200147825 */ /* 0x000fc800078e0210 */
[----:B------:R-:W-:Y:S01]  /*64830*/  IMAD.WIDE R22, R0, 0x2, R18 ;  /* 0x0000000200167825 */ /* 0x000fe200078e0212 */
[----:B---3--:R-:W-:Y:S01]  /*64840*/  PRMT R26, R27, 0x7632, R26 ;  /* 0x000076321b1a7816 */ /* 0x008fe2000000001a */
[----:B--2---:R0:W-:Y:S01]  /*64850*/  @P6 STG.E.U16 [R20.64], R25 ;  /* 0x0000001914006986 */ /* 0x0041e2000c101506 */
[----:B------:R-:W-:Y:S02]  /*64860*/  ISETP.LT.AND P6, PT, R28, c[0x0][0x178], !P0 ;  /* 0x00005e001c007a0c */ /* 0x000fe400047c1270 */
[----:B------:R-:W-:Y:S01]  /*64870*/  ISETP.LT.AND P0, PT, R29, c[0x0][0x178], !P0 ;  /* 0x00005e001d007a0c */ /* 0x000fe20004701270 */
[----:B------:R1:W-:Y:S01]  /*64880*/  @P3 STG.E.U16 [R22.64], R27 ;  /* 0x0000001b16003986 */ /* 0x0003e2000c101506 */
[----:B------:R-:W-:Y:S02]  /*64890*/  PRMT R12, R25, 0x7632, R12 ;  /* 0x00007632190c7816 */ /* 0x000fe4000000000c */
[----:B0-----:R-:W-:-:S04]  /*648a0*/  IADD3 R20, R0, c[0x0][0x198], RZ ;  /* 0x0000660000147a10 */ /* 0x001fc80007ffe0ff */
[C---:B-1----:R-:W-:Y:S01]  /*648b0*/  IADD3 R27, R20.reuse, c[0x0][0x198], RZ ;  /* 0x00006600141b7a10 */ /* 0x042fe20007ffe0ff */
[----:B------:R-:W-:-:S04]  /*648c0*/  IMAD.WIDE R24, R20, 0x2, R16 ;  /* 0x0000000214187825 */ /* 0x000fc800078e0210 */
[----:B------:R-:W-:Y:S01]  /*648d0*/  IMAD.WIDE R20, R20, 0x2, R18 ;  /* 0x0000000214147825 */ /* 0x000fe200078e0212 */
[----:B------:R0:W-:Y:S04]  /*648e0*/  @P6 STG.E.U16 [R24.64], R12 ;  /* 0x0000000c18006986 */ /* 0x0001e8000c101506 */
[----:B------:R1:W-:Y:S04]  /*648f0*/  @P0 STG.E.U16 [R20.64], R26 ;  /* 0x0000001a14000986 */ /* 0x0003e8000c101506 */
[----:B0-----:R-:W2:Y:S04]  /*64900*/  LDL.LU R12, [R1+0x20ac] ;  /* 0x0020ac00010c7983 */ /* 0x001ea80000300800 */
[----:B-1----:R-:W3:Y:S01]  /*64910*/  LDL.LU R26, [R1+0x390] ;  /* 0x00039000011a7983 */ /* 0x002ee20000300800 */
[----:B------:R-:W-:-:S02]  /*64920*/  ISETP.LT.AND P3, PT, R28, c[0x0][0x178], !P2 ;  /* 0x00005e001c007a0c */ /* 0x000fc40005761270 */
[C---:B------:R-:W-:Y:S02]  /*64930*/  IADD3 R22, R3.reuse, 0xf, RZ ;  /* 0x0000000f03167810 */ /* 0x040fe40007ffe0ff */
[----:B------:R-:W-:Y:S02]  /*64940*/  IADD3 R0, R3, 0x10, RZ ;  /* 0x0000001003007810 */ /* 0x000fe40007ffe0ff */
[----:B------:R-:W-:Y:S01]  /*64950*/  ISETP.GE.AND P1, PT, R22, c[0x0][0x17c], PT ;  /* 0x00005f0016007a0c */ /* 0x000fe20003f26270 */
[----:B------:R-:W-:Y:S01]  /*64960*/  IMAD.WIDE R22, R27, 0x2, R16 ;  /* 0x000000021b167825 */ /* 0x000fe200078e0210 */
[----:B------:R-:W-:Y:S02]  /*64970*/  ISETP.GE.AND P6, PT, R0, c[0x0][0x17c], PT ;  /* 0x00005f0000007a0c */ /* 0x000fe40003fc6270 */
[----:B------:R-:W-:Y:S02]  /*64980*/  IADD3 R0, R3, 0x11, RZ ;  /* 0x0000001103007810 */ /* 0x000fe40007ffe0ff */
[----:B------:R-:W-:-:S02]  /*64990*/  ISETP.LT.AND P2, PT, R29, c[0x0][0x178], !P2 ;  /* 0x00005e001d007a0c */ /* 0x000fc40005741270 */
[----:B------:R-:W-:Y:S01]  /*649a0*/  ISETP.LT.AND P0, PT, R28, c[0x0][0x178], !P5 ;  /* 0x00005e001c007a0c */ /* 0x000fe20006f01270 */
[----:B------:R-:W-:Y:S01]  /*649b0*/  IMAD.WIDE R20, R27, 0x2, R18 ;  /* 0x000000021b147825 */ /* 0x000fe200078e0212 */
[----:B------:R-:W-:Y:S01]  /*649c0*/  PRMT R25, R15, 0x7632, R25 ;  /* 0x000076320f197816 */ /* 0x000fe20000000019 */
[----:B---3--:R0:W-:Y:S01]  /*649d0*/  @P3 STG.E.U16 [R22.64], R26 ;  /* 0x0000001a16003986 */ /* 0x0081e2000c101506 */
[----:B------:R-:W-:Y:S02]  /*649e0*/  ISETP.GE.AND P3, PT, R0, c[0x0][0x17c], PT ;  /* 0x00005f0000007a0c */ /* 0x000fe40003f66270 */
[----:B------:R-:W-:Y:S02]  /*649f0*/  IADD3 R0, R27, c[0x0][0x198], RZ ;  /* 0x000066001b007a10 */ /* 0x000fe40007ffe0ff */
[----:B------:R-:W-:-:S03]  /*64a00*/  PRMT R24, R26, 0x7632, R24 ;  /* 0x000076321a187816 */ /* 0x000fc60000000018 */
[----:B------:R1:W-:Y:S01]  /*64a10*/  @P2 STG.E.U16 [R20.64], R15 ;  /* 0x0000000f14002986 */ /* 0x0003e2000c101506 */
[----:B0-----:R-:W-:Y:S01]  /*64a20*/  IMAD.WIDE R22, R0, 0x2, R16 ;  /* 0x0000000200167825 */ /* 0x001fe200078e0210 */
[----:B------:R-:W-:-:S04]  /*64a30*/  IADD3 R26, R3, 0x12, RZ ;  /* 0x00000012031a7810 */ /* 0x000fc80007ffe0ff */
[----:B------:R0:W-:Y:S01]  /*64a40*/  @P0 STG.E.U16 [R22.64], R24 ;  /* 0x0000001816000986 */ /* 0x0001e2000c101506 */
[----:B------:R-:W-:-:S03]  /*64a50*/  ISETP.GE.AND P0, PT, R26, c[0x0][0x17c], PT ;  /* 0x00005f001a007a0c */ /* 0x000fc60003f06270 */
[----:B-1----:R-:W3:Y:S04]  /*64a60*/  LDL.LU R15, [R1+0x234] ;  /* 0x00023400010f7983 */ /* 0x002ee80000300800 */
[----:B------:R-:W2:Y:S04]  /*64a70*/  LDL.LU R27, [R1+0x14] ;  /* 0x00001400011b7983 */ /* 0x000ea80000300800 */
[----:B------:R-:W2:Y:S01]  /*64a80*/  LDL.LU R26, [R1+0x3a0] ;  /* 0x0003a000011a7983 */ /* 0x000ea20000300800 */
[C---:B------:R-:W-:Y:S02]  /*64a90*/  ISETP.LT.AND P5, PT, R29.reuse, c[0x0][0x178], !P5 ;  /* 0x00005e001d007a0c */ /* 0x040fe40006fa1270 */
[----:B------:R-:W-:Y:S01]  /*64aa0*/  ISETP.LT.AND P2, PT, R28, c[0x0][0x178], !P4 ;  /* 0x00005e001c007a0c */ /* 0x000fe20006741270 */
[----:B------:R-:W-:Y:S01]  /*64ab0*/  IMAD.WIDE R20, R0, 0x2, R18 ;  /* 0x0000000200147825 */ /* 0x000fe200078e0212 */
[----:B------:R-:W-:-:S02]  /*64ac0*/  ISETP.LT.AND P4, PT, R29, c[0x0][0x178], !P4 ;  /* 0x00005e001d007a0c */ /* 0x000fc40006781270 */
[----:B------:R-:W-:-:S05]  /*64ad0*/  IADD3 R0, R0, c[0x0][0x198], RZ ;  /* 0x0000660000007a10 */ /* 0x000fca0007ffe0ff */
[----:B0-----:R-:W-:Y:S02]  /*64ae0*/  IMAD.WIDE R22, R0, 0x2, R18 ;  /* 0x0000000200167825 */ /* 0x001fe400078e0212 */
[----:B------:R0:W-:Y:S01]  /*64af0*/  @P5 STG.E.U16 [R20.64], R25 ;  /* 0x0000001914005986 */ /* 0x0001e2000c101506 */
[----:B------:R-:W-:Y:S02]  /*64b00*/  ISETP.LT.AND P5, PT, R28, c[0x0][0x178], !P1 ;  /* 0x00005e001c007a0c */ /* 0x000fe40004fa1270 */
[----:B------:R-:W-:Y:S02]  /*64b10*/  ISETP.LT.AND P1, PT, R29, c[0x0][0x178], !P1 ;  /* 0x00005e001d007a0c */ /* 0x000fe40004f21270 */
[----:B------:R-:W-:Y:S01]  /*64b20*/  IADD3 R24, R3, 0x13, RZ ;  /* 0x0000001303187810 */ /* 0x000fe20007ffe0ff */
[C---:B0-----:R-:W-:Y:S01]  /*64b30*/  IMAD.WIDE R20, R0.reuse, 0x2, R16 ;  /* 0x0000000200147825 */ /* 0x041fe200078e0210 */
[----:B------:R-:W-:-:S04]  /*64b40*/  IADD3 R0, R0, c[0x0][0x198], RZ ;  /* 0x0000660000007a10 */ /* 0x000fc80007ffe0ff */
[----:B--2---:R0:W-:Y:S04]  /*64b50*/  @P2 STG.E.U16 [R20.64], R26 ;  /* 0x0000001a14002986 */ /* 0x0041e8000c101506 */
[----:B------:R1:W-:Y:S01]  /*64b60*/  @P4 STG.E.U16 [R22.64], R12 ;  /* 0x0000000c16004986 */ /* 0x0003e2000c101506 */
[----:B------:R-:W-:Y:S02]  /*64b70*/  ISETP.GE.AND P2, PT, R24, c[0x0][0x17c], PT ;  /* 0x00005f0018007a0c */ /* 0x000fe40003f46270 */
[----:B------:R-:W-:Y:S01]  /*64b80*/  ISETP.LT.AND P4, PT, R28, c[0x0][0x178], !P6 ;  /* 0x00005e001c007a0c */ /* 0x000fe20007781270 */
[----:B0-----:R-:W-:Y:S01]  /*64b90*/  IMAD.WIDE R20, R0, 0x2, R16 ;  /* 0x0000000200147825 */ /* 0x001fe200078e0210 */
[----:B-1----:R-:W-:-:S03]  /*64ba0*/  PRMT R12, R26, 0x7632, R12 ;  /* 0x000076321a0c7816 */ /* 0x002fc6000000000c */
[C---:B------:R-:W-:Y:S01]  /*64bb0*/  IMAD.WIDE R22, R0.reuse, 0x2, R18 ;  /* 0x0000000200167825 */ /* 0x040fe200078e0212 */
[----:B------:R-:W-:Y:S02]  /*64bc0*/  IADD3 R0, R0, c[0x0][0x198], RZ ;  /* 0x0000660000007a10 */ /* 0x000fe40007ffe0ff */
[----:B------:R-:W-:Y:S01]  /*64bd0*/  PRMT R24, R12, 0x7632, R24 ;  /* 0x000076320c187816 */ /* 0x000fe20000000018 */
[----:B------:R0:W-:Y:S01]  /*64be0*/  @P5 STG.E.U16 [R20.64], R12 ;  /* 0x0000000c14005986 */ /* 0x0001e2000c101506 */
[----:B------:R-:W-:-:S03]  /*64bf0*/  ISETP.LT.AND P6, PT, R29, c[0x0][0x178], !P6 ;  /* 0x00005e001d007a0c */ /* 0x000fc600077c1270 */
[----:B------:R1:W-:Y:S01]  /*64c00*/  @P1 STG.E.U16 [R22.64], R24 ;  /* 0x0000001816001986 */ /* 0x0003e2000c101506 */
[----:B------:R-:W-:Y:S01]  /*64c10*/  ISETP.LT.AND P1, PT, R28, c[0x0][0x178], !P3 ;  /* 0x00005e001c007a0c */ /* 0x000fe20005f21270 */
[C-C-:B0-----:R-:W-:Y:S01]  /*64c20*/  IMAD.WIDE R20, R0.reuse, 0x2, R16.reuse ;  /* 0x0000000200147825 */ /* 0x141fe200078e0210 */
[----:B------:R-:W-:Y:S02]  /*64c30*/  IADD3 R12, R3, 0x14, RZ ;  /* 0x00000014030c7810 */ /* 0x000fe40007ffe0ff */
[----:B-1----:R-:W-:Y:S02]  /*64c40*/  IADD3 R24, R0, c[0x0][0x198], RZ ;  /* 0x0000660000187a10 */ /* 0x002fe40007ffe0ff */
[----:B---3--:R0:W-:Y:S01]  /*64c50*/  @P4 STG.E.U16 [R20.64], R15 ;  /* 0x0000000f14004986 */ /* 0x0081e2000c101506 */
[----:B------:R-:W-:Y:S02]  /*64c60*/  ISETP.LT.AND P3, PT, R29, c[0x0][0x178], !P3 ;  /* 0x00005e001d007a0c */ /* 0x000fe40005f61270 */
[----:B------:R-:W-:Y:S01]  /*64c70*/  ISETP.GE.AND P5, PT, R12, c[0x0][0x17c], PT ;  /* 0x00005f000c007a0c */ /* 0x000fe20003fa6270 */
[----:B------:R-:W-:Y:S01]  /*64c80*/  IMAD.WIDE R22, R24, 0x2, R16 ;  /* 0x0000000218167825 */ /* 0x000fe200078e0210 */
[----:B------:R-:W-:-:S03]  /*64c90*/  IADD3 R12, R3, 0x15, RZ ;  /* 0x00000015030c7810 */ /* 0x000fc60007ffe0ff */
[----:B0-----:R-:W-:Y:S01]  /*64ca0*/  IMAD.WIDE R20, R0, 0x2, R18 ;  /* 0x0000000200147825 */ /* 0x001fe200078e0212 */
[----:B------:R-:W-:Y:S02]  /*64cb0*/  PRMT R0, R15, 0x7632, R0 ;  /* 0x000076320f007816 */ /* 0x000fe40000000000 */
[----:B------:R-:W-:Y:S01]  /*64cc0*/  ISETP.GE.AND P4, PT, R12, c[0x0][0x17c], PT ;  /* 0x00005f000c007a0c */ /* 0x000fe20003f86270 */
[----:B------:R-:W2:Y:S01]  /*64cd0*/  LDL.LU R15, [R1+0x24] ;  /* 0x00002400010f7983 */ /* 0x000ea20000300800 */
[----:B------:R-:W-:-:S03]  /*64ce0*/  IADD3 R26, R3, 0x16, RZ ;  /* 0x00000016031a7810 */ /* 0x000fc60007ffe0ff */
[----:B------:R-:W-:Y:S01]  /*64cf0*/  @P6 STG.E.U16 [R20.64], R27 ;  /* 0x0000001b14006986 */ /* 0x000fe2000c101506 */
[----:B------:R-:W-:-:S03]  /*64d00*/  PRMT R12, R27, 0x7632, R12 ;  /* 0x000076321b0c7816 */ /* 0x000fc6000000000c */
[----:B------:R0:W-:Y:S01]  /*64d10*/  @P1 STG.E.U16 [R22.64], R0 ;  /* 0x0000000016001986 */ /* 0x0001e2000c101506 */
[----:B------:R-:W-:-:S03]  /*64d20*/  ISETP.GE.AND P1, PT, R26, c[0x0][0x17c], PT ;  /* 0x00005f001a007a0c */ /* 0x000fc60003f26270 */
[----:B------:R-:W3:Y:S01]  /*64d30*/  LDL.LU R26, [R1+0x34] ;  /* 0x00003400011a7983 */ /* 0x000ee20000300800 */
        /* <DEDUP_REMOVED lines=8> */
[----:B------:R-:W-:-:S04]  /*64dc0*/  IADD3 R27, R3, 0x17, RZ ;  /* 0x00000017031b7810 */ /* 0x000fc80007ffe0ff */
[----:B------:R-:W-:Y:S02]  /*64dd0*/  ISETP.GE.AND P3, PT, R27, c[0x0][0x17c], PT ;  /* 0x00005f001b007a0c */ /* 0x000fe40003f66270 */
[----:B---3--:R-:W-:Y:S01]  /*64de0*/  PRMT R13, R26, 0x7632, R13 ;  /* 0x000076321a0d7816 */ /* 0x008fe2000000000d */
[----:B--2---:R0:W-:Y:S04]  /*64df0*/  @P6 STG.E.U16 [R20.64], R25 ;  /* 0x0000001914006986 */ /* 0x0041e8000c101506 */
[----:B------:R1:W-:Y:S01]  /*64e00*/  @P0 STG.E.U16 [R22.64], R26 ;  /* 0x0000001a16000986 */ /* 0x0003e2000c101506 */
[----:B------:R-:W-:Y:S02]  /*64e10*/  ISETP.LT.AND P0, PT, R28, c[0x0][0x178], !P2 ;  /* 0x00005e001c007a0c */ /* 0x000fe40005701270 */
[----:B----4-:R-:W-:-:S02]  /*64e20*/  PRMT R14, R25, 0x7632, R14 ;  /* 0x00007632190e7816 */ /* 0x010fc4000000000e */
[----:B0-----:R-:W-:-:S05]  /*64e30*/  IADD3 R20, R0, c[0x0][0x198], RZ ;  /* 0x0000660000147a10 */ /* 0x001fca0007ffe0ff */
[----:B-1----:R-:W-:-:S05]  /*64e40*/  IMAD.WIDE R26, R20, 0x2, R16 ;  /* 0x00000002141a7825 */ /* 0x002fca00078e0210 */
[----:B------:R0:W-:Y:S04]  /*64e50*/  @P0 STG.E.U16 [R26.64], R14 ;  /* 0x0000000e1a000986 */ /* 0x0001e8000c101506 */
[----:B0-----:R-:W2:Y:S04]  /*64e60*/  LDL.LU R14, [R1+0x20a8] ;  /* 0x0020a800010e7983 */ /* 0x001ea80000300800 */
[----:B------:R-:W3:Y:S01]  /*64e70*/  LDL.LU R27, [R1+0x354] ;  /* 0x00035400011b7983 */ /* 0x000ee20000300800 */
[----:B------:R-:W-:Y:S02]  /*64e80*/  ISETP.LT.AND P2, PT, R29, c[0x0][0x178], !P2 ;  /* 0x00005e001d007a0c */ /* 0x000fe40005741270 */
[----:B------:R-:W-:-:S02]  /*64e90*/  ISETP.LT.AND P6, PT, R28, c[0x0][0x178], !P5 ;  /* 0x00005e001c007a0c */ /* 0x000fc40006fc1270 */
[----:B------:R-:W-:Y:S02]  /*64ea0*/  ISETP.LT.AND P5, PT, R29, c[0x0][0x178], !P5 ;  /* 0x00005e001d007a0c */ /* 0x000fe40006fa1270 */
[C---:B------:R-:W-:Y:S01]  /*64eb0*/  IADD3 R0, R20.reuse, c[0x0][0x198], RZ ;  /* 0x0000660014007a10 */ /* 0x040fe20007ffe0ff */
[----:B------:R-:W-:-:S04]  /*64ec0*/  IMAD.WIDE R24, R20, 0x2, R18 ;  /* 0x0000000214187825 */ /* 0x000fc800078e0212 */
[----:B------:R-:W-:-:S04]  /*64ed0*/  IMAD.WIDE R20, R0, 0x2, R16 ;  /* 0x0000000200147825 */ /* 0x000fc800078e0210 */
[----:B------:R-:W-:Y:S01]  /*64ee0*/  IMAD.WIDE R22, R0, 0x2, R18 ;  /* 0x0000000200167825 */ /* 0x000fe200078e0212 */
[----:B------:R0:W-:Y:S01]  /*64ef0*/  @P2 STG.E.U16 [R24.64], R13 ;  /* 0x0000000d18002986 */ /* 0x0001e2000c101506 */
[----:B------:R-:W-:-:S04]  /*64f00*/  IADD3 R12, R3, 0x18, RZ ;  /* 0x00000018030c7810 */ /* 0x000fc80007ffe0ff */
[----:B------:R-:W-:Y:S02]  /*64f10*/  ISETP.GE.AND P0, PT, R12, c[0x0][0x17c], PT ;  /* 0x00005f000c007a0c */ /* 0x000fe40003f06270 */
[----:B------:R-:W-:Y:S01]  /*64f20*/  PRMT R12, R15, 0x7632, R12 ;  /* 0x000076320f0c7816 */ /* 0x000fe2000000000c */
[----:B0-----:R-:W4:Y:S04]  /*64f30*/  LDL.LU R13, [R1+0x20a4] ;  /* 0x0020a400010d7983 */ /* 0x001f280000300800 */
[----:B---3--:R0:W-:Y:S04]  /*64f40*/  @P6 STG.E.U16 [R20.64], R27 ;  /* 0x0000001b14006986 */ /* 0x0081e8000c101506 */
[----:B------:R1:W-:Y:S01]  /*64f50*/  @P5 STG.E.U16 [R22.64], R15 ;  /* 0x0000000f16005986 */ /* 0x0003e2000c101506 */
[----:B------:R-:W-:-:S02]  /*64f60*/  ISETP.LT.AND P5, PT, R28, c[0x0][0x178], !P4 ;  /* 0x00005e001c007a0c */ /* 0x000fc400067a1270 */
[----:B------:R-:W-:Y:S02]  /*64f70*/  PRMT R26, R27, 0x7632, R26 ;  /* 0x000076321b1a7816 */ /* 0x000fe4000000001a */
[----:B0-----:R-:W-:Y:S01]  /*64f80*/  IADD3 R20, R0, c[0x0][0x198], RZ ;  /* 0x0000660000147a10 */ /* 0x001fe20007ffe0ff */
[----:B-1----:R-:W3:Y:S04]  /*64f90*/  LDL.LU R15, [R1+0x54] ;  /* 0x00005400010f7983 */ /* 0x002ee80000300800 */
[----:B------:R-:W-:-:S05]  /*64fa0*/  IMAD.WIDE R24, R20, 0x2, R16 ;  /* 0x0000000214187825 */ /* 0x000fca00078e0210 */
[----:B------:R0:W-:Y:S04]  /*64fb0*/  @P5 STG.E.U16 [R24.64], R26 ;  /* 0x0000001a18005986 */ /* 0x0001e8000c101506 */
[----:B0-----:R-:W2:Y:S04]  /*64fc0*/  LDL.LU R26, [R1+0x364] ;  /* 0x00036400011a7983 */ /* 0x001ea80000300800 */
[----:B------:R-:W3:Y:S01]  /*64fd0*/  LDL.LU R25, [R1+0x44] ;  /* 0x0000440001197983 */ /* 0x000ee20000300800 */
[----:B------:R-:W-:Y:S02]  /*64fe0*/  ISETP.LT.AND P4, PT, R29, c[0x0][0x178], !P4 ;  /* 0x00005e001d007a0c */ /* 0x000fe40006781270 */
[----:B------:R-:W-:-:S02]  /*64ff0*/  ISETP.LT.AND P6, PT, R28, c[0x0][0x178], !P1 ;  /* 0x00005e001c007a0c */ /* 0x000fc40004fc1270 */
[C---:B------:R-:W-:Y:S02]  /*65000*/  IADD3 R22, R3.reuse, 0x19, RZ ;  /* 0x0000001903167810 */ /* 0x040fe40007ffe0ff */
[C---:B------:R-:W-:Y:S01]  /*65010*/  IADD3 R27, R20.reuse, c[0x0][0x198], RZ ;  /* 0x00006600141b7a10 */ /* 0x040fe20007ffe0ff */
[----:B------:R-:W-:Y:S01]  /*65020*/  IMAD.WIDE R20, R20, 0x2, R18 ;  /* 0x0000000214147825 */ /* 0x000fe200078e0212 */
[----:B------:R-:W-:Y:S02]  /*65030*/  IADD3 R0, R3, 0x1a, RZ ;  /* 0x0000001a03007810 */ /* 0x000fe40007ffe0ff */
[----:B------:R-:W-:Y:S02]  /*65040*/  ISETP.LT.AND P1, PT, R29, c[0x0][0x178], !P1 ;  /* 0x00005e001d007a0c */ /* 0x000fe40004f21270 */
[----:B------:R-:W-:Y:S01]  /*65050*/  ISETP.GE.AND P2, PT, R22, c[0x0][0x17c], PT ;  /* 0x00005f0016007a0c */ /* 0x000fe20003f46270 */
[----:B------:R-:W-:Y:S01]  /*65060*/  IMAD.WIDE R22, R27, 0x2, R16 ;  /* 0x000000021b167825 */ /* 0x000fe200078e0210 */
[----:B------:R-:W-:Y:S01]  /*65070*/  ISETP.GE.AND P5, PT, R0, c[0x0][0x17c], PT ;  /* 0x00005f0000007a0c */ /* 0x000fe20003fa6270 */
[----:B------:R0:W-:Y:S01]  /*65080*/  @P4 STG.E.U16 [R20.64], R12 ;  /* 0x0000000c14004986 */ /* 0x0001e2000c101506 */
[----:B------:R-:W-:-:S02]  /*65090*/  IADD3 R0, R3, 0x1b, RZ ;  /* 0x0000001b03007810 */ /* 0x000fc40007ffe0ff */
[----:B------:R-:W-:Y:S01]  /*650a0*/  ISETP.LT.AND P4, PT, R28, c[0x0][0x178], !P3 ;  /* 0x00005e001c007a0c */ /* 0x000fe20005f81270 */
[C---:B0-----:R-:W-:Y:S01]  /*650b0*/  IMAD.WIDE R20, R27.reuse, 0x2, R18 ;  /* 0x000000021b147825 */ /* 0x041fe200078e0212 */
[----:B--2---:R0:W-:Y:S01]  /*650c0*/  @P6 STG.E.U16 [R22.64], R26 ;  /* 0x0000001a16006986 */ /* 0x0041e2000c101506 */
[----:B------:R-:W-:Y:S02]  /*650d0*/  ISETP.GE.AND P6, PT, R0, c[0x0][0x17c], PT ;  /* 0x00005f0000007a0c */ /* 0x000fe40003fc6270 */
[----:B------:R-:W-:Y:S01]  /*650e0*/  IADD3 R0, R27, c[0x0][0x198], RZ ;  /* 0x000066001b007a10 */ /* 0x000fe20007ffe0ff */
[----:B---3--:R1:W-:Y:S01]  /*650f0*/  @P1 STG.E.U16 [R20.64], R25 ;  /* 0x0000001914001986 */ /* 0x0083e2000c101506 */
[----:B------:R-:W-:Y:S02]  /*65100*/  PRMT R12, R26, 0x7632, R12 ;  /* 0x000076321a0c7816 */ /* 0x000fe4000000000c */
[----:B------:R-:W-:Y:S01]  /*65110*/  PRMT R24, R25, 0x7632, R24 ;  /* 0x0000763219187816 */ /* 0x000fe20000000018 */
[----:B------:R-:W2:Y:S01]  /*65120*/  LDL.LU R27, [R1+0x384] ;  /* 0x00038400011b7983 */ /* 0x000ea20000300800 */
[----:B0-----:R-:W-:-:S03]  /*65130*/  IMAD.WIDE R22, R0, 0x2, R16 ;  /* 0x0000000200167825 */ /* 0x001fc600078e0210 */
[----:B------:R-:W3:Y:S01]  /*65140*/  LDL.LU R26, [R1+0x74] ;  /* 0x00007400011a7983 */ /* 0x000ee20000300800 */
[----:B-1----:R-:W-:-:S03]  /*65150*/  IADD3 R25, R3, 0x1c, RZ ;  /* 0x0000001c03197810 */ /* 0x002fc60007ffe0ff */
[----:B------:R0:W-:Y:S01]  /*65160*/  @P4 STG.E.U16 [R22.64], R12 ;  /* 0x0000000c16004986 */ /* 0x0001e2000c101506 */
[----:B------:R-:W-:-:S03]  /*65170*/  ISETP.GE.AND P4, PT, R25, c[0x0][0x17c], PT ;  /* 0x00005f0019007a0c */ /* 0x000fc60003f86270 */
[----:B------:R-:W2:Y:S01]  /*65180*/  LDL.LU R25, [R1+0x374] ;  /* 0x0003740001197983 */ /* 0x000ea20000300800 */
[C---:B------:R-:W-:Y:S02]  /*65190*/  ISETP.LT.AND P3, PT, R29.reuse, c[0x0][0x178], !P3 ;  /* 0x00005e001d007a0c */ /* 0x040fe40005f61270 */
[----:B------:R-:W-:Y:S01]  /*651a0*/  ISETP.LT.AND P1, PT, R28, c[0x0][0x178], !P0 ;  /* 0x00005e001c007a0c */ /* 0x000fe20004721270 */
[C---:B------:R-:W-:Y:S01]  /*651b0*/  IMAD.WIDE R20, R0.reuse, 0x2, R18 ;  /* 0x0000000200147825 */ /* 0x040fe200078e0212 */
[----:B------:R-:W-:Y:S02]  /*651c0*/  ISETP.LT.AND P0, PT, R29, c[0x0][0x178], !P0 ;  /* 0x00005e001d007a0c */ /* 0x000fe40004701270 */
        /* <DEDUP_REMOVED lines=8> */
[----:B--2---:R0:W-:Y:S01]  /*65250*/  @P1 STG.E.U16 [R20.64], R25 ;  /* 0x0000001914001986 */ /* 0x0041e2000c101506 */
[----:B------:R-:W-:-:S03]  /*65260*/  PRMT R24, R25, 0x7632, R24 ;  /* 0x0000763219187816 */ /* 0x000fc60000000018 */
[----:B------:R1:W-:Y:S01]  /*65270*/  @P0 STG.E.U16 [R22.64], R15 ;  /* 0x0000000f16000986 */ /* 0x0003e2000c101506 */
[----:B------:R-:W-:Y:S02]  /*65280*/  ISETP.LT.AND P0, PT, R28, c[0x0][0x178], !P5 ;  /* 0x00005e001c007a0c */ /* 0x000fe40006f01270 */
[----:B------:R-:W-:Y:S02]  /*65290*/  ISETP.GE.AND P1, PT, R12, c[0x0][0x17c], PT ;  /* 0x00005f000c007a0c */ /* 0x000fe40003f26270 */
[----:B------:R-:W-:Y:S01]  /*652a0*/  PRMT R12, R15, 0x7632, R12 ;  /* 0x000076320f0c7816 */ /* 0x000fe2000000000c */
[----:B0-----:R-:W-:-:S04]  /*652b0*/  IMAD.WIDE R20, R0, 0x2, R16 ;  /* 0x0000000200147825 */ /* 0x001fc800078e0210 */
[C---:B-1----:R-:W-:Y:S01]  /*652c0*/  IMAD.WIDE R22, R0.reuse, 0x2, R18 ;  /* 0x0000000200167825 */ /* 0x042fe200078e0212 */
[----:B------:R-:W-:Y:S01]  /*652d0*/  IADD3 R0, R0, c[0x0][0x198], RZ ;  /* 0x0000660000007a10 */ /* 0x000fe20007ffe0ff */
[----:B------:R0:W-:Y:S01]  /*652e0*/  @P3 STG.E.U16 [R20.64], R24 ;  /* 0x0000001814003986 */ /* 0x0001e2000c101506 */
[----:B------:R-:W-:-:S03]  /*652f0*/  ISETP.LT.AND P5, PT, R29, c[0x0][0x178], !P5 ;  /* 0x00005e001d007a0c */ /* 0x000fc60006fa1270 */
[----:B------:R1:W-:Y:S01]  /*65300*/  @P2 STG.E.U16 [R22.64], R12 ;  /* 0x0000000c16002986 */ /* 0x0003e2000c101506 */
[----:B------:R-:W-:-:S03]  /*65310*/  ISETP.LT.AND P2, PT, R28, c[0x0][0x178], !P6 ;  /* 0x00005e001c007a0c */ /* 0x000fc60007741270 */
[----:B------:R-:W2:Y:S01]  /*65320*/  LDL.LU R15, [R1+0x64] ;  /* 0x00006400010f7983 */ /* 0x000ea20000300800 */
[----:B0-----:R-:W-:Y:S01]  /*65330*/  IMAD.WIDE R20, R0, 0x2, R16 ;  /* 0x0000000200147825 */ /* 0x001fe200078e0210 */
[C---:B------:R-:W-:Y:S02]  /*65340*/  IADD3 R24, R3.reuse, 0x1e, RZ ;  /* 0x0000001e03187810 */ /* 0x040fe40007ffe0ff */
[----:B-1----:R-:W-:Y:S02]  /*65350*/  IADD3 R12, R3, 0x1f, RZ ;  /* 0x0000001f030c7810 */ /* 0x002fe40007ffe0ff */
[----:B------:R0:W-:Y:S01]  /*65360*/  @P0 STG.E.U16 [R20.64], R27 ;  /* 0x0000001b14000986 */ /* 0x0001e2000c101506 */
[----:B------:R-:W-:Y:S02]  /*65370*/  ISETP.GE.AND P3, PT, R24, c[0x0][0x17c], PT ;  /* 0x00005f0018007a0c */ /* 0x000fe40003f66270 */
[----:B------:R-:W-:Y:S02]  /*65380*/  IADD3 R24, R0, c[0x0][0x198], RZ ;  /* 0x0000660000187a10 */ /* 0x000fe40007ffe0ff */
[----:B------:R-:W-:-:S02]  /*65390*/  ISETP.GE.AND P0, PT, R12, c[0x0][0x17c], PT ;  /* 0x00005f000c007a0c */ /* 0x000fc40003f06270 */
[----:B---3--:R-:W-:Y:S01]  /*653a0*/  PRMT R12, R26, 0x7632, R12 ;  /* 0x000076321a0c7816 */ /* 0x008fe2000000000c */
[----:B0-----:R-:W-:Y:S01]  /*653b0*/  IMAD.WIDE R20, R0, 0x2, R18 ;  /* 0x0000000200147825 */ /* 0x001fe200078e0212 */
[----:B------:R-:W-:-:S03]  /*653c0*/  PRMT R0, R27, 0x7632, R0 ;  /* 0x000076321b007816 */ /* 0x000fc60000000000 */
[----:B------:R-:W-:Y:S01]  /*653d0*/  IMAD.WIDE R22, R24, 0x2, R16 ;  /* 0x0000000218167825 */ /* 0x000fe200078e0210 */
[----:B------:R0:W-:Y:S04]  /*653e0*/  @P5 STG.E.U16 [R20.64], R26 ;  /* 0x0000001a14005986 */ /* 0x0001e8000c101506 */
[----:B------:R1:W-:Y:S01]  /*653f0*/  @P2 STG.E.U16 [R22.64], R0 ;  /* 0x0000000016002986 */ /* 0x0003e2000c101506 */
[----:B0-----:R-:W-:-:S04]  /*65400*/  IADD3 R26, R3, 0x20, RZ ;  /* 0x00000020031a7810 */ /* 0x001fc80007ffe0ff */
[----:B------:R-:W-:Y:S02]  /*65410*/  ISETP.GE.AND P2, PT, R26, c[0x0][0x17c], PT ;  /* 0x00005f001a007a0c */ /* 0x000fe40003f46270 */
[----:B------:R-:W3:Y:S01]  /*65420*/  LDL.LU R26, [R1+0x394] ;  /* 0x00039400011a7983 */ /* 0x000ee20000300800 */
[----:B------:R-:W-:Y:S02]  /*65430*/  ISETP.LT.AND P6, PT, R29, c[0x0][0x178], !P6 ;  /* 0x00005e001d007a0c */ /* 0x000fe400077c1270 */
[----:B------:R-:W-:Y:S02]  /*65440*/  ISETP.LT.AND P5, PT, R28, c[0x0][0x178], !P4 ;  /* 0x00005e001c007a0c */ /* 0x000fe400067a1270 */
[C---:B-1----:R-:W-:Y:S01]  /*65450*/  IADD3 R0, R24.reuse, c[0x0][0x198], RZ ;  /* 0x0000660018007a10 */ /* 0x042fe20007ffe0ff */
[----:B------:R-:W-:-:S04]  /*65460*/  IMAD.WIDE R24, R24, 0x2, R18 ;  /* 0x0000000218187825 */ /* 0x000fc800078e0212 */
[----:B------:R-:W-:Y:S01]  /*65470*/  IMAD.WIDE R20, R0, 0x2, R16 ;  /* 0x0000000200147825 */ /* 0x000fe200078e0210 */
[----:B------:R-:W-:-:S03]  /*65480*/  ISETP.LT.AND P4, PT, R29, c[0x0][0x178], !P4 ;  /* 0x00005e001d007a0c */ /* 0x000fc60006781270 */
[----:B------:R-:W-:Y:S01]  /*65490*/  @P6 STG.E.U16 [R24.64], R12 ;  /* 0x0000000c18006986 */ /* 0x000fe2000c101506 */
[----:B------:R-:W-:Y:S01]  /*654a0*/  IADD3 R27, R3, 0x21, RZ ;  /* 0x00000021031b7810 */ /* 0x000fe20007ffe0ff */
[----:B------:R-:W-:-:S03]  /*654b0*/  IMAD.WIDE R22, R0, 0x2, R18 ;  /* 0x0000000200167825 */ /* 0x000fc600078e0212 */
[----:B------:R-:W-:Y:S02]  /*654c0*/  ISETP.GE.AND P6, PT, R27, c[0x0][0x17c], PT ;  /* 0x00005f001b007a0c */ /* 0x000fe40003fc6270 */
[----:B--2---:R-:W-:Y:S01]  /*654d0*/  PRMT R14, R15, 0x7632, R14 ;  /* 0x000076320f0e7816 */ /* 0x004fe2000000000e */
[----:B---3--:R0:W-:Y:S01]  /*654e0*/  @P5 STG.E.U16 [R20.64], R26 ;  /* 0x0000001a14005986 */ /* 0x0081e2000c101506 */
[----:B------:R-:W-:Y:S02]  /*654f0*/  ISETP.LT.AND P5, PT, R28, c[0x0][0x178], !P1 ;  /* 0x00005e001c007a0c */ /* 0x000fe40004fa1270 */
[----:B----4-:R-:W-:Y:S02]  /*65500*/  PRMT R13, R26, 0x7632, R13 ;  /* 0x000076321a0d7816 */ /* 0x010fe4000000000d */
[----:B0-----:R-:W-:Y:S01]  /*65510*/  IADD3 R20, R0, c[0x0][0x198], RZ ;  /* 0x0000660000147a10 */ /* 0x001fe20007ffe0ff */
[----:B------:R0:W-:Y:S04]  /*65520*/  @P4 STG.E.U16 [R22.64], R15 ;  /* 0x0000000f16004986 */ /* 0x0001e8000c101506 */
[----:B------:R-:W-:-:S05]  /*65530*/  IMAD.WIDE R26, R20, 0x2, R16 ;  /* 0x00000002141a7825 */ /* 0x000fca00078e0210 */
[----:B------:R1:W-:Y:S04]  /*65540*/  @P5 STG.E.U16 [R26.64], R13 ;  /* 0x0000000d1a005986 */ /* 0x0003e8000c101506 */
[----:B0-----:R-:W2:Y:S04]  /*65550*/  LDL.LU R15, [R1+0x18] ;  /* 0x00001800010f7983 */ /* 0x001ea80000300800 */
[----:B-1----:R-:W3:Y:S04]  /*65560*/  LDL.LU R13, [R1+0x20a0] ;  /* 0x0020a000010d7983 */ /* 0x002ee80000300800 */
[----:B------:R-:W4:Y:S01]  /*65570*/  LDL.LU R27, [R1+0x3a4] ;  /* 0x0003a400011b7983 */ /* 0x000f220000300800 */
[----:B------:R-:W-:-:S02]  /*65580*/  ISETP.LT.AND P1, PT, R29, c[0x0][0x178], !P1 ;  /* 0x00005e001d007a0c */ /* 0x000fc40004f21270 */
[----:B------:R-:W-:Y:S02]  /*65590*/  ISETP.LT.AND P4, PT, R28, c[0x0][0x178], !P3 ;  /* 0x00005e001c007a0c */ /* 0x000fe40005f81270 */
        /* <DEDUP_REMOVED lines=8> */
[----:B------:R-:W-:Y:S01]  /*65620*/  IADD3 R12, R0, c[0x0][0x198], RZ ;  /* 0x00006600000c7a10 */ /* 0x000fe20007ffe0ff */
[----:B0-----:R-:W2:Y:S04]  /*65630*/  LDL.LU R14, [R1+0x209c] ;  /* 0x00209c00010e7983 */ /* 0x001ea80000300800 */
[----:B----4-:R0:W-:Y:S04]  /*65640*/  @P4 STG.E.U16 [R20.64], R27 ;  /* 0x0000001b14004986 */ /* 0x0101e8000c101506 */
[----:B---3--:R1:W-:Y:S01]  /*65650*/  @P3 STG.E.U16 [R22.64], R13 ;  /* 0x0000000d16003986 */ /* 0x0083e2000c101506 */
[----:B------:R-:W-:Y:S01]  /*65660*/  ISETP.LT.AND P3, PT, R28, c[0x0][0x178], !P0 ;  /* 0x00005e001c007a0c */ /* 0x000fe20004761270 */
[----:B0-----:R-:W-:Y:S01]  /*65670*/  IMAD.WIDE R20, R12, 0x2, R16 ;  /* 0x000000020c147825 */ /* 0x001fe200078e0210 */
[----:B-1----:R-:W-:-:S02]  /*65680*/  PRMT R23, R27, 0x7632, R23 ;  /* 0x000076321b177816 */ /* 0x002fc40000000017 */
[----:B------:R-:W3:Y:S09]  /*65690*/  LDL.LU R27, [R1+0x38] ;  /* 0x00003800011b7983 */ /* 0x000ef20000300800 */
[----:B------:R0:W-:Y:S04]  /*656a0*/  @P3 STG.E.U16 [R20.64], R23 ;  /* 0x0000001714003986 */ /* 0x0001e8000c101506 */
[----:B0-----:R-:W4:Y:S01]  /*656b0*/  LDL.LU R23, [R1+0x238] ;  /* 0x0002380001177983 */ /* 0x001f220000300800 */
[----:B------:R-:W-:-:S02]  /*656c0*/  ISETP.LT.AND P0, PT, R29, c[0x0][0x178], !P0 ;  /* 0x00005e001d007a0c */ /* 0x000fc40004701270 */
[----:B------:R-:W-:Y:S02]  /*656d0*/  PRMT R22, R13, 0x7632, R22 ;  /* 0x000076320d167816 */ /* 0x000fe40000000016 */
[----:B------:R-:W-:Y:S02]  /*656e0*/  ISETP.LT.AND P1, PT, R28, c[0x0][0x178], !P2 ;  /* 0x00005e001c007a0c */ /* 0x000fe40005721270 */
[C---:B------:R-:W-:Y:S01]  /*656f0*/  IADD3 R0, R12.reuse, c[0x0][0x198], RZ ;  /* 0x000066000c007a10 */ /* 0x040fe20007ffe0ff */
[----:B------:R-:W-:Y:S01]  /*65700*/  IMAD.WIDE R12, R12, 0x2, R18 ;  /* 0x000000020c0c7825 */ /* 0x000fe200078e0212 */
[----:B------:R-:W-:-:S03]  /*65710*/  ISETP.LT.AND P2, PT, R29, c[0x0][0x178], !P2 ;  /* 0x00005e001d007a0c */ /* 0x000fc60005741270 */
[----:B------:R-:W-:Y:S02]  /*65720*/  IMAD.WIDE R20, R0, 0x2, R16 ;  /* 0x0000000200147825 */ /* 0x000fe400078e0210 */
[----:B------:R0:W-:Y:S01]  /*65730*/  @P0 STG.E.U16 [R12.64], R22 ;  /* 0x000000160c000986 */ /* 0x0001e2000c101506 */
[----:B------:R-:W-:Y:S02]  /*65740*/  ISETP.LT.AND P0, PT, R28, c[0x0][0x178], !P6 ;  /* 0x00005e001c007a0c */ /* 0x000fe40007701270 */
[----:B------:R-:W-:-:S04]  /*65750*/  IADD3 R24, R3, 0x23, RZ ;  /* 0x0000002303187810 */ /* 0x000fc80007ffe0ff */
[----:B------:R-:W-:Y:S01]  /*65760*/  ISETP.GE.AND P4, PT, R24, c[0x0][0x17c], PT ;  /* 0x00005f0018007a0c */ /* 0x000fe20003f86270 */
[C---:B0-----:R-:W-:Y:S01]  /*65770*/  IMAD.WIDE R12, R0.reuse, 0x2, R18 ;  /* 0x00000002000c7825 */ /* 0x041fe200078e0212 */
[----:B------:R-:W-:Y:S02]  /*65780*/  IADD3 R0, R0, c[0x0][0x198], RZ ;  /* 0x0000660000007a10 */ /* 0x000fe40007ffe0ff */
[----:B------:R-:W-:Y:S01]  /*65790*/  IADD3 R22, R3, 0x25, RZ ;  /* 0x0000002503167810 */ /* 0x000fe20007ffe0ff */
[----:B----4-:R-:W-:Y:S01]  /*657a0*/  @P1 STG.E.U16 [R20.64], R23 ;  /* 0x0000001714001986 */ /* 0x010fe2000c101506 */
[----:B------:R-:W-:-:S03]  /*657b0*/  PRMT R24, R23, 0x7632, R24 ;  /* 0x0000763217187816 */ /* 0x000fc60000000018 */
[----:B--2---:R0:W-:Y:S01]  /*657c0*/  @P2 STG.E.U16 [R12.64], R15 ;  /* 0x0000000f0c002986 */ /* 0x0041e2000c101506 */
[----:B------:R-:W-:Y:S02]  /*657d0*/  ISETP.GE.AND P1, PT, R22, c[0x0][0x17c], PT ;  /* 0x00005f0016007a0c */ /* 0x000fe40003f26270 */
[----:B------:R-:W-:Y:S01]  /*657e0*/  PRMT R22, R15, 0x7632, R22 ;  /* 0x000076320f167816 */ /* 0x000fe20000000016 */
[C---:B0-----:R-:W-:Y:S01]  /*657f0*/  IMAD.WIDE R12, R0.reuse, 0x2, R16 ;  /* 0x00000002000c7825 */ /* 0x041fe200078e0210 */
[----:B------:R-:W2:Y:S04]  /*65800*/  LDL.LU R15, [R1+0x358] ;  /* 0x00035800010f7983 */ /* 0x000ea80000300800 */
[----:B------:R0:W-:Y:S04]  /*65810*/  @P0 STG.E.U16 [R12.64], R24 ;  /* 0x000000180c000986 */ /* 0x0001e8000c101506 */
[----:B0-----:R-:W4:Y:S01]  /*65820*/  LDL.LU R24, [R1+0x248] ;  /* 0x0002480001187983 */ /* 0x001f220000300800 */
[----:B------:R-:W-:Y:S01]  /*65830*/  ISETP.LT.AND P6, PT, R29, c[0x0][0x178], !P6 ;  /* 0x00005e001d007a0c */ /* 0x000fe200077c1270 */
[----:B------:R-:W-:Y:S01]  /*65840*/  IMAD.WIDE R20, R0, 0x2, R18 ;  /* 0x0000000200147825 */ /* 0x000fe200078e0212 */
[----:B------:R-:W-:-:S02]  /*65850*/  ISETP.LT.AND P2, PT, R28, c[0x0][0x178], !P5 ;  /* 0x00005e001c007a0c */ /* 0x000fc40006f41270 */
[----:B------:R-:W-:Y:S02]  /*65860*/  IADD3 R12, R0, c[0x0][0x198], RZ ;  /* 0x00006600000c7a10 */ /* 0x000fe40007ffe0ff */
[----:B------:R-:W-:Y:S02]  /*65870*/  ISETP.LT.AND P5, PT, R29, c[0x0][0x178], !P5 ;  /* 0x00005e001d007a0c */ /* 0x000fe40006fa1270 */
[----:B------:R-:W-:-:S05]  /*65880*/  IADD3 R25, R3, 0x24, RZ ;  /* 0x0000002403197810 */ /* 0x000fca0007ffe0ff */
[----:B------:R0:W-:Y:S01]  /*65890*/  @P6 STG.E.U16 [R20.64], R22 ;  /* 0x0000001614006986 */ /* 0x0001e2000c101506 */
[----:B------:R-:W-:Y:S02]  /*658a0*/  ISETP.LT.AND P6, PT, R28, c[0x0][0x178], !P4 ;  /* 0x00005e001c007a0c */ /* 0x000fe400067c1270 */
[----:B------:R-:W-:Y:S02]  /*658b0*/  IADD3 R23, R3, 0x26, RZ ;  /* 0x0000002603177810 */ /* 0x000fe40007ffe0ff */
[C---:B------:R-:W-:Y:S02]  /*658c0*/  IADD3 R0, R12.reuse, c[0x0][0x198], RZ ;  /* 0x000066000c007a10 */ /* 0x040fe40007ffe0ff */
[----:B------:R-:W-:Y:S01]  /*658d0*/  ISETP.LT.AND P4, PT, R29, c[0x0][0x178], !P4 ;  /* 0x00005e001d007a0c */ /* 0x000fe20006781270 */
[----:B0-----:R-:W-:Y:S01]  /*658e0*/  IMAD.WIDE R20, R12, 0x2, R16 ;  /* 0x000000020c147825 */ /* 0x001fe200078e0210 */
[----:B------:R-:W-:-:S03]  /*658f0*/  ISETP.GE.AND P3, PT, R25, c[0x0][0x17c], PT ;  /* 0x00005f0019007a0c */ /* 0x000fc60003f66270 */
[----:B------:R-:W-:Y:S01]  /*65900*/  IMAD.WIDE R12, R12, 0x2, R18 ;  /* 0x000000020c0c7825 */ /* 0x000fe200078e0212 */
[----:B------:R-:W-:Y:S02]  /*65910*/  ISETP.GE.AND P0, PT, R23, c[0x0][0x17c], PT ;  /* 0x00005f0017007a0c */ /* 0x000fe40003f06270 */
[----:B------:R-:W-:Y:S01]  /*65920*/  IADD3 R22, R3, 0x27, RZ ;  /* 0x0000002703167810 */ /* 0x000fe20007ffe0ff */
[----:B----4-:R0:W-:Y:S01]  /*65930*/  @P2 STG.E.U16 [R20.64], R24 ;  /* 0x0000001814002986 */ /* 0x0101e2000c101506 */
[----:B------:R-:W-:-:S03]  /*65940*/  PRMT R23, R24, 0x7632, R23 ;  /* 0x0000763218177816 */ /* 0x000fc60000000017 */
[----:B---3--:R1:W-:Y:S01]  /*65950*/  @P5 STG.E.U16 [R12.64], R27 ;  /* 0x0000001b0c005986 */ /* 0x0083e2000c101506 */
[----:B------:R-:W-:Y:S02]  /*65960*/  ISETP.LT.AND P5, PT, R28, c[0x0][0x178], !P3 ;  /* 0x00005e001c007a0c */ /* 0x000fe40005fa1270 */
[----:B------:R-:W-:Y:S01]  /*65970*/  ISETP.GE.AND P2, PT, R22, c[0x0][0x17c], PT ;  /* 0x00005f0016007a0c */ /* 0x000fe20003f46270 */
[----:B0-----:R-:W-:Y:S01]  /*65980*/  IMAD.WIDE R20, R0, 0x2, R16 ;  /* 0x0000000200147825 */ /* 0x001fe200078e0210 */
[----:B------:R-:W-:-:S03]  /*65990*/  PRMT R22, R27, 0x7632, R22 ;  /* 0x000076321b167816 */ /* 0x000fc60000000016 */
[----:B-1----:R-:W-:Y:S01]  /*659a0*/  IMAD.WIDE R12, R0, 0x2, R18 ;  /* 0x00000002000c7825 */ /* 0x002fe200078e0212 */
[----:B------:R0:W-:Y:S04]  /*659b0*/  @P6 STG.E.U16 [R20.64], R23 ;  /* 0x0000001714006986 */ /* 0x0001e8000c101506 */
[----:B------:R1:W-:Y:S01]  /*659c0*/  @P4 STG.E.U16 [R12.64], R22 ;  /* 0x000000160c004986 */ /* 0x0003e2000c101506 */
[----:B--2---:R-:W-:-:S03]  /*659d0*/  PRMT R25, R15, 0x7632, R25 ;  /* 0x000076320f197816 */ /* 0x004fc60000000019 */
[----:B------:R-:W2:Y:S01]  /*659e0*/  LDL.LU R27, [R1+0x48] ;  /* 0x00004800011b7983 */ /* 0x000ea20000300800 */
[----:B0-----:R-:W-:-:S05]  /*659f0*/  IADD3 R21, R0, c[0x0][0x198], RZ ;  /* 0x0000660000157a10 */ /* 0x001fca0007ffe0ff */
[----:B-1----:R-:W-:-:S05]  /*65a00*/  IMAD.WIDE R12, R21, 0x2, R16 ;  /* 0x00000002150c7825 */ /* 0x002fca00078e0210 */
[----:B------:R0:W-:Y:S04]  /*65a10*/  @P5 STG.E.U16 [R12.64], R15 ;  /* 0x0000000f0c005986 */ /* 0x0001e8000c101506 */
[----:B0-----:R-:W3:Y:S04]  /*65a20*/  LDL.LU R15, [R1+0x2098] ;  /* 0x00209800010f7983 */ /* 0x001ee80000300800 */
[----:B------:R-:W4:Y:S01]  /*65a30*/  LDL.LU R13, [R1+0x28] ;  /* 0x00002800010d7983 */ /* 0x000f220000300800 */
[----:B------:R-:W-:Y:S02]  /*65a40*/  ISETP.LT.AND P3, PT, R29, c[0x0][0x178], !P3 ;  /* 0x00005e001d007a0c */ /* 0x000fe40005f61270 */
[----:B------:R-:W-:-:S02]  /*65a50*/  ISETP.LT.AND P4, PT, R28, c[0x0][0x178], !P1 ;  /* 0x00005e001c007a0c */ /* 0x000fc40004f81270 */
[----:B------:R-:W-:Y:S02]  /*65a60*/  IADD3 R20, R3, 0x28, RZ ;  /* 0x0000002803147810 */ /* 0x000fe40007ffe0ff */
[C---:B------:R-:W-:Y:S02]  /*65a70*/  IADD3 R24, R21.reuse, c[0x0][0x198], RZ ;  /* 0x0000660015187a10 */ /* 0x040fe40007ffe0ff */
[----:B------:R-:W-:Y:S01]  /*65a80*/  ISETP.GE.AND P6, PT, R20, c[0x0][0x17c], PT ;  /* 0x00005f0014007a0c */ /* 0x000fe20003fc6270 */
[----:B------:R-:W-:-:S04]  /*65a90*/  IMAD.WIDE R20, R21, 0x2, R18 ;  /* 0x0000000215147825 */ /* 0x000fc800078e0212 */
[----:B------:R-:W-:Y:S01]  /*65aa0*/  IMAD.WIDE R22, R24, 0x2, R16 ;  /* 0x0000000218167825 */ /* 0x000fe200078e0210 */
[----:B------:R-:W-:Y:S01]  /*65ab0*/  ISETP.LT.AND P1, PT, R29, c[0x0][0x178], !P1 ;  /* 0x00005e001d007a0c */ /* 0x000fe20004f21270 */
[----:B----4-:R-:W-:Y:S04]  /*65ac0*/  @P3 STG.E.U16 [R20.64], R13 ;  /* 0x0000000d14003986 */ /* 0x010fe8000c101506 */
[----:B------:R0:W-:Y:S04]  /*65ad0*/  @P4 STG.E.U16 [R22.64], R25 ;  /* 0x0000001916004986 */ /* 0x0001e8000c101506 */
[----:B0-----:R-:W4:Y:S01]  /*65ae0*/  LDL.LU R25, [R1+0x368] ;  /* 0x0003680001197983 */ /* 0x001f220000300800 */
[----:B------:R-:W-:-:S02]  /*65af0*/  IADD3 R0, R3, 0x29, RZ ;  /* 0x0000002903007810 */ /* 0x000fc40007ffe0ff */
[----:B------:R-:W-:Y:S02]  /*65b00*/  ISETP.LT.AND P3, PT, R28, c[0x0][0x178], !P0 ;  /* 0x00005e001c007a0c */ /* 0x000fe40004761270 */
[----:B------:R-:W-:Y:S02]  /*65b10*/  ISETP.LT.AND P0, PT, R29, c[0x0][0x178], !P0 ;  /* 0x00005e001d007a0c */ /* 0x000fe40004701270 */
[----:B------:R-:W-:Y:S02]  /*65b20*/  ISETP.GE.AND P5, PT, R0, c[0x0][0x17c], PT ;  /* 0x00005f0000007a0c */ /* 0x000fe40003fa6270 */
[----:B------:R-:W-:Y:S01]  /*65b30*/  PRMT R22, R13, 0x7632, R22 ;  /* 0x000076320d167816 */ /* 0x000fe20000000016 */
[C---:B------:R-:W-:Y:S01]  /*65b40*/  IMAD.WIDE R12, R24.reuse, 0x2, R18 ;  /* 0x00000002180c7825 */ /* 0x040fe200078e0212 */
[----:B------:R-:W-:Y:S02]  /*65b50*/  IADD3 R0, R24, c[0x0][0x198], RZ ;  /* 0x0000660018007a10 */ /* 0x000fe40007ffe0ff */
[----:B------:R-:W-:-:S02]  /*65b60*/  ISETP.LT.AND P4, PT, R28, c[0x0][0x178], !P2 ;  /* 0x00005e001c007a0c */ /* 0x000fc40005781270 */
[----:B------:R-:W-:Y:S01]  /*65b70*/  ISETP.LT.AND P2, PT, R29, c[0x0][0x178], !P2 ;  /* 0x00005e001d007a0c */ /* 0x000fe20005741270 */
[C---:B------:R-:W-:Y:S01]  /*65b80*/  IMAD.WIDE R20, R0.reuse, 0x2, R16 ;  /* 0x0000000200147825 */ /* 0x040fe200078e0210 */
[----:B------:R0:W-:Y:S01]  /*65b90*/  @P1 STG.E.U16 [R12.64], R22 ;  /* 0x000000160c001986 */ /* 0x0001e2000c101506 */
[----:B--2---:R-:W-:Y:S02]  /*65ba0*/  PRMT R24, R27, 0x7632, R24 ;  /* 0x000076321b187816 */ /* 0x004fe40000000018 */
[C---:B0-----:R-:W-:Y:S01]  /*65bb0*/  IADD3 R22, R0.reuse, c[0x0][0x198], RZ ;  /* 0x0000660000167a10 */ /* 0x041fe20007ffe0ff */
[----:B------:R-:W-:Y:S01]  /*65bc0*/  IMAD.WIDE R12, R0, 0x2, R18 ;  /* 0x00000002000c7825 */ /* 0x000fe200078e0212 */
[----:B----4-:R0:W-:Y:S01]  /*65bd0*/  @P3 STG.E.U16 [R20.64], R25 ;  /* 0x0000001914003986 */ /* 0x0101e2000c101506 */
[----:B------:R-:W-:-:S03]  /*65be0*/  PRMT R0, R25, 0x7632, R0 ;  /* 0x0000763219007816 */ /* 0x000fc60000000000 */
[----:B------:R1:W-:Y:S01]  /*65bf0*/  @P0 STG.E.U16 [R12.64], R27 ;  /* 0x0000001b0c000986 */ /* 0x0003e2000c101506 */
[----:B0-----:R-:W-:Y:S01]  /*65c00*/  IMAD.WIDE R20, R22, 0x2, R16 ;  /* 0x0000000216147825 */ /* 0x001fe200078e0210 */
[----:B------:R-:W-:-:S03]  /*65c10*/  IADD3 R25, R3, 0x2d, RZ ;  /* 0x0000002d03197810 */ /* 0x000fc60007ffe0ff */
[----:B-1----:R-:W-:Y:S01]  /*65c20*/  IMAD.WIDE R12, R22, 0x2, R18 ;  /* 0x00000002160c7825 */ /* 0x002fe200078e0212 */
[----:B------:R-:W-:Y:S04]  /*65c30*/  @P4 STG.E.U16 [R20.64], R0 ;  /* 0x0000000014004986 */ /* 0x000fe8000c101506 */
[----:B------:R-:W2:Y:S04]  /*65c40*/  LDL.LU R27, [R1+0x78] ;  /* 0x00007800011b7983 */ /* 0x000ea80000300800 */
[----:B------:R0:W-:Y:S01]  /*65c50*/  @P2 STG.E.U16 [R12.64], R24 ;  /* 0x000000180c002986 */ /* 0x0001e2000c101506 */
[----:B------:R-:W-:-:S03]  /*65c60*/  ISETP.GE.AND P2, PT, R25, c[0x0][0x17c], PT ;  /* 0x00005f0019007a0c */ /* 0x000fc60003f46270 */
[----:B0-----:R-:W4:Y:S04]  /*65c70*/  LDL.LU R13, [R1+0x58] ;  /* 0x00005800010d7983 */ /* 0x001f280000300800 */
[----:B------:R-:W2:Y:S01]  /*65c80*/  LDL.LU R25, [R1+0x378] ;  /* 0x0003780001197983 */ /* 0x000ea20000300800 */
[----:B------:R-:W-:Y:S02]  /*65c90*/  ISETP.LT.AND P0, PT, R28, c[0x0][0x178], !P6 ;  /* 0x00005e001c007a0c */ /* 0x000fe40007701270 */
[----:B------:R-:W-:Y:S02]  /*65ca0*/  IADD3 R23, R3, 0x2a, RZ ;  /* 0x0000002a03177810 */ /* 0x000fe40007ffe0ff */
[----:B------:R-:W-:Y:S02]  /*65cb0*/  IADD3 R0, R22, c[0x0][0x198], RZ ;  /* 0x0000660016007a10 */ /* 0x000fe40007ffe0ff */
[----:B------:R-:W-:-:S02]  /*65cc0*/  ISETP.GE.AND P1, PT, R23, c[0x0][0x17c], PT ;  /* 0x00005f0017007a0c */ /* 0x000fc40003f26270 */
[----:B------:R-:W-:Y:S01]  /*65cd0*/  IADD3 R23, R3, 0x2b, RZ ;  /* 0x0000002b03177810 */ /* 0x000fe20007ffe0ff */
[C---:B------:R-:W-:Y:S01]  /*65ce0*/  IMAD.WIDE R20, R0.reuse, 0x2, R16 ;  /* 0x0000000200147825 */ /* 0x040fe200078e0210 */
[----:B------:R-:W-:Y:S02]  /*65cf0*/  ISETP.LT.AND P6, PT, R29, c[0x0][0x178], !P6 ;  /* 0x00005e001d007a0c */ /* 0x000fe400077c1270 */
[----:B------:R-:W-:Y:S02]  /*65d00*/  ISETP.GE.AND P3, PT, R23, c[0x0][0x17c], PT ;  /* 0x00005f0017007a0c */ /* 0x000fe40003f66270 */
[----:B------:R-:W-:Y:S02]  /*65d10*/  IADD3 R23, R3, 0x2c, RZ ;  /* 0x0000002c03177810 */ /* 0x000fe40007ffe0ff */
[C---:B------:R-:W-:Y:S02]  /*65d20*/  IADD3 R12, R0.reuse, c[0x0][0x198], RZ ;  /* 0x00006600000c7a10 */ /* 0x040fe40007ffe0ff */
[----:B------:R-:W-:Y:S01]  /*65d30*/  ISETP.GE.AND P4, PT, R23, c[0x0][0x17c], PT ;  /* 0x00005f0017007a0c */ /* 0x000fe20003f86270 */
[----:B------:R-:W-:Y:S01]  /*65d40*/  IMAD.WIDE R22, R0, 0x2, R18 ;  /* 0x0000000200167825 */ /* 0x000fe200078e0212 */
[----:B--2---:R0:W-:Y:S01]  /*65d50*/  @P0 STG.E.U16 [R20.64], R25 ;  /* 0x0000001914000986 */ /* 0x0041e2000c101506 */
[----:B------:R-:W-:-:S02]  /*65d60*/  ISETP.LT.AND P0, PT, R28, c[0x0][0x178], !P5 ;  /* 0x00005e001c007a0c */ /* 0x000fc40006f01270 */
[----:B------:R-:W-:Y:S01]  /*65d70*/  ISETP.LT.AND P5, PT, R29, c[0x0][0x178], !P5 ;  /* 0x00005e001d007a0c */ /* 0x000fe20006fa1270 */
[----:B----4-:R1:W-:Y:S01]  /*65d80*/  @P6 STG.E.U16 [R22.64], R13 ;  /* 0x0000000d16006986 */ /* 0x0103e2000c101506 */
[----:B------:R-:W-:Y:S02]  /*65d90*/  PRMT R26, R25, 0x7632, R26 ;  /* 0x00007632191a7816 */ /* 0x000fe4000000001a */
[----:B------:R-:W-:Y:S02]  /*65da0*/  PRMT R24, R13, 0x7632, R24 ;  /* 0x000076320d187816 */ /* 0x000fe40000000018 */
[----:B0-----:R-:W-:Y:S01]  /*65db0*/  IADD3 R25, R3, 0x2e, RZ ;  /* 0x0000002e03197810 */ /* 0x001fe20007ffe0ff */
[----:B------:R-:W-:-:S04]  /*65dc0*/  IMAD.WIDE R20, R12, 0x2, R18 ;  /* 0x000000020c147825 */ /* 0x000fc800078e0212 */
[----:B-1----:R-:W-:-:S05]  /*65dd0*/  IMAD.WIDE R22, R12, 0x2, R16 ;  /* 0x000000020c167825 */ /* 0x002fca00078e0210 */
[----:B------:R0:W-:Y:S01]  /*65de0*/  @P0 STG.E.U16 [R22.64], R26 ;  /* 0x0000001a16000986 */ /* 0x0001e2000c101506 */
[----:B------:R-:W-:-:S03]  /*65df0*/  ISETP.GE.AND P0, PT, R25, c[0x0][0x17c], PT ;  /* 0x00005f0019007a0c */ /* 0x000fc60003f06270 */
[----:B------:R1:W-:Y:S04]  /*65e00*/  @P5 STG.E.U16 [R20.64], R24 ;  /* 0x0000001814005986 */ /* 0x0003e8000c101506 */
[----:B0-----:R-:W2:Y:S04]  /*65e10*/  LDL.LU R26, [R1+0x68] ;  /* 0x00006800011a7983 */ /* 0x001ea80000300800 */
[----:B------:R-:W4:Y:S04]  /*65e20*/  LDL.LU R25, [R1+0x398] ;  /* 0x0003980001197983 */ /* 0x000f280000300800 */
[----:B-1----:R-:W2:Y:S01]  /*65e30*/  LDL.LU R21, [R1+0x388] ;  /* 0x0003880001157983 */ /* 0x002ea20000300800 */
[----:B------:R-:W-:-:S02]  /*65e40*/  ISETP.LT.AND P6, PT, R28, c[0x0][0x178], !P1 ;  /* 0x00005e001c007a0c */ /* 0x000fc40004fc1270 */
[----:B------:R-:W-:Y:S02]  /*65e50*/  ISETP.LT.AND P1, PT, R29, c[0x0][0x178], !P1 ;  /* 0x00005e001d007a0c */ /* 0x000fe40004f21270 */
[----:B------:R-:W-:-:S05]  /*65e60*/  IADD3 R0, R12, c[0x0][0x198], RZ ;  /* 0x000066000c007a10 */ /* 0x000fca0007ffe0ff */
[----:B------:R-:W-:-:S04]  /*65e70*/  IMAD.WIDE R12, R0, 0x2, R16 ;  /* 0x00000002000c7825 */ /* 0x000fc800078e0210 */
[----:B------:R-:W-:Y:S01]  /*65e80*/  IMAD.WIDE R22, R0, 0x2, R18 ;  /* 0x0000000200167825 */ /* 0x000fe200078e0212 */
[----:B------:R-:W-:Y:S02]  /*65e90*/  ISETP.LT.AND P5, PT, R28, c[0x0][0x178], !P4 ;  /* 0x00005e001c007a0c */ /* 0x000fe400067a1270 */
[----:B------:R-:W-:Y:S01]  /*65ea0*/  ISETP.LT.AND P4, PT, R29, c[0x0][0x178], !P4 ;  /* 0x00005e001d007a0c */ /* 0x000fe20006781270 */
[----:B--2---:R-:W-:Y:S04]  /*65eb0*/  @P6 STG.E.U16 [R12.64], R21 ;  /* 0x000000150c006986 */ /* 0x004fe8000c101506 */
[----:B------:R0:W-:Y:S02]  /*65ec0*/  @P1 STG.E.U16 [R22.64], R27 ;  /* 0x0000001b16001986 */ /* 0x0001e4000c101506 */
[----:B0-----:R-:W-:-:S02]  /*65ed0*/  PRMT R22, R27, 0x7632, R22 ;  /* 0x000076321b167816 */ /* 0x001fc40000000016 */
[----:B------:R-:W2:Y:S01]  /*65ee0*/  LDL.LU R27, [R1+0x3a8] ;  /* 0x0003a800011b7983 */ /* 0x000ea20000300800 */
[----:B------:R-:W-:Y:S02]  /*65ef0*/  ISETP.LT.AND P6, PT, R28, c[0x0][0x178], !P3 ;  /* 0x00005e001c007a0c */ /* 0x000fe40005fc1270 */
[----:B------:R-:W-:Y:S02]  /*65f00*/  IADD3 R12, R0, c[0x0][0x198], RZ ;  /* 0x00006600000c7a10 */ /* 0x000fe40007ffe0ff */
[----:B------:R-:W-:Y:S02]  /*65f10*/  ISETP.LT.AND P3, PT, R29, c[0x0][0x178], !P3 ;  /* 0x00005e001d007a0c */ /* 0x000fe40005f61270 */
[----:B------:R-:W-:Y:S01]  /*65f20*/  PRMT R23, R21, 0x7632, R23 ;  /* 0x0000763215177816 */ /* 0x000fe20000000017 */
[C---:B------:R-:W-:Y:S01]  /*65f30*/  IMAD.WIDE R20, R12.reuse, 0x2, R16 ;  /* 0x000000020c147825 */ /* 0x040fe200078e0210 */
[----:B------:R-:W-:-:S03]  /*65f40*/  IADD3 R0, R12, c[0x0][0x198], RZ ;  /* 0x000066000c007a10 */ /* 0x000fc60007ffe0ff */
[----:B------:R-:W-:Y:S02]  /*65f50*/  IMAD.WIDE R12, R12, 0x2, R18 ;  /* 0x000000020c0c7825 */ /* 0x000fe400078e0212 */
[----:B------:R0:W-:Y:S01]  /*65f60*/  @P6 STG.E.U16 [R20.64], R23 ;  /* 0x0000001714006986 */ /* 0x0001e2000c101506 */
[----:B------:R-:W-:-:S03]  /*65f70*/  ISETP.LT.AND P6, PT, R28, c[0x0][0x178], !P2 ;  /* 0x00005e001c007a0c */ /* 0x000fc600057c1270 */
[----:B------:R1:W-:Y:S01]  /*65f80*/  @P3 STG.E.U16 [R12.64], R22 ;  /* 0x000000160c003986 */ /* 0x0003e2000c101506 */
[----:B0-----:R-:W-:-:S04]  /*65f90*/  IMAD.WIDE R20, R0, 0x2, R16 ;  /* 0x0000000200147825 */ /* 0x001fc800078e0210 */
[----:B-1----:R-:W-:Y:S01]  /*65fa0*/  IMAD.WIDE R12, R0, 0x2, R18 ;  /* 0x00000002000c7825 */ /* 0x002fe200078e0212 */
[----:B----4-:R0:W-:Y:S01]  /*65fb0*/  @P5 STG.E.U16 [R20.64], R25 ;  /* 0x0000001914005986 */ /* 0x0101e2000c101506 */
[----:B------:R-:W-:Y:S02]  /*65fc0*/  ISETP.LT.AND P2, PT, R29, c[0x0][0x178], !P2 ;  /* 0x00005e001d007a0c */ /* 0x000fe40005741270 */
[----:B------:R-:W-:Y:S01]  /*65fd0*/  ISETP.LT.AND P5, PT, R28, c[0x0][0x178], !P0 ;  /* 0x00005e001c007a0c */ /* 0x000fe200047a1270 */
[----:B------:R1:W-:Y:S01]  /*65fe0*/  @P4 STG.E.U16 [R12.64], R26 ;  /* 0x0000001a0c004986 */ /* 0x0003e2000c101506 */
[C---:B------:R-:W-:Y:S02]  /*65ff0*/  IADD3 R24, R3.reuse, 0x2f, RZ ;  /* 0x0000002f03187810 */ /* 0x040fe40007ffe0ff */
[----:B0-----:R-:W-:Y:S02]  /*66000*/  IADD3 R20, R0, c[0x0][0x198], RZ ;  /* 0x0000660000147a10 */ /* 0x001fe40007ffe0ff */
[----:B------:R-:W-:-:S02]  /*66010*/  IADD3 R0, R3, 0x31, RZ ;  /* 0x0000003103007810 */ /* 0x000fc40007ffe0ff */
[----:B------:R-:W-:Y:S01]  /*66020*/  PRMT R21, R25, 0x7632, R21 ;  /* 0x0000763219157816 */ /* 0x000fe20000000015 */
[----:B-1----:R-:W-:Y:S01]  /*66030*/  IMAD.WIDE R12, R20, 0x2, R16 ;  /* 0x00000002140c7825 */ /* 0x002fe200078e0210 */
[----:B------:R-:W-:Y:S02]  /*66040*/  ISETP.GE.AND P4, PT, R0, c[0x0][0x17c], PT ;  /* 0x00005f0000007a0c */ /* 0x000fe40003f86270 */
[----:B------:R-:W-:Y:S02]  /*66050*/  IADD3 R0, R20, c[0x0][0x198], RZ ;  /* 0x0000660014007a10 */ /* 0x000fe40007ffe0ff */
[----:B------:R-:W-:Y:S01]  /*66060*/  ISETP.GE.AND P1, PT, R24, c[0x0][0x17c], PT ;  /* 0x00005f0018007a0c */ /* 0x000fe20003f26270 */
[----:B------:R0:W-:Y:S01]  /*66070*/  @P6 STG.E.U16 [R12.64], R21 ;  /* 0x000000150c006986 */ /* 0x0001e2000c101506 */
[----:B------:R-:W-:Y:S02]  /*66080*/  PRMT R24, R26, 0x7632, R24 ;  /* 0x000076321a187816 */ /* 0x000fe40000000018 */
[----:B------:R-:W-:Y:S01]  /*66090*/  IADD3 R25, R3, 0x33, RZ ;  /* 0x0000003303197810 */ /* 0x000fe20007ffe0ff */
[----:B------:R-:W4:Y:S01]  /*660a0*/  LDL.LU R26, [R1+0x1c] ;  /* 0x00001c00011a7983 */ /* 0x000f220000300800 */
[----:B0-----:R-:W-:-:S04]  /*660b0*/  IMAD.WIDE R12, R20, 0x2, R18 ;  /* 0x00000002140c7825 */ /* 0x001fc800078e0212 */
[----:B------:R-:W-:Y:S01]  /*660c0*/  IMAD.WIDE R20, R0, 0x2, R16 ;  /* 0x0000000200147825 */ /* 0x000fe200078e0210 */
[----:B------:R0:W-:Y:S04]  /*660d0*/  @P2 STG.E.U16 [R12.64], R24 ;  /* 0x000000180c002986 */ /* 0x0001e8000c101506 */
[----:B--2---:R1:W-:Y:S01]  /*660e0*/  @P5 STG.E.U16 [R20.64], R27 ;  /* 0x0000001b14005986 */ /* 0x0043e2000c101506 */
[----:B------:R-:W-:-:S03]  /*660f0*/  ISETP.GE.AND P5, PT, R25, c[0x0][0x17c], PT ;  /* 0x00005f0019007a0c */ /* 0x000fc60003fa6270 */
[----:B------:R-:W2:Y:S01]  /*66100*/  LDL.LU R25, [R1+0x23c] ;  /* 0x00023c0001197983 */ /* 0x000ea20000300800 */
[----:B------:R-:W-:Y:S02]  /*66110*/  ISETP.LT.AND P0, PT, R29, c[0x0][0x178], !P0 ;  /* 0x00005e001d007a0c */ /* 0x000fe40004701270 */
[C---:B------:R-:W-:Y:S02]  /*66120*/  IADD3 R23, R3.reuse, 0x30, RZ ;  /* 0x0000003003177810 */ /* 0x040fe40007ffe0ff */
[----:B------:R-:W-:Y:S02]  /*66130*/  IADD3 R22, R3, 0x32, RZ ;  /* 0x0000003203167810 */ /* 0x000fe40007ffe0ff */
[----:B------:R-:W-:Y:S02]  /*66140*/  ISETP.GE.AND P3, PT, R23, c[0x0][0x17c], PT ;  /* 0x00005f0017007a0c */ /* 0x000fe40003f66270 */
[----:B------:R-:W-:Y:S01]  /*66150*/  ISETP.GE.AND P6, PT, R22, c[0x0][0x17c], PT ;  /* 0x00005f0016007a0c */ /* 0x000fe20003fc6270 */
[----:B------:R-:W-:Y:S01]  /*66160*/  IMAD.WIDE R22, R0, 0x2, R18 ;  /* 0x0000000200167825 */ /* 0x000fe200078e0212 */
[----:B------:R-:W-:-:S02]  /*66170*/  ISETP.LT.AND P2, PT, R28, c[0x0][0x178], !P1 ;  /* 0x00005e001c007a0c */ /* 0x000fc40004f41270 */
[----:B0-----:R-:W-:Y:S02]  /*66180*/  IADD3 R12, R0, c[0x0][0x198], RZ ;  /* 0x00006600000c7a10 */ /* 0x001fe40007ffe0ff */
[----:B------:R0:W-:Y:S01]  /*66190*/  @P0 STG.E.U16 [R22.64], R14 ;  /* 0x0000000e16000986 */ /* 0x0001e2000c101506 */
[----:B------:R-:W-:Y:S02]  /*661a0*/  ISETP.LT.AND P1, PT, R29, c[0x0][0x178], !P1 ;  /* 0x00005e001d007a0c */ /* 0x000fe40004f21270 */
[----:B------:R-:W-:Y:S01]  /*661b0*/  ISETP.LT.AND P0, PT, R28, c[0x0][0x178], !P3 ;  /* 0x00005e001c007a0c */ /* 0x000fe20005f01270 */
[----:B-1----:R-:W-:Y:S01]  /*661c0*/  IMAD.WIDE R20, R12, 0x2, R16 ;  /* 0x000000020c147825 */ /* 0x002fe200078e0210 */
[----:B------:R-:W-:Y:S02]  /*661d0*/  PRMT R0, R14, 0x7632, R0 ;  /* 0x000076320e007816 */ /* 0x000fe40000000000 */
[----:B0-----:R-:W-:Y:S02]  /*661e0*/  PRMT R22, R27, 0x7632, R22 ;  /* 0x000076321b167816 */ /* 0x001fe40000000016 */
[C---:B------:R-:W-:Y:S01]  /*661f0*/  IADD3 R14, R12.reuse, c[0x0][0x198], RZ ;  /* 0x000066000c0e7a10 */ /* 0x040fe20007ffe0ff */
[----:B------:R-:W-:Y:S01]  /*66200*/  IMAD.WIDE R12, R12, 0x2, R18 ;  /* 0x000000020c0c7825 */ /* 0x000fe200078e0212 */
[----:B------:R-:W-:Y:S01]  /*66210*/  ISETP.LT.AND P3, PT, R29, c[0x0][0x178], !P3 ;  /* 0x00005e001d007a0c */ /* 0x000fe20005f61270 */
[----:B------:R0:W-:Y:S04]  /*66220*/  @P2 STG.E.U16 [R20.64], R22 ;  /* 0x0000001614002986 */ /* 0x0001e8000c101506 */
[----:B------:R1:W-:Y:S04]  /*66230*/  @P1 STG.E.U16 [R12.64], R0 ;  /* 0x000000000c001986 */ /* 0x0003e8000c101506 */
[----:B------:R-:W3:Y:S01]  /*66240*/  LDL.LU R27, [R1+0x3c] ;  /* 0x00003c00011b7983 */ /* 0x000ee20000300800 */
[----:B0-----:R-:W-:-:S04]  /*66250*/  IMAD.WIDE R20, R14, 0x2, R16 ;  /* 0x000000020e147825 */ /* 0x001fc800078e0210 */
[----:B-1----:R-:W-:Y:S01]  /*66260*/  IMAD.WIDE R12, R14, 0x2, R18 ;  /* 0x000000020e0c7825 */ /* 0x002fe200078e0212 */
[----:B----4-:R-:W-:Y:S01]  /*66270*/  PRMT R24, R26, 0x7632, R24 ;  /* 0x000076321a187816 */ /* 0x010fe20000000018 */
[----:B--2---:R0:W-:Y:S01]  /*66280*/  @P0 STG.E.U16 [R20.64], R25 ;  /* 0x0000001914000986 */ /* 0x0041e2000c101506 */
[----:B------:R-:W-:Y:S02]  /*66290*/  ISETP.LT.AND P0, PT, R28, c[0x0][0x178], !P4 ;  /* 0x00005e001c007a0c */ /* 0x000fe40006701270 */
[----:B------:R-:W-:Y:S01]  /*662a0*/  ISETP.LT.AND P4, PT, R29, c[0x0][0x178], !P4 ;  /* 0x00005e001d007a0c */ /* 0x000fe20006781270 */
[----:B------:R1:W-:Y:S01]  /*662b0*/  @P3 STG.E.U16 [R12.64], R26 ;  /* 0x0000001a0c003986 */ /* 0x0003e2000c101506 */
[----:B------:R-:W-:Y:S02]  /*662c0*/  PRMT R0, R25, 0x7632, R0 ;  /* 0x0000763219007816 */ /* 0x000fe40000000000 */
[----:B0-----:R-:W-:Y:S02]  /*662d0*/  IADD3 R20, R14, c[0x0][0x198], RZ ;  /* 0x000066000e147a10 */ /* 0x001fe40007ffe0ff */
[----:B------:R-:W-:-:S02]  /*662e0*/  IADD3 R25, R3, 0x36, RZ ;  /* 0x0000003603197810 */ /* 0x000fc40007ffe0ff */
[C---:B------:R-:W-:Y:S01]  /*662f0*/  IADD3 R14, R20.reuse, c[0x0][0x198], RZ ;  /* 0x00006600140e7a10 */ /* 0x040fe20007ffe0ff */
[----:B-1----:R-:W-:-:S04]  /*66300*/  IMAD.WIDE R12, R20, 0x2, R16 ;  /* 0x00000002140c7825 */ /* 0x002fc800078e0210 */
[----:B------:R-:W-:Y:S01]  /*66310*/  IMAD.WIDE R20, R20, 0x2, R18 ;  /* 0x0000000214147825 */ /* 0x000fe200078e0212 */
[----:B------:R-:W-:Y:S01]  /*66320*/  @P0 STG.E.U16 [R12.64], R0 ;  /* 0x000000000c000986 */ /* 0x000fe2000c101506 */
[----:B------:R-:W-:-:S03]  /*66330*/  ISETP.GE.AND P0, PT, R25, c[0x0][0x17c], PT ;  /* 0x00005f0019007a0c */ /* 0x000fc60003f06270 */
[----:B------:R-:W2:Y:S04]  /*66340*/  LDL.LU R25, [R1+0x2c] ;  /* 0x00002c0001197983 */ /* 0x000ea80000300800 */
[----:B------:R0:W-:Y:S04]  /*66350*/  @P4 STG.E.U16 [R20.64], R24 ;  /* 0x0000001814004986 */ /* 0x0001e8000c101506 */
[----:B0-----:R-:W4:Y:S01]  /*66360*/  LDL.LU R21, [R1+0x24c] ;  /* 0x00024c0001157983 */ /* 0x001f220000300800 */
[----:B------:R-:W-:-:S04]  /*66370*/  IADD3 R26, R3, 0x37, RZ ;  /* 0x00000037031a7810 */ /* 0x000fc80007ffe0ff */
[----:B------:R-:W-:Y:S02]  /*66380*/  ISETP.GE.AND P4, PT, R26, c[0x0][0x17c], PT ;  /* 0x00005f001a007a0c */ /* 0x000fe40003f86270 */
[----:B------:R-:W2:Y:S01]  /*66390*/  LDL.LU R26, [R1+0x35c] ;  /* 0x00035c00011a7983 */ /* 0x000ea20000300800 */
[----:B------:R-:W-:Y:S02]  /*663a0*/  ISETP.LT.AND P3, PT, R28, c[0x0][0x178], !P6 ;  /* 0x00005e001c007a0c */ /* 0x000fe40007761270 */
[C---:B------:R-:W-:Y:S02]  /*663b0*/  IADD3 R23, R3.reuse, 0x34, RZ ;  /* 0x0000003403177810 */ /* 0x040fe40007ffe0ff */
[----:B------:R-:W-:Y:S02]  /*663c0*/  IADD3 R22, R3, 0x35, RZ ;  /* 0x0000003503167810 */ /* 0x000fe40007ffe0ff */
[----:B------:R-:W-:Y:S02]  /*663d0*/  ISETP.LT.AND P6, PT, R29, c[0x0][0x178], !P6 ;  /* 0x00005e001d007a0c */ /* 0x000fe400077c1270 */
[----:B------:R-:W-:-:S02]  /*663e0*/  ISETP.GE.AND P2, PT, R23, c[0x0][0x17c], PT ;  /* 0x00005f0017007a0c */ /* 0x000fc40003f46270 */
[----:B------:R-:W-:Y:S01]  /*663f0*/  ISETP.GE.AND P1, PT, R22, c[0x0][0x17c], PT ;  /* 0x00005f0016007a0c */ /* 0x000fe20003f26270 */
[----:B------:R-:W-:-:S04]  /*66400*/  IMAD.WIDE R22, R14, 0x2, R16 ;  /* 0x000000020e167825 */ /* 0x000fc800078e0210 */
[----:B------:R-:W-:Y:S01]  /*66410*/  IMAD.WIDE R12, R14, 0x2, R18 ;  /* 0x000000020e0c7825 */ /* 0x000fe200078e0212 */
[----:B---3--:R-:W-:Y:S02]  /*66420*/  PRMT R0, R27, 0x7632, R0 ;  /* 0x000076321b007816 */ /* 0x008fe40000000000 */
[----:B------:R-:W-:Y:S01]  /*66430*/  IADD3 R24, R3, 0x38, RZ ;  /* 0x0000003803187810 */ /* 0x000fe20007ffe0ff */
[----:B----4-:R0:W-:Y:S01]  /*66440*/  @P3 STG.E.U16 [R22.64], R21 ;  /* 0x0000001516003986 */ /* 0x0101e2000c101506 */
[C---:B------:R-:W-:Y:S02]  /*66450*/  ISETP.LT.AND P3, PT, R28.reuse, c[0x0][0x178], !P5 ;  /* 0x00005e001c007a0c */ /* 0x040fe40006f61270 */
[----:B------:R-:W-:Y:S01]  /*66460*/  ISETP.LT.AND P5, PT, R29, c[0x0][0x178], !P5 ;  /* 0x00005e001d007a0c */ /* 0x000fe20006fa1270 */
[----:B------:R1:W-:Y:S01]  /*66470*/  @P6 STG.E.U16 [R12.64], R27 ;  /* 0x0000001b0c006986 */ /* 0x0003e2000c101506 */
[----:B------:R-:W-:Y:S02]  /*66480*/  ISETP.LT.AND P6, PT, R28, c[0x0][0x178], !P2 ;  /* 0x00005e001c007a0c */ /* 0x000fe400057c1270 */
[----:B0-----:R-:W-:-:S02]  /*66490*/  IADD3 R23, R14, c[0x0][0x198], RZ ;  /* 0x000066000e177a10 */ /* 0x001fc40007ffe0ff */
[----:B------:R-:W-:Y:S02]  /*664a0*/  PRMT R22, R21, 0x7632, R22 ;  /* 0x0000763215167816 */ /* 0x000fe40000000016 */
[C---:B------:R-:W-:Y:S01]  /*664b0*/  IADD3 R14, R23.reuse, c[0x0][0x198], RZ ;  /* 0x00006600170e7a10 */ /* 0x040fe20007ffe0ff */
[----:B------:R-:W-:Y:S01]  /*664c0*/  IMAD.WIDE R20, R23, 0x2, R16 ;  /* 0x0000000217147825 */ /* 0x000fe200078e0210 */
[----:B------:R-:W-:Y:S01]  /*664d0*/  ISETP.LT.AND P2, PT, R29, c[0x0][0x178], !P2 ;  /* 0x00005e001d007a0c */ /* 0x000fe20005741270 */
[----:B-1----:R-:W3:Y:S02]  /*664e0*/  LDL.LU R27, [R1+0x4c] ;  /* 0x00004c00011b7983 */ /* 0x002ee40000300800 */
[----:B------:R-:W-:Y:S02]  /*664f0*/  IMAD.WIDE R12, R23, 0x2, R18 ;  /* 0x00000002170c7825 */ /* 0x000fe400078e0212 */
[----:B------:R0:W-:Y:S04]  /*66500*/  @P3 STG.E.U16 [R20.64], R22 ;  /* 0x0000001614003986 */ /* 0x0001e8000c101506 */
[----:B------:R1:W-:Y:S01]  /*66510*/  @P5 STG.E.U16 [R12.64], R0 ;  /* 0x000000000c005986 */ /* 0x0003e2000c101506 */
[----:B0-----:R-:W-:-:S05]  /*66520*/  IMAD.WIDE R20, R14, 0x2, R16 ;  /* 0x000000020e147825 */ /* 0x001fca00078e0210 */
[----:B--2---:R0:W-:Y:S01]  /*66530*/  @P6 STG.E.U16 [R20.64], R26 ;  /* 0x0000001a14006986 */ /* 0x0041e2000c101506 */
[----:B------:R-:W-:Y:S01]  /*66540*/  ISETP.LT.AND P6, PT, R28, c[0x0][0x178], !P1 ;  /* 0x00005e001c007a0c */ /* 0x000fe20004fc1270 */
[----:B-1----:R-:W-:Y:S01]  /*66550*/  IMAD.WIDE R12, R14, 0x2, R18 ;  /* 0x000000020e0c7825 */ /* 0x002fe200078e0212 */
[----:B------:R-:W-:Y:S02]  /*66560*/  ISETP.LT.AND P1, PT, R29, c[0x0][0x178], !P1 ;  /* 0x00005e001d007a0c */ /* 0x000fe40004f21270 */
[----:B------:R-:W-:Y:S02]  /*66570*/  ISETP.GE.AND P3, PT, R24, c[0x0][0x17c], PT ;  /* 0x00005f0018007a0c */ /* 0x000fe40003f66270 */
[----:B------:R1:W-:Y:S01]  /*66580*/  @P2 STG.E.U16 [R12.64], R25 ;  /* 0x000000190c002986 */ /* 0x0003e2000c101506 */
[----:B0-----:R-:W-:Y:S02]  /*66590*/  IADD3 R20, R14, c[0x0][0x198], RZ ;  /* 0x000066000e147a10 */ /* 0x001fe40007ffe0ff */
[----:B------:R-:W-:-:S02]  /*665a0*/  PRMT R0, R26, 0x7632, R0 ;  /* 0x000076321a007816 */ /* 0x000fc40000000000 */
[----:B------:R-:W-:Y:S02]  /*665b0*/  PRMT R24, R25, 0x7632, R24 ;  /* 0x0000763219187816 */ /* 0x000fe40000000018 */
[C---:B------:R-:W-:Y:S01]  /*665c0*/  IADD3 R14, R20.reuse, c[0x0][0x198], RZ ;  /* 0x00006600140e7a10 */ /* 0x040fe20007ffe0ff */
[----:B-1----:R-:W-:Y:S01]  /*665d0*/  IMAD.WIDE R12, R20, 0x2, R16 ;  /* 0x00000002140c7825 */ /* 0x002fe200078e0210 */
[----:B------:R-:W-:-:S03]  /*665e0*/  IADD3 R25, R3, 0x3a, RZ ;  /* 0x0000003a03197810 */ /* 0x000fc60007ffe0ff */
        /* <DEDUP_REMOVED lines=10> */
[----:B------:R-:W-:Y:S02]  /*66690*/  IADD3 R22, R3, 0x39, RZ ;  /* 0x0000003903167810 */ /* 0x000fe40007ffe0ff */
[----:B------:R-:W-:Y:S02]  /*666a0*/  ISETP.LT.AND P0, PT, R29, c[0x0][0x178], !P0 ;  /* 0x00005e001d007a0c */ /* 0x000fe40004701270 */
[----:B------:R-:W-:Y:S01]  /*666b0*/  ISETP.GE.AND P5, PT, R22, c[0x0][0x17c], PT ;  /* 0x00005f0016007a0c */ /* 0x000fe20003fa6270 */
[----:B------:R-:W-:-:S04]  /*666c0*/  IMAD.WIDE R22, R14, 0x2, R16 ;  /* 0x000000020e167825 */ /* 0x000fc800078e0210 */
[----:B------:R-:W-:Y:S01]  /*666d0*/  IMAD.WIDE R12, R14, 0x2, R18 ;  /* 0x000000020e0c7825 */ /* 0x000fe200078e0212 */
[----:B------:R-:W-:Y:S02]  /*666e0*/  IADD3 R24, R3, 0x3c, RZ ;  /* 0x0000003c03187810 */ /* 0x000fe40007ffe0ff */
[----:B---3--:R-:W-:Y:S01]  /*666f0*/  PRMT R0, R27, 0x7632, R0 ;  /* 0x000076321b007816 */ /* 0x008fe20000000000 */
        /* <DEDUP_REMOVED lines=37> */
[----:B------:R-:W-:Y:S02]  /*66950*/  ISETP.LT.AND P6, PT, R29, c[0x0][0x178], !P6 ;  /* 0x00005e001d007a0c */ /* 0x000fe400077c1270 */
[----:B------:R-:W-:Y:S01]  /*66960*/  IADD3 R22, R3, 0x3d, RZ ;  /* 0x0000003d03167810 */ /* 0x000fe20007ffe0ff */
[----:B------:R-:W-:-:S03]  /*66970*/  IMAD.WIDE R12, R14, 0x2, R18 ;  /* 0x000000020e0c7825 */ /* 0x000fc600078e0212 */
[----:B------:R-:W-:Y:S01]  /*66980*/  ISETP.GE.AND P4, PT, R22, c[0x0][0x17c], PT ;  /* 0x00005f0016007a0c */ /* 0x000fe20003f86270 */
[----:B------:R-:W-:Y:S01]  /*66990*/  IMAD.WIDE R22, R14, 0x2, R16 ;  /* 0x000000020e167825 */ /* 0x000fe200078e0210 */
[----:B---3--:R-:W-:-:S04]  /*669a0*/  PRMT R0, R27, 0x7632, R0 ;  /* 0x000076321b007816 */ /* 0x008fc80000000000 */
[----:B----4-:R-:W-:Y:S04]  /*669b0*/  @P3 STG.E.U16 [R22.64], R21 ;  /* 0x0000001516003986 */ /* 0x010fe8000c101506 */
[----:B------:R0:W-:Y:S04]  /*669c0*/  @P6 STG.E.U16 [R12.64], R27 ;  /* 0x0000001b0c006986 */ /* 0x0001e8000c101506 */
[----:B0-----:R-:W3:Y:S01]  /*669d0*/  LDL.LU R27, [R1+0x3ac] ;  /* 0x0003ac00011b7983 */ /* 0x001ee20000300800 */
[----:B------:R-:W-:Y:S02]  /*669e0*/  ISETP.LT.AND P3, PT, R28, c[0x0][0x178], !P1 ;  /* 0x00005e001c007a0c */ /* 0x000fe40004f61270 */
[----:B------:R-:W-:-:S02]  /*669f0*/  IADD3 R23, R14, c[0x0][0x198], RZ ;  /* 0x000066000e177a10 */ /* 0x000fc40007ffe0ff */
[----:B------:R-:W-:Y:S02]  /*66a00*/  ISETP.LT.AND P1, PT, R29, c[0x0][0x178], !P1 ;  /* 0x00005e001d007a0c */ /* 0x000fe40004f21270 */
[----:B------:R-:W-:Y:S02]  /*66a10*/  ISETP.LT.AND P6, PT, R28, c[0x0][0x178], !P2 ;  /* 0x00005e001c007a0c */ /* 0x000fe400057c1270 */
[----:B------:R-:W-:Y:S01]  /*66a20*/  PRMT R22, R21, 0x7632, R22 ;  /* 0x0000763215167816 */ /* 0x000fe20000000016 */
[----:B------:R-:W-:Y:S01]  /*66a30*/  IMAD.WIDE R20, R23, 0x2, R16 ;  /* 0x0000000217147825 */ /* 0x000fe200078e0210 */
[----:B------:R-:W-:Y:S02]  /*66a40*/  ISETP.LT.AND P2, PT, R29, c[0x0][0x178], !P2 ;  /* 0x00005e001d007a0c */ /* 0x000fe40005741270 */
[C---:B------:R-:W-:Y:S01]  /*66a50*/  IADD3 R14, R23.reuse, c[0x0][0x198], RZ ;  /* 0x00006600170e7a10 */ /* 0x040fe20007ffe0ff */
[----:B------:R-:W-:Y:S01]  /*66a60*/  IMAD.WIDE R12, R23, 0x2, R18 ;  /* 0x00000002170c7825 */ /* 0x000fe200078e0212 */
[----:B------:R0:W-:Y:S04]  /*66a70*/  @P3 STG.E.U16 [R20.64], R22 ;  /* 0x0000001614003986 */ /* 0x0001e8000c101506 */
[----:B------:R1:W-:Y:S01]  /*66a80*/  @P1 STG.E.U16 [R12.64], R0 ;  /* 0x000000000c001986 */ /* 0x0003e2000c101506 */
[----:B0-----:R-:W-:-:S04]  /*66a90*/  IMAD.WIDE R20, R14, 0x2, R16 ;  /* 0x000000020e147825 */ /* 0x001fc800078e0210 */
[----:B-1----:R-:W-:Y:S01]  /*66aa0*/  IMAD.WIDE R12, R14, 0x2, R18 ;  /* 0x000000020e0c7825 */ /* 0x002fe200078e0212 */
[----:B--2---:R0:W-:Y:S01]  /*66ab0*/  @P6 STG.E.U16 [R20.64], R26 ;  /* 0x0000001a14006986 */ /* 0x0041e2000c101506 */
[C---:B------:R-:W-:Y:S02]  /*66ac0*/  ISETP.LT.AND P6, PT, R28.reuse, c[0x0][0x178], !P4 ;  /* 0x00005e001c007a0c */ /* 0x040fe400067c1270 */
[----:B------:R-:W-:Y:S01]  /*66ad0*/  ISETP.LT.AND P4, PT, R29, c[0x0][0x178], !P4 ;  /* 0x00005e001d007a0c */ /* 0x000fe20006781270 */
[----:B------:R1:W-:Y:S01]  /*66ae0*/  @P2 STG.E.U16 [R12.64], R25 ;  /* 0x000000190c002986 */ /* 0x0003e2000c101506 */
[----:B------:R-:W-:Y:S02]  /*66af0*/  ISETP.LT.AND P2, PT, R28, c[0x0][0x178], !P0 ;  /* 0x00005e001c007a0c */ /* 0x000fe40004741270 */
[----:B------:R-:W-:Y:S02]  /*66b00*/  IADD3 R22, R3, 0x41, RZ ;  /* 0x0000004103167810 */ /* 0x000fe40007ffe0ff */
[----:B0-----:R-:W-:-:S02]  /*66b10*/  IADD3 R20, R14, c[0x0][0x198], RZ ;  /* 0x000066000e147a10 */ /* 0x001fc40007ffe0ff */
[----:B------:R-:W-:Y:S02]  /*66b20*/  PRMT R14, R25, 0x7632, R14 ;  /* 0x00007632190e7816 */ /* 0x000fe4000000000e */
[C---:B-1----:R-:W-:Y:S01]  /*66b30*/  IADD3 R25, R20.reuse, c[0x0][0x198], RZ ;  /* 0x0000660014197a10 */ /* 0x042fe20007ffe0ff */
[----:B------:R-:W-:Y:S01]  /*66b40*/  IMAD.WIDE R12, R20, 0x2, R16 ;  /* 0x00000002140c7825 */ /* 0x000fe200078e0210 */
[----:B------:R-:W-:Y:S02]  /*66b50*/  PRMT R0, R26, 0x7632, R0 ;  /* 0x000076321a007816 */ /* 0x000fe40000000000 */
[----:B------:R-:W-:Y:S01]  /*66b60*/  ISETP.GE.AND P1, PT, R22, c[0x0][0x17c], PT ;  /* 0x00005f0016007a0c */ /* 0x000fe20003f26270 */
[----:B------:R-:W-:Y:S01]  /*66b70*/  IMAD.WIDE R20, R20, 0x2, R18 ;  /* 0x0000000214147825 */ /* 0x000fe200078e0212 */
[----:B------:R-:W-:Y:S01]  /*66b80*/  IADD3 R26, R3, 0x43, RZ ;  /* 0x00000043031a7810 */ /* 0x000fe20007ffe0ff */
[----:B------:R-:W-:Y:S02]  /*66b90*/  @P6 STG.E.U16 [R12.64], R0 ;  /* 0x000000000c006986 */ /* 0x000fe4000c101506 */
[----:B------:R-:W-:-:S02]  /*66ba0*/  IMAD.WIDE R22, R25, 0x2, R16 ;  /* 0x0000000219167825 */ /* 0x000fc400078e0210 */
[----:B------:R-:W-:Y:S01]  /*66bb0*/  @P4 STG.E.U16 [R20.64], R14 ;  /* 0x0000000e14004986 */ /* 0x000fe2000c101506 */
[----:B------:R-:W-:-:S03]  /*66bc0*/  ISETP.GE.AND P4, PT, R26, c[0x0][0x17c], PT ;  /* 0x00005f001a007a0c */ /* 0x000fc60003f86270 */
[----:B------:R-:W2:Y:S01]  /*66bd0*/  LDL.LU R26, [R1+0x90] ;  /* 0x00009000011a7983 */ /* 0x000ea20000300800 */
[----:B------:R-:W-:-:S04]  /*66be0*/  IADD3 R24, R3, 0x40, RZ ;  /* 0x0000004003187810 */ /* 0x000fc80007ffe0ff */
[----:B------:R-:W-:Y:S02]  /*66bf0*/  ISETP.GE.AND P3, PT, R24, c[0x0][0x17c], PT ;  /* 0x00005f0018007a0c */ /* 0x000fe40003f66270 */
[----:B------:R-:W-:-:S04]  /*66c00*/  IADD3 R24, R3, 0x42, RZ ;  /* 0x0000004203187810 */ /* 0x000fc80007ffe0ff */
[----:B------:R-:W-:Y:S01]  /*66c10*/  ISETP.GE.AND P6, PT, R24, c[0x0][0x17c], PT ;  /* 0x00005f0018007a0c */ /* 0x000fe20003fc6270 */
[----:B---3--:R0:W-:Y:S04]  /*66c20*/  @P2 STG.E.U16 [R22.64], R27 ;  /* 0x0000001b16002986 */ /* 0x0081e8000c101506 */
[----:B0-----:R-:W3:Y:S01]  /*66c30*/  LDL.LU R23, [R1+0xb0] ;  /* 0x0000b00001177983 */ /* 0x001ee20000300800 */
[----:B------:R-:W-:-:S03]  /*66c40*/  PRMT R14, R27, 0x7632, R14 ;  /* 0x000076321b0e7816 */ /* 0x000fc6000000000e */
[----:B------:R-:W4:Y:S04]  /*66c50*/  LDL.LU R27, [R1+0xc0] ;  /* 0x0000c000011b7983 */ /* 0x000f280000300800 */
[----:B------:R-:W4:Y:S01]  /*66c60*/  LDL.LU R24, [R1+0xa0] ;  /* 0x0000a00001187983 */ /* 0x000f220000300800 */
[----:B------:R-:W-:Y:S02]  /*66c70*/  ISETP.LT.AND P0, PT, R29, c[0x0][0x178], !P0 ;  /* 0x00005e001d007a0c */ /* 0x000fe40004701270 */
[----:B------:R-:W-:Y:S01]  /*66c80*/  ISETP.LT.AND P2, PT, R28, c[0x0][0x178], !P5 ;  /* 0x00005e001c007a0c */ /* 0x000fe20006f41270 */
[----:B------:R-:W-:Y:S01]  /*66c90*/  IMAD.WIDE R12, R25, 0x2, R18 ;  /* 0x00000002190c7825 */ /* 0x000fe200078e0212 */
[----:B------:R-:W-:Y:S02]  /*66ca0*/  ISETP.LT.AND P5, PT, R29, c[0x0][0x178], !P5 ;  /* 0x00005e001d007a0c */ /* 0x000fe40006fa1270 */
[----:B------:R-:W-:-:S02]  /*66cb0*/  IADD3 R0, R25, c[0x0][0x198], RZ ;  /* 0x0000660019007a10 */ /* 0x000fc40007ffe0ff */
[----:B------:R-:W-:-:S03]  /*66cc0*/  PRMT R22, R15, 0x7632, R22 ;  /* 0x000076320f167816 */ /* 0x000fc60000000016 */
[----:B------:R-:W-:Y:S02]  /*66cd0*/  IMAD.WIDE R20, R0, 0x2, R18 ;  /* 0x0000000200147825 */ /* 0x000fe400078e0212 */
[----:B------:R0:W-:Y:S01]  /*66ce0*/  @P0 STG.E.U16 [R12.64], R15 ;  /* 0x0000000f0c000986 */ /* 0x0001e2000c101506 */
[----:B------:R-:W-:Y:S02]  /*66cf0*/  ISETP.LT.AND P0, PT, R28, c[0x0][0x178], !P3 ;  /* 0x00005e001c007a0c */ /* 0x000fe40005f01270 */
[----:B------:R-:W-:Y:S01]  /*66d00*/  ISETP.LT.AND P3, PT, R29, c[0x0][0x178], !P3 ;  /* 0x00005e001d007a0c */ /* 0x000fe20005f61270 */
[C---:B0-----:R-:W-:Y:S01]  /*66d10*/  IMAD.WIDE R12, R0.reuse, 0x2, R16 ;  /* 0x00000002000c7825 */ /* 0x041fe200078e0210 */
[----:B------:R-:W-:Y:S02]  /*66d20*/  IADD3 R0, R0, c[0x0][0x198], RZ ;  /* 0x0000660000007a10 */ /* 0x000fe40007ffe0ff */
[----:B------:R-:W-:Y:S02]  /*66d30*/  IADD3 R15, R3, 0x44, RZ ;  /* 0x00000044030f7810 */ /* 0x000fe40007ffe0ff */
[----:B------:R0:W-:Y:S02]  /*66d40*/  @P2 STG.E.U16 [R12.64], R14 ;  /* 0x0000000e0c002986 */ /* 0x0001e4000c101506 */
[----:B------:R-:W-:-:S02]  /*66d50*/  ISETP.GE.AND P2, PT, R15, c[0x0][0x17c], PT ;  /* 0x00005f000f007a0c */ /* 0x000fc40003f46270 */
[----:B------:R1:W-:Y:S01]  /*66d60*/  @P5 STG.E.U16 [R20.64], R22 ;  /* 0x0000001614005986 */ /* 0x0003e2000c101506 */
[----:B------:R-:W-:Y:S02]  /*66d70*/  ISETP.LT.AND P5, PT, R28, c[0x0][0x178], !P1 ;  /* 0x00005e001c007a0c */ /* 0x000fe40004fa1270 */
[----:B------:R-:W-:Y:S01]  /*66d80*/  ISETP.LT.AND P1, PT, R29, c[0x0][0x178], !P1 ;  /* 0x00005e001d007a0c */ /* 0x000fe20004f21270 */
[----:B0-----:R-:W-:-:S04]  /*66d90*/  IMAD.WIDE R12, R0, 0x2, R16 ;  /* 0x00000002000c7825 */ /* 0x001fc800078e0210 */
[C---:B------:R-:W-:Y:S01]  /*66da0*/  IMAD.WIDE R14, R0.reuse, 0x2, R18 ;  /* 0x00000002000e7825 */ /* 0x040fe200078e0212 */
[----:B------:R-:W-:Y:S02]  /*66db0*/  IADD3 R0, R0, c[0x0][0x198], RZ ;  /* 0x0000660000007a10 */ /* 0x000fe40007ffe0ff */
[----:B-1----:R-:W-:Y:S01]  /*66dc0*/  IADD3 R20, R3, 0x45, RZ ;  /* 0x0000004503147810 */ /* 0x002fe20007ffe0ff */
[----:B---3--:R0:W-:Y:S03]  /*66dd0*/  @P0 STG.E.U16 [R12.64], R23 ;  /* 0x000000170c000986 */ /* 0x0081e6000c101506 */
[----:B------:R-:W-:Y:S02]  /*66de0*/  ISETP.GE.AND P0, PT, R20, c[0x0][0x17c], PT ;  /* 0x00005f0014007a0c */ /* 0x000fe40003f06270 */
[----:B------:R-:W-:Y:S01]  /*66df0*/  PRMT R21, R23, 0x7632, R21 ;  /* 0x0000763217157816 */ /* 0x000fe20000000015 */
[----:B--2---:R1:W-:Y:S01]  /*66e00*/  @P3 STG.E.U16 [R14.64], R26 ;  /* 0x0000001a0e003986 */ /* 0x0043e2000c101506 */
[----:B------:R-:W-:-:S02]  /*66e10*/  ISETP.LT.AND P3, PT, R28, c[0x0][0x178], !P6 ;  /* 0x00005e001c007a0c */ /* 0x000fc40007761270 */
[----:B------:R-:W-:Y:S01]  /*66e20*/  PRMT R20, R26, 0x7632, R20 ;  /* 0x000076321a147816 */ /* 0x000fe20000000014 */
[----:B0-----:R-:W-:-:S04]  /*66e30*/  IMAD.WIDE R12, R0, 0x2, R16 ;  /* 0x00000002000c7825 */ /* 0x001fc800078e0210 */
[C---:B-1----:R-:W-:Y:S01]  /*66e40*/  IMAD.WIDE R14, R0.reuse, 0x2, R18 ;  /* 0x00000002000e7825 */ /* 0x042fe200078e0212 */
[----:B------:R-:W-:Y:S01]  /*66e50*/  IADD3 R0, R0, c[0x0][0x198], RZ ;  /* 0x0000660000007a10 */ /* 0x000fe20007ffe0ff */
[----:B------:R0:W-:Y:S01]  /*66e60*/  @P5 STG.E.U16 [R12.64], R21 ;  /* 0x000000150c005986 */ /* 0x0001e2000c101506 */
[----:B------:R-:W-:-:S03]  /*66e70*/  ISETP.LT.AND P6, PT, R29, c[0x0][0x178], !P6 ;  /* 0x00005e001d007a0c */ /* 0x000fc600077c1270 */
[----:B------:R1:W-:Y:S01]  /*66e80*/  @P1 STG.E.U16 [R14.64], R20 ;  /* 0x000000140e001986 */ /* 0x0003e2000c101506 */
[----:B------:R-:W-:Y:S02]  /*66e90*/  ISETP.LT.AND P1, PT, R28, c[0x0][0x178], !P4 ;  /* 0x00005e001c007a0c */ /* 0x000fe40006721270 */
[C---:B------:R-:W-:Y:S01]  /*66ea0*/  IADD3 R23, R3.reuse, 0x48, RZ ;  /* 0x0000004803177810 */ /* 0x040fe20007ffe0ff */
[----:B------:R-:W2:Y:S01]  /*66eb0*/  LDL.LU R26, [R1+0x80] ;  /* 0x00008000011a7983 */ /* 0x000ea20000300800 */
[C---:B0-----:R-:W-:Y:S01]  /*66ec0*/  IMAD.WIDE R12, R0.reuse, 0x2, R16 ;  /* 0x00000002000c7825 */ /* 0x041fe200078e0210 */
[----:B-1----:R-:W-:Y:S02]  /*66ed0*/  IADD3 R14, R3, 0x47, RZ ;  /* 0x00000047030e7810 */ /* 0x002fe40007ffe0ff */
[----:B------:R-:W-:Y:S02]  /*66ee0*/  IADD3 R20, R0, c[0x0][0x198], RZ ;  /* 0x0000660000147a10 */ /* 0x000fe40007ffe0ff */
[----:B----4-:R0:W-:Y:S01]  /*66ef0*/  @P3 STG.E.U16 [R12.64], R27 ;  /* 0x0000001b0c003986 */ /* 0x0101e2000c101506 */
[----:B------:R-:W-:-:S02]  /*66f00*/  ISETP.GE.AND P3, PT, R14, c[0x0][0x17c], PT ;  /* 0x00005f000e007a0c */ /* 0x000fc40003f66270 */
[----:B------:R-:W-:-:S04]  /*66f10*/  IMAD.WIDE R14, R20, 0x2, R16 ;  /* 0x00000002140e7825 */ /* 0x000fc800078e0210 */
[----:B0-----:R-:W-:Y:S01]  /*66f20*/  IMAD.WIDE R12, R0, 0x2, R18 ;  /* 0x00000002000c7825 */ /* 0x001fe200078e0212 */
[----:B------:R-:W-:Y:S02]  /*66f30*/  PRMT R0, R27, 0x7632, R0 ;  /* 0x000076321b007816 */ /* 0x000fe40000000000 */
[----:B------:R-:W3:Y:S04]  /*66f40*/  LDL.LU R27, [R1+0xd0] ;  /* 0x0000d000011b7983 */ /* 0x000ee80000300800 */
[----:B------:R-:W-:Y:S04]  /*66f50*/  @P6 STG.E.U16 [R12.64], R24 ;  /* 0x000000180c006986 */ /* 0x000fe8000c101506 */
[----:B------:R0:W-:Y:S01]  /*66f60*/  @P1 STG.E.U16 [R14.64], R0 ;  /* 0x000000000e001986 */ /* 0x0001e2000c101506 */
[----:B------:R-:W-:-:S03]  /*66f70*/  ISETP.GE.AND P1, PT, R23, c[0x0][0x17c], PT ;  /* 0x00005f0017007a0c */ /* 0x000fc60003f26270 */
[----:B------:R-:W4:Y:S01]  /*66f80*/  LDL.LU R23, [R1+0xf0] ;  /* 0x0000f00001177983 */ /* 0x000f220000300800 */
[C---:B------:R-:W-:Y:S02]  /*66f90*/  ISETP.LT.AND P4, PT, R29.reuse, c[0x0][0x178], !P4 ;  /* 0x00005e001d007a0c */ /* 0x040fe40006781270 */
[----:B------:R-:W-:Y:S02]  /*66fa0*/  ISETP.LT.AND P6, PT, R28, c[0x0][0x178], !P2 ;  /* 0x00005e001c007a0c */ /* 0x000fe400057c1270 */
[----:B------:R-:W-:Y:S02]  /*66fb0*/  ISETP.LT.AND P2, PT, R29, c[0x0][0x178], !P2 ;  /* 0x00005e001d007a0c */ /* 0x000fe40005741270 */
[----:B------:R-:W-:Y:S02]  /*66fc0*/  IADD3 R21, R3, 0x46, RZ ;  /* 0x0000004603157810 */ /* 0x000fe40007ffe0ff */
[C---:B0-----:R-:W-:Y:S01]  /*66fd0*/  IADD3 R0, R20.reuse, c[0x0][0x198], RZ ;  /* 0x0000660014007a10 */ /* 0x041fe20007ffe0ff */
[----:B------:R-:W-:Y:S01]  /*66fe0*/  IMAD.WIDE R12, R20, 0x2, R18 ;  /* 0x00000002140c7825 */ /* 0x000fe200078e0212 */
[----:B------:R-:W-:-:S02]  /*66ff0*/  PRMT R22, R24, 0x7632, R22 ;  /* 0x0000763218167816 */ /* 0x000fc40000000016 */
[----:B------:R-:W-:Y:S01]  /*67000*/  ISETP.GE.AND P5, PT, R21, c[0x0][0x17c], PT ;  /* 0x00005f0015007a0c */ /* 0x000fe20003fa6270 */
[----:B------:R-:W-:-:S04]  /*67010*/  IMAD.WIDE R14, R0, 0x2, R16 ;  /* 0x00000002000e7825 */ /* 0x000fc800078e0210 */
[----:B------:R-:W-:Y:S01]  /*67020*/  IMAD.WIDE R20, R0, 0x2, R18 ;  /* 0x0000000200147825 */ /* 0x000fe200078e0212 */
[----:B------:R-:W-:Y:S04]  /*67030*/  @P4 STG.E.U16 [R12.64], R22 ;  /* 0x000000160c004986 */ /* 0x000fe8000c101506 */
[----:B----4-:R0:W-:Y:S04]  /*67040*/  @P6 STG.E.U16 [R14.64], R23 ;  /* 0x000000170e006986 */ /* 0x0101e8000c101506 */
[----:B--2---:R-:W-:Y:S01]  /*67050*/  @P2 STG.E.U16 [R20.64], R26 ;  /* 0x0000001a14002986 */ /* 0x004fe2000c101506 */
[----:B------:R-:W-:-:S02]  /*67060*/  ISETP.LT.AND P2, PT, R28, c[0x0][0x178], !P0 ;  /* 0x00005e001c007a0c */ /* 0x000fc40004741270 */
[----:B0-----:R-:W-:Y:S02]  /*67070*/  IADD3 R14, R0, c[0x0][0x198], RZ ;  /* 0x00006600000e7a10 */ /* 0x001fe40007ffe0ff */
[----:B------:R-:W-:-:S03]  /*67080*/  PRMT R0, R23, 0x7632, R0 ;  /* 0x0000763217007816 */ /* 0x000fc60000000000 */
[----:B------:R-:W-:-:S06]  /*67090*/  IMAD.WIDE R12, R14, 0x2, R16 ;  /* 0x000000020e0c7825 */ /* 0x000fcc00078e0210 */
[----:B------:R0:W-:Y:S04]  /*670a0*/  @P2 STG.E.U16 [R12.64], R0 ;  /* 0x000000000c002986 */ /* 0x0001e8000c101506 */
[----:B0-----:R-:W2:Y:S01]  /*670b0*/  LDL.LU R13, [R1+0x100] ;  /* 0x00010000010d7983 */ /* 0x001ea20000300800 */
[----:B------:R-:W-:Y:S02]  /*670c0*/  IADD3 R24, R3, 0x49, RZ ;  /* 0x0000004903187810 */ /* 0x000fe40007ffe0ff */
[----:B------:R-:W-:Y:S02]  /*670d0*/  ISETP.LT.AND P0, PT, R29, c[0x0][0x178], !P0 ;  /* 0x00005e001d007a0c */ /* 0x000fe40004701270 */
[----:B------:R-:W-:Y:S02]  /*670e0*/  ISETP.LT.AND P6, PT, R28, c[0x0][0x178], !P5 ;  /* 0x00005e001c007a0c */ /* 0x000fe40006fc1270 */
[----:B------:R-:W-:-:S02]  /*670f0*/  ISETP.GE.AND P4, PT, R24, c[0x0][0x17c], PT ;  /* 0x00005f0018007a0c */ /* 0x000fc40003f86270 */
[C---:B------:R-:W-:Y:S01]  /*67100*/  IADD3 R24, R14.reuse, c[0x0][0x198], RZ ;  /* 0x000066000e187a10 */ /* 0x040fe20007ffe0ff */
[----:B------:R-:W-:Y:S01]  /*67110*/  IMAD.WIDE R14, R14, 0x2, R18 ;  /* 0x000000020e0e7825 */ /* 0x000fe200078e0212 */
[----:B------:R-:W-:Y:S02]  /*67120*/  ISETP.LT.AND P5, PT, R29, c[0x0][0x178], !P5 ;  /* 0x00005e001d007a0c */ /* 0x000fe40006fa1270 */
[----:B------:R-:W-:Y:S01]  /*67130*/  PRMT R25, R26, 0x7632, R25 ;  /* 0x000076321a197816 */ /* 0x000fe20000000019 */
[----:B------:R-:W-:-:S04]  /*67140*/  IMAD.WIDE R20, R24, 0x2, R16 ;  /* 0x0000000218147825 */ /* 0x000fc800078e0210 */
[----:B------:R0:W-:Y:S01]  /*67150*/  @P0 STG.E.U16 [R14.64], R25 ;  /* 0x000000190e000986 */ /* 0x0001e2000c101506 */
[C---:B------:R-:W-:Y:S01]  /*67160*/  IMAD.WIDE R22, R24.reuse, 0x2, R18 ;  /* 0x0000000218167825 */ /* 0x040fe200078e0212 */
[----:B------:R-:W-:Y:S02]  /*67170*/  IADD3 R26, R3, 0x4a, RZ ;  /* 0x0000004a031a7810 */ /* 0x000fe40007ffe0ff */
[----:B0-----:R-:W-:Y:S02]  /*67180*/  IADD3 R14, R24, c[0x0][0x198], RZ ;  /* 0x00006600180e7a10 */ /* 0x001fe40007ffe0ff */
[----:B------:R-:W-:Y:S02]  /*67190*/  ISETP.GE.AND P2, PT, R26, c[0x0][0x17c], PT ;  /* 0x00005f001a007a0c */ /* 0x000fe40003f46270 */
[----:B---3--:R-:W-:Y:S01]  /*671a0*/  PRMT R0, R27, 0x7632, R0 ;  /* 0x000076321b007816 */ /* 0x008fe20000000000 */
[----:B------:R-:W3:Y:S04]  /*671b0*/  LDL.LU R26, [R1+0x3c0] ;  /* 0x0003c000011a7983 */ /* 0x000ee80000300800 */
[----:B--2---:R-:W-:Y:S01]  /*671c0*/  @P6 STG.E.U16 [R20.64], R13 ;  /* 0x0000000d14006986 */ /* 0x004fe2000c101506 */
[----:B------:R-:W-:-:S03]  /*671d0*/  ISETP.LT.AND P6, PT, R28, c[0x0][0x178], !P3 ;  /* 0x00005e001c007a0c */ /* 0x000fc60005fc1270 */
[----:B------:R0:W-:Y:S02]  /*671e0*/  @P5 STG.E.U16 [R22.64], R27 ;  /* 0x0000001b16005986 */ /* 0x0001e4000c101506 */
[----:B0-----:R-:W-:Y:S01]  /*671f0*/  PRMT R22, R13, 0x7632, R22 ;  /* 0x000076320d167816 */ /* 0x001fe20000000016 */
[----:B------:R-:W-:Y:S01]  /*67200*/  IMAD.WIDE R12, R14, 0x2, R16 ;  /* 0x000000020e0c7825 */ /* 0x000fe200078e0210 */
[----:B------:R-:W-:Y:S01]  /*67210*/  IADD3 R23, R3, 0x4c, RZ ;  /* 0x0000004c03177810 */ /* 0x000fe20007ffe0ff */
[----:B------:R-:W2:Y:S05]  /*67220*/  LDL.LU R27, [R1+0x120] ;  /* 0x00012000011b7983 */ /* 0x000eaa0000300800 */
[----:B------:R0:W-:Y:S01]  /*67230*/  @P6 STG.E.U16 [R12.64], R22 ;  /* 0x000000160c006986 */ /* 0x0001e2000c101506 */
[----:B------:R-:W-:-:S03]  /*67240*/  ISETP.GE.AND P6, PT, R23, c[0x0][0x17c], PT ;  /* 0x00005f0017007a0c */ /* 0x000fc60003fc6270 */
[----:B0-----:R-:W4:Y:S04]  /*67250*/  LDL.LU R22, [R1+0xe0] ;  /* 0x0000e00001167983 */ /* 0x001f280000300800 */
[----:B------:R-:W2:Y:S01]  /*67260*/  LDL.LU R23, [R1+0x3b0] ;  /* 0x0003b00001177983 */ /* 0x000ea20000300800 */
[----:B------:R-:W-:Y:S02]  /*67270*/  ISETP.LT.AND P3, PT, R29, c[0x0][0x178], !P3 ;  /* 0x00005e001d007a0c */ /* 0x000fe40005f61270 */
[----:B------:R-:W-:Y:S02]  /*67280*/  ISETP.LT.AND P5, PT, R28, c[0x0][0x178], !P1 ;  /* 0x00005e001c007a0c */ /* 0x000fe40004fa1270 */
[----:B------:R-:W-:Y:S02]  /*67290*/  IADD3 R20, R3, 0x4b, RZ ;  /* 0x0000004b03147810 */ /* 0x000fe40007ffe0ff */
[C---:B------:R-:W-:Y:S01]  /*672a0*/  IADD3 R24, R14.reuse, c[0x0][0x198], RZ ;  /* 0x000066000e187a10 */ /* 0x040fe20007ffe0ff */
[----:B------:R-:W-:Y:S01]  /*672b0*/  IMAD.WIDE R14, R14, 0x2, R18 ;  /* 0x000000020e0e7825 */ /* 0x000fe200078e0212 */
[----:B------:R-:W-:-:S02]  /*672c0*/  ISETP.LT.AND P1, PT, R29, c[0x0][0x178], !P1 ;  /* 0x00005e001d007a0c */ /* 0x000fc40004f21270 */
[----:B------:R-:W-:Y:S01]  /*672d0*/  ISETP.GE.AND P0, PT, R20, c[0x0][0x17c], PT ;  /* 0x00005f0014007a0c */ /* 0x000fe20003f06270 */
[----:B------:R-:W-:Y:S02]  /*672e0*/  IMAD.WIDE R20, R24, 0x2, R16 ;  /* 0x0000000218147825 */ /* 0x000fe400078e0210 */
[----:B------:R0:W-:Y:S01]  /*672f0*/  @P3 STG.E.U16 [R14.64], R0 ;  /* 0x000000000e003986 */ /* 0x0001e2000c101506 */
[----:B------:R-:W-:Y:S01]  /*67300*/  ISETP.LT.AND P3, PT, R28, c[0x0][0x178], !P4 ;  /* 0x00005e001c007a0c */ /* 0x000fe20006761270 */
[----:B------:R-:W-:Y:S01]  /*67310*/  IMAD.WIDE R12, R24, 0x2, R18 ;  /* 0x00000002180c7825 */ /* 0x000fe200078e0212 */
[----:B------:R-:W-:Y:S02]  /*67320*/  ISETP.LT.AND P4, PT, R29, c[0x0][0x178], !P4 ;  /* 0x00005e001d007a0c */ /* 0x000fe40006781270 */
[----:B0-----:R-:W-:Y:S01]  /*67330*/  IADD3 R0, R3, 0x4d, RZ ;  /* 0x0000004d03007810 */ /* 0x001fe20007ffe0ff */
[----:B--2---:R0:W-:Y:S03]  /*67340*/  @P5 STG.E.U16 [R20.64], R23 ;  /* 0x0000001714005986 */ /* 0x0041e6000c101506 */
[----:B------:R-:W-:-:S02]  /*67350*/  ISETP.GE.AND P5, PT, R0, c[0x0][0x17c], PT ;  /* 0x00005f0000007a0c */ /* 0x000fc40003fa6270 */
[----:B------:R-:W-:Y:S02]  /*67360*/  IADD3 R0, R24, c[0x0][0x198], RZ ;  /* 0x0000660018007a10 */ /* 0x000fe40007ffe0ff */
[----:B------:R-:W2:Y:S04]  /*67370*/  LDL.LU R24, [R1+0x3d0] ;  /* 0x0003d00001187983 */ /* 0x000ea80000300800 */
[----:B----4-:R1:W-:Y:S01]  /*67380*/  @P1 STG.E.U16 [R12.64], R22 ;  /* 0x000000160c001986 */ /* 0x0103e2000c101506 */
[----:B------:R-:W-:Y:S01]  /*67390*/  ISETP.LT.AND P1, PT, R28, c[0x0][0x178], !P2 ;  /* 0x00005e001c007a0c */ /* 0x000fe20005721270 */
[----:B------:R-:W-:Y:S01]  /*673a0*/  IMAD.WIDE R14, R0, 0x2, R16 ;  /* 0x00000002000e7825 */ /* 0x000fe200078e0210 */
[----:B0-----:R-:W-:Y:S02]  /*673b0*/  PRMT R20, R23, 0x7632, R20 ;  /* 0x0000763217147816 */ /* 0x001fe40000000014 */
[----:B------:R-:W-:Y:S01]  /*673c0*/  PRMT R21, R22, 0x7632, R21 ;  /* 0x0000763216157816 */ /* 0x000fe20000000015 */
[----:B------:R-:W4:Y:S01]  /*673d0*/  LDL.LU R23, [R1+0x130] ;  /* 0x0001300001177983 */ /* 0x000f220000300800 */
[----:B------:R-:W-:Y:S01]  /*673e0*/  ISETP.LT.AND P2, PT, R29, c[0x0][0x178], !P2 ;  /* 0x00005e001d007a0c */ /* 0x000fe20005741270 */
[C-C-:B-1----:R-:W-:Y:S01]  /*673f0*/  IMAD.WIDE R12, R0.reuse, 0x2, R18.reuse ;  /* 0x00000002000c7825 */ /* 0x142fe200078e0212 */
[----:B------:R-:W-:Y:S01]  /*67400*/  IADD3 R0, R0, c[0x0][0x198], RZ ;  /* 0x0000660000007a10 */ /* 0x000fe20007ffe0ff */
[----:B------:R0:W-:Y:S04]  /*67410*/  @P3 STG.E.U16 [R14.64], R20 ;  /* 0x000000140e003986 */ /* 0x0001e8000c101506 */
[----:B------:R1:W-:Y:S01]  /*67420*/  @P4 STG.E.U16 [R12.64], R21 ;  /* 0x000000150c004986 */ /* 0x0003e2000c101506 */
[----:B0-----:R-:W-:Y:S01]  /*67430*/  IADD3 R20, R3, 0x4f, RZ ;  /* 0x0000004f03147810 */ /* 0x001fe20007ffe0ff */
[----:B------:R-:W-:-:S04]  /*67440*/  IMAD.WIDE R14, R0, 0x2, R18 ;  /* 0x00000002000e7825 */ /* 0x000fc800078e0212 */
[----:B-1----:R-:W-:Y:S01]  /*67450*/  IMAD.WIDE R12, R0, 0x2, R16 ;  /* 0x00000002000c7825 */ /* 0x002fe200078e0210 */
[----:B------:R-:W-:-:S04]  /*67460*/  PRMT R21, R27, 0x7632, R21 ;  /* 0x000076321b157816 */ /* 0x000fc80000000015 */
[----:B---3--:R0:W-:Y:S01]  /*67470*/  @P1 STG.E.U16 [R12.64], R26 ;  /* 0x0000001a0c001986 */ /* 0x0081e2000c101506 */
[----:B------:R-:W-:Y:S02]  /*67480*/  ISETP.GE.AND P1, PT, R20, c[0x0][0x17c], PT ;  /* 0x00005f0014007a0c */ /* 0x000fe40003f26270 */
[----:B------:R-:W-:Y:S01]  /*67490*/  PRMT R20, R26, 0x7632, R20 ;  /* 0x000076321a147816 */ /* 0x000fe20000000014 */
[----:B------:R1:W-:Y:S04]  /*674a0*/  @P2 STG.E.U16 [R14.64], R27 ;  /* 0x0000001b0e002986 */ /* 0x0003e8000c101506 */
[----:B0-----:R-:W3:Y:S04]  /*674b0*/  LDL.LU R26, [R1+0x3e0] ;  /* 0x0003e000011a7983 */ /* 0x001ee80000300800 */
[----:B-1----:R-:W3:Y:S01]  /*674c0*/  LDL.LU R27, [R1+0x110] ;  /* 0x00011000011b7983 */ /* 0x002ee20000300800 */
[----:B------:R-:W-:-:S02]  /*674d0*/  ISETP.LT.AND P4, PT, R28, c[0x0][0x178], !P0 ;  /* 0x00005e001c007a0c */ /* 0x000fc40004781270 */
[----:B------:R-:W-:Y:S02]  /*674e0*/  ISETP.LT.AND P0, PT, R29, c[0x0][0x178], !P0 ;  /* 0x00005e001d007a0c */ /* 0x000fe40004701270 */
[----:B------:R-:W-:Y:S02]  /*674f0*/  IADD3 R0, R0, c[0x0][0x198], RZ ;  /* 0x0000660000007a10 */ /* 0x000fe40007ffe0ff */
[----:B------:R-:W-:-:S03]  /*67500*/  ISETP.LT.AND P2, PT, R28, c[0x0][0x178], !P6 ;  /* 0x00005e001c007a0c */ /* 0x000fc60007741270 */
[----:B------:R-:W-:-:S04]  /*67510*/  IMAD.WIDE R12, R0, 0x2, R16 ;  /* 0x00000002000c7825 */ /* 0x000fc800078e0210 */
[C---:B------:R-:W-:Y:S01]  /*67520*/  IMAD.WIDE R14, R0.reuse, 0x2, R18 ;  /* 0x00000002000e7825 */ /* 0x040fe200078e0212 */
[----:B------:R-:W-:Y:S01]  /*67530*/  IADD3 R0, R0, c[0x0][0x198], RZ ;  /* 0x0000660000007a10 */ /* 0x000fe20007ffe0ff */
[----:B------:R0:W-:Y:S01]  /*67540*/  @P4 STG.E.U16 [R12.64], R20 ;  /* 0x000000140c004986 */ /* 0x0001e2000c101506 */
[----:B------:R-:W-:-:S03]  /*67550*/  ISETP.LT.AND P6, PT, R29, c[0x0][0x178], !P6 ;  /* 0x00005e001d007a0c */ /* 0x000fc600077c1270 */
[----:B------:R1:W-:Y:S01]  /*67560*/  @P0 STG.E.U16 [R14.64], R21 ;  /* 0x000000150e000986 */ /* 0x0003e2000c101506 */
[----:B------:R-:W-:Y:S02]  /*67570*/  ISETP.LT.AND P0, PT, R28, c[0x0][0x178], !P5 ;  /* 0x00005e001c007a0c */ /* 0x000fe40006f01270 */
[C---:B------:R-:W-:Y:S02]  /*67580*/  IADD3 R22, R3.reuse, 0x4e, RZ ;  /* 0x0000004e03167810 */ /* 0x040fe40007ffe0ff */
[----:B0-----:R-:W-:Y:S01]  /*67590*/  IADD3 R20, R3, 0x50, RZ ;  /* 0x0000005003147810 */ /* 0x001fe20007ffe0ff */
[----:B------:R-:W-:-:S03]  /*675a0*/  IMAD.WIDE R12, R0, 0x2, R16 ;  /* 0x00000002000c7825 */ /* 0x000fc600078e0210 */
[----:B------:R-:W-:Y:S02]  /*675b0*/  ISETP.GE.AND P4, PT, R20, c[0x0][0x17c], PT ;  /* 0x00005f0014007a0c */ /* 0x000fe40003f86270 */
[----:B-1----:R-:W-:Y:S02]  /*675c0*/  IADD3 R14, R3, 0x51, RZ ;  /* 0x00000051030e7810 */ /* 0x002fe40007ffe0ff */
[----:B------:R-:W-:Y:S02]  /*675d0*/  IADD3 R20, R0, c[0x0][0x198], RZ ;  /* 0x0000660000147a10 */ /* 0x000fe40007ffe0ff */
[----:B------:R-:W-:Y:S02]  /*675e0*/  ISETP.GE.AND P3, PT, R22, c[0x0][0x17c], PT ;  /* 0x00005f0016007a0c */ /* 0x000fe40003f66270 */
[----:B------:R-:W-:Y:S01]  /*675f0*/  ISETP.LT.AND P5, PT, R29, c[0x0][0x178], !P5 ;  /* 0x00005e001d007a0c */ /* 0x000fe20006fa1270 */
[----:B--2---:R0:W-:Y:S01]  /*67600*/  @P2 STG.E.U16 [R12.64], R24 ;  /* 0x000000180c002986 */ /* 0x0041e2000c101506 */
[----:B------:R-:W-:Y:S01]  /*67610*/  ISETP.GE.AND P2, PT, R14, c[0x0][0x17c], PT ;  /* 0x00005f000e007a0c */ /* 0x000fe20003f46270 */
[----:B------:R-:W-:-:S04]  /*67620*/  IMAD.WIDE R14, R20, 0x2, R16 ;  /* 0x00000002140e7825 */ /* 0x000fc800078e0210 */
[----:B0-----:R-:W-:Y:S01]  /*67630*/  IMAD.WIDE R12, R0, 0x2, R18 ;  /* 0x00000002000c7825 */ /* 0x001fe200078e0212 */
[----:B------:R-:W-:-:S04]  /*67640*/  PRMT R0, R24, 0x7632, R0 ;  /* 0x0000763218007816 */ /* 0x000fc80000000000 */
[----:B----4-:R0:W-:Y:S01]  /*67650*/  @P6 STG.E.U16 [R12.64], R23 ;  /* 0x000000170c006986 */ /* 0x0101e2000c101506 */
[----:B------:R-:W-:Y:S02]  /*67660*/  ISETP.LT.AND P6, PT, R28, c[0x0][0x178], !P3 ;  /* 0x00005e001c007a0c */ /* 0x000fe40005fc1270 */
[----:B------:R-:W-:Y:S01]  /*67670*/  ISETP.LT.AND P3, PT, R29, c[0x0][0x178], !P3 ;  /* 0x00005e001d007a0c */ /* 0x000fe20005f61270 */
[----:B------:R1:W-:Y:S01]  /*67680*/  @P0 STG.E.U16 [R14.64], R0 ;  /* 0x000000000e000986 */ /* 0x0003e2000c101506 */
[----:B------:R-:W-:Y:S01]  /*67690*/  PRMT R22, R23, 0x7632, R22 ;  /* 0x0000763217167816 */ /* 0x000fe20000000016 */
[C---:B0-----:R-:W-:Y:S01]  /*676a0*/  IMAD.WIDE R12, R20.reuse, 0x2, R18 ;  /* 0x00000002140c7825 */ /* 0x041fe200078e0212 */
[----:B-1----:R-:W-:-:S04]  /*676b0*/  IADD3 R0, R20, c[0x0][0x198], RZ ;  /* 0x0000660014007a10 */ /* 0x002fc80007ffe0ff */
[----:B------:R-:W-:Y:S01]  /*676c0*/  @P5 STG.E.U16 [R12.64], R22 ;  /* 0x000000160c005986 */ /* 0x000fe2000c101506 */
[----:B------:R-:W-:-:S04]  /*676d0*/  IMAD.WIDE R14, R0, 0x2, R16 ;  /* 0x00000002000e7825 */ /* 0x000fc800078e0210 */
[----:B------:R-:W-:Y:S01]  /*676e0*/  IMAD.WIDE R20, R0, 0x2, R18 ;  /* 0x0000000200147825 */ /* 0x000fe200078e0212 */
[----:B---3--:R0:W-:Y:S04]  /*676f0*/  @P6 STG.E.U16 [R14.64], R26 ;  /* 0x0000001a0e006986 */ /* 0x0081e8000c101506 */
[----:B------:R1:W-:Y:S01]  /*67700*/  @P3 STG.E.U16 [R20.64], R27 ;  /* 0x0000001b14003986 */ /* 0x0003e2000c101506 */
[----:B------:R-:W-:Y:S02]  /*67710*/  ISETP.LT.AND P3, PT, R28, c[0x0][0x178], !P1 ;  /* 0x00005e001c007a0c */ /* 0x000fe40004f61270 */
[----:B0-----:R-:W-:Y:S02]  /*67720*/  IADD3 R14, R0, c[0x0][0x198], RZ ;  /* 0x00006600000e7a10 */ /* 0x001fe40007ffe0ff */
[----:B------:R-:W-:-:S03]  /*67730*/  PRMT R0, R26, 0x7632, R0 ;  /* 0x000076321a007816 */ /* 0x000fc60000000000 */
[----:B------:R-:W-:Y:S01]  /*67740*/  IMAD.WIDE R12, R14, 0x2, R16 ;  /* 0x000000020e0c7825 */ /* 0x000fe200078e0210 */
[----:B------:R-:W-:Y:S02]  /*67750*/  PRMT R25, R27, 0x7632, R25 ;  /* 0x000076321b197816 */ /* 0x000fe40000000019 */
[----:B-1----:R-:W2:Y:S04]  /*67760*/  LDL.LU R27, [R1+0xa4] ;  /* 0x0000a400011b7983 */ /* 0x002ea80000300800 */
[----:B------:R0:W-:Y:S04]  /*67770*/  @P3 STG.E.U16 [R12.64], R0 ;  /* 0x000000000c003986 */ /* 0x0001e8000c101506 */
[----:B0-----:R-:W3:Y:S04]  /*67780*/  LDL.LU R12, [R1+0xb4] ;  /* 0x0000b400010c7983 */ /* 0x001ee80000300800 */
[----:B------:R-:W4:Y:S01]  /*67790*/  LDL.LU R13, [R1+0x94] ;  /* 0x00009400010d7983 */ /* 0x000f220000300800 */
[----:B------:R-:W-:-:S02]  /*677a0*/  IADD3 R24, R3, 0x53, RZ ;  /* 0x0000005303187810 */ /* 0x000fc40007ffe0ff */
[C---:B------:R-:W-:Y:S02]  /*677b0*/  ISETP.LT.AND P1, PT, R29.reuse, c[0x0][0x178], !P1 ;  /* 0x00005e001d007a0c */ /* 0x040fe40004f21270 */
[----:B------:R-:W-:Y:S02]  /*677c0*/  ISETP.LT.AND P6, PT, R28, c[0x0][0x178], !P4 ;  /* 0x00005e001c007a0c */ /* 0x000fe400067c1270 */
[----:B------:R-:W-:Y:S02]  /*677d0*/  ISETP.GE.AND P5, PT, R24, c[0x0][0x17c], PT ;  /* 0x00005f0018007a0c */ /* 0x000fe40003fa6270 */
[C---:B------:R-:W-:Y:S01]  /*677e0*/  IADD3 R24, R14.reuse, c[0x0][0x198], RZ ;  /* 0x000066000e187a10 */ /* 0x040fe20007ffe0ff */
[----:B------:R-:W-:Y:S01]  /*677f0*/  IMAD.WIDE R14, R14, 0x2, R18 ;  /* 0x000000020e0e7825 */ /* 0x000fe200078e0212 */
[----:B------:R-:W-:-:S03]  /*67800*/  ISETP.LT.AND P4, PT, R29, c[0x0][0x178], !P4 ;  /* 0x00005e001d007a0c */ /* 0x000fc60006781270 */
[C---:B------:R-:W-:Y:S01]  /*67810*/  IMAD.WIDE R20, R24.reuse, 0x2, R16 ;  /* 0x0000000218147825 */ /* 0x040fe200078e0210 */
[----:B------:R-:W-:Y:S01]  /*67820*/  IADD3 R23, R3, 0x52, RZ ;  /* 0x0000005203177810 */ /* 0x000fe20007ffe0ff */
[----:B------:R0:W-:Y:S03]  /*67830*/  @P1 STG.E.U16 [R14.64], R25 ;  /* 0x000000190e001986 */ /* 0x0001e6000c101506 */
[----:B------:R-:W-:Y:S01]  /*67840*/  ISETP.GE.AND P0, PT, R23, c[0x0][0x17c], PT ;  /* 0x00005f0017007a0c */ /* 0x000fe20003f06270 */
[C---:B------:R-:W-:Y:S01]  /*67850*/  IMAD.WIDE R22, R24.reuse, 0x2, R18 ;  /* 0x0000000218167825 */ /* 0x040fe200078e0212 */
[----:B------:R-:W-:Y:S02]  /*67860*/  IADD3 R26, R3, 0x54, RZ ;  /* 0x00000054031a7810 */ /* 0x000fe40007ffe0ff */
[----:B0-----:R-:W-:Y:S02]  /*67870*/  IADD3 R14, R24, c[0x0][0x198], RZ ;  /* 0x00006600180e7a10 */ /* 0x001fe40007ffe0ff */
[----:B------:R-:W-:-:S02]  /*67880*/  ISETP.GE.AND P3, PT, R26, c[0x0][0x17c], PT ;  /* 0x00005f001a007a0c */ /* 0x000fc40003f66270 */
[----:B------:R-:W2:Y:S04]  /*67890*/  LDL.LU R26, [R1+0x84] ;  /* 0x00008400011a7983 */ /* 0x000ea80000300800 */
[----:B---3--:R-:W-:Y:S01]  /*678a0*/  @P6 STG.E.U16 [R20.64], R12 ;  /* 0x0000000c14006986 */ /* 0x008fe2000c101506 */
[----:B------:R-:W-:-:S03]  /*678b0*/  ISETP.LT.AND P6, PT, R28, c[0x0][0x178], !P2 ;  /* 0x00005e001c007a0c */ /* 0x000fc600057c1270 */
[----:B----4-:R0:W-:Y:S01]  /*678c0*/  @P4 STG.E.U16 [R22.64], R13 ;  /* 0x0000000d16004986 */ /* 0x0101e2000c101506 */
[----:B------:R-:W-:Y:S02]  /*678d0*/  PRMT R0, R13, 0x7632, R0 ;  /* 0x000076320d007816 */ /* 0x000fe40000000000 */
[----:B0-----:R-:W-:Y:S01]  /*678e0*/  PRMT R22, R12, 0x7632, R22 ;  /* 0x000076320c167816 */ /* 0x001fe20000000016 */
[----:B------:R-:W-:-:S06]  /*678f0*/  IMAD.WIDE R12, R14, 0x2, R16 ;  /* 0x000000020e0c7825 */ /* 0x000fcc00078e0210 */
[----:B------:R0:W-:Y:S04]  /*67900*/  @P6 STG.E.U16 [R12.64], R22 ;  /* 0x000000160c006986 */ /* 0x0001e8000c101506 */
[----:B0-----:R-:W3:Y:S01]  /*67910*/  LDL.LU R22, [R1+0xc4] ;  /* 0x0000c40001167983 */ /* 0x001ee20000300800 */
[----:B------:R-:W-:Y:S02]  /*67920*/  ISETP.LT.AND P2, PT, R29, c[0x0][0x178], !P2 ;  /* 0x00005e001d007a0c */ /* 0x000fe40005741270 */
[----:B------:R-:W-:Y:S02]  /*67930*/  ISETP.LT.AND P4, PT, R28, c[0x0][0x178], !P0 ;  /* 0x00005e001c007a0c */ /* 0x000fe40004781270 */
[----:B------:R-:W-:Y:S02]  /*67940*/  IADD3 R20, R3, 0x55, RZ ;  /* 0x0000005503147810 */ /* 0x000fe40007ffe0ff */
[C---:B------:R-:W-:Y:S01]  /*67950*/  IADD3 R24, R14.reuse, c[0x0][0x198], RZ ;  /* 0x000066000e187a10 */ /* 0x040fe20007ffe0ff */
[----:B------:R-:W-:Y:S01]  /*67960*/  IMAD.WIDE R14, R14, 0x2, R18 ;  /* 0x000000020e0e7825 */ /* 0x000fe200078e0212 */
[----:B------:R-:W-:-:S03]  /*67970*/  ISETP.GE.AND P1, PT, R20, c[0x0][0x17c], PT ;  /* 0x00005f0014007a0c */ /* 0x000fc60003f26270 */
[C---:B------:R-:W-:Y:S02]  /*67980*/  IMAD.WIDE R20, R24.reuse, 0x2, R16 ;  /* 0x0000000218147825 */ /* 0x040fe400078e0210 */
[----:B------:R0:W-:Y:S02]  /*67990*/  @P2 STG.E.U16 [R14.64], R0 ;  /* 0x000000000e002986 */ /* 0x0001e4000c101506 */
[----:B------:R-:W-:Y:S01]  /*679a0*/  IMAD.WIDE R12, R24, 0x2, R18 ;  /* 0x00000002180c7825 */ /* 0x000fe200078e0212 */
[----:B------:R-:W-:Y:S02]  /*679b0*/  ISETP.LT.AND P0, PT, R29, c[0x0][0x178], !P0 ;  /* 0x00005e001d007a0c */ /* 0x000fe40004701270 */
[C---:B0-----:R-:W-:Y:S02]  /*679c0*/  IADD3 R0, R3.reuse, 0x57, RZ ;  /* 0x0000005703007810 */ /* 0x041fe40007ffe0ff */
[----:B------:R-:W-:-:S04]  /*679d0*/  IADD3 R23, R3, 0x56, RZ ;  /* 0x0000005603177810 */ /* 0x000fc80007ffe0ff */
[----:B------:R-:W-:Y:S01]  /*679e0*/  ISETP.GE.AND P6, PT, R23, c[0x0][0x17c], PT ;  /* 0x00005f0017007a0c */ /* 0x000fe20003fc6270 */
[----:B---3--:R0:W-:Y:S01]  /*679f0*/  @P4 STG.E.U16 [R20.64], R22 ;  /* 0x0000001614004986 */ /* 0x0081e2000c101506 */
[----:B------:R-:W-:Y:S02]  /*67a00*/  ISETP.GE.AND P4, PT, R0, c[0x0][0x17c], PT ;  /* 0x00005f0000007a0c */ /* 0x000fe40003f86270 */
[----:B------:R-:W-:Y:S02]  /*67a10*/  IADD3 R0, R24, c[0x0][0x198], RZ ;  /* 0x0000660018007a10 */ /* 0x000fe40007ffe0ff */
[----:B------:R-:W3:Y:S04]  /*67a20*/  LDL.LU R24, [R1+0xf4] ;  /* 0x0000f40001187983 */ /* 0x000ee80000300800 */
[----:B--2---:R1:W-:Y:S01]  /*67a30*/  @P0 STG.E.U16 [R12.64], R27 ;  /* 0x0000001b0c000986 */ /* 0x0043e2000c101506 */
[----:B0-----:R-:W-:-:S03]  /*67a40*/  PRMT R21, R27, 0x7632, R21 ;  /* 0x000076321b157816 */ /* 0x001fc60000000015 */
[----:B-1----:R-:W2:Y:S04]  /*67a50*/  LDL.LU R27, [R1+0x104] ;  /* 0x00010400011b7983 */ /* 0x002ea80000300800 */
[----:B------:R-:W4:Y:S01]  /*67a60*/  LDL.LU R23, [R1+0xd4] ;  /* 0x0000d40001177983 */ /* 0x000f220000300800 */
[----:B------:R-:W-:Y:S02]  /*67a70*/  ISETP.LT.AND P2, PT, R28, c[0x0][0x178], !P5 ;  /* 0x00005e001c007a0c */ /* 0x000fe40006f41270 */
[C---:B------:R-:W-:Y:S01]  /*67a80*/  ISETP.LT.AND P5, PT, R29.reuse, c[0x0][0x178], !P5 ;  /* 0x00005e001d007a0c */ /* 0x040fe20006fa1270 */
[----:B------:R-:W-:Y:S01]  /*67a90*/  IMAD.WIDE R14, R0, 0x2, R16 ;  /* 0x00000002000e7825 */ /* 0x000fe200078e0210 */
[----:B------:R-:W-:Y:S02]  /*67aa0*/  ISETP.LT.AND P0, PT, R28, c[0x0][0x178], !P3 ;  /* 0x00005e001c007a0c */ /* 0x000fe40005f01270 */
[----:B------:R-:W-:Y:S01]  /*67ab0*/  PRMT R20, R22, 0x7632, R20 ;  /* 0x0000763216147816 */ /* 0x000fe20000000014 */
[----:B------:R-:W-:Y:S01]  /*67ac0*/  IMAD.WIDE R12, R0, 0x2, R18 ;  /* 0x00000002000c7825 */ /* 0x000fe200078e0212 */
[----:B------:R-:W-:-:S02]  /*67ad0*/  ISETP.LT.AND P3, PT, R29, c[0x0][0x178], !P3 ;  /* 0x00005e001d007a0c */ /* 0x000fc40005f61270 */
[----:B------:R-:W-:-:S03]  /*67ae0*/  IADD3 R0, R0, c[0x0][0x198], RZ ;  /* 0x0000660000007a10 */ /* 0x000fc60007ffe0ff */
[----:B------:R0:W-:Y:S04]  /*67af0*/  @P2 STG.E.U16 [R14.64], R20 ;  /* 0x000000140e002986 */ /* 0x0001e8000c101506 */
[----:B------:R1:W-:Y:S01]  /*67b00*/  @P5 STG.E.U16 [R12.64], R21 ;  /* 0x000000150c005986 */ /* 0x0003e2000c101506 */
[----:B------:R-:W-:Y:S02]  /*67b10*/  ISETP.LT.AND P5, PT, R28, c[0x0][0x178], !P1 ;  /* 0x00005e001c007a0c */ /* 0x000fe40004fa1270 */
[----:B------:R-:W-:Y:S01]  /*67b20*/  ISETP.LT.AND P1, PT, R29, c[0x0][0x178], !P1 ;  /* 0x00005e001d007a0c */ /* 0x000fe20004f21270 */
[----:B0-----:R-:W-:-:S04]  /*67b30*/  IMAD.WIDE R14, R0, 0x2, R18 ;  /* 0x00000002000e7825 */ /* 0x001fc800078e0212 */
[C---:B-1----:R-:W-:Y:S01]  /*67b40*/  IMAD.WIDE R12, R0.reuse, 0x2, R16 ;  /* 0x00000002000c7825 */ /* 0x042fe200078e0210 */
[C---:B------:R-:W-:Y:S02]  /*67b50*/  IADD3 R20, R3.reuse, 0x59, RZ ;  /* 0x0000005903147810 */ /* 0x040fe40007ffe0ff */
[----:B------:R-:W-:Y:S02]  /*67b60*/  IADD3 R0, R0, c[0x0][0x198], RZ ;  /* 0x0000660000007a10 */ /* 0x000fe40007ffe0ff */
[----:B------:R-:W-:Y:S02]  /*67b70*/  PRMT R21, R26, 0x7632, R21 ;  /* 0x000076321a157816 */ /* 0x000fe40000000015 */
[----:B------:R-:W-:-:S04]  /*67b80*/  IADD3 R22, R3, 0x58, RZ ;  /* 0x0000005803167810 */ /* 0x000fc80007ffe0ff */
[----:B------:R-:W-:Y:S01]  /*67b90*/  ISETP.GE.AND P2, PT, R22, c[0x0][0x17c], PT ;  /* 0x00005f0016007a0c */ /* 0x000fe20003f46270 */
[----:B---3--:R0:W-:Y:S01]  /*67ba0*/  @P0 STG.E.U16 [R12.64], R24 ;  /* 0x000000180c000986 */ /* 0x0081e2000c101506 */
[----:B------:R-:W-:-:S03]  /*67bb0*/  ISETP.GE.AND P0, PT, R20, c[0x0][0x17c], PT ;  /* 0x00005f0014007a0c */ /* 0x000fc60003f06270 */
[----:B------:R1:W-:Y:S01]  /*67bc0*/  @P3 STG.E.U16 [R14.64], R26 ;  /* 0x0000001a0e003986 */ /* 0x0003e2000c101506 */
[----:B------:R-:W-:Y:S02]  /*67bd0*/  ISETP.LT.AND P3, PT, R28, c[0x0][0x178], !P6 ;  /* 0x00005e001c007a0c */ /* 0x000fe40007761270 */
        /* <DEDUP_REMOVED lines=8> */
[----:B----4-:R-:W-:Y:S01]  /*67c60*/  PRMT R22, R23, 0x7632, R22 ;  /* 0x0000763217167816 */ /* 0x010fe20000000016 */
[----:B------:R-:W3:Y:S01]  /*67c70*/  LDL.LU R26, [R1+0xe4] ;  /* 0x0000e400011a7983 */ /* 0x000ee20000300800 */
[----:B0-----:R-:W-:Y:S01]  /*67c80*/  IMAD.WIDE R12, R0, 0x2, R16 ;  /* 0x00000002000c7825 */ /* 0x001fe200078e0210 */
[C---:B------:R-:W-:Y:S02]  /*67c90*/  IADD3 R20, R3.reuse, 0x5a, RZ ;  /* 0x0000005a03147810 */ /* 0x040fe40007ffe0ff */
[----:B-1----:R-:W-:Y:S02]  /*67ca0*/  IADD3 R14, R3, 0x5b, RZ ;  /* 0x0000005b030e7810 */ /* 0x002fe40007ffe0ff */
[----:B--2---:R0:W-:Y:S01]  /*67cb0*/  @P3 STG.E.U16 [R12.64], R27 ;  /* 0x0000001b0c003986 */ /* 0x0041e2000c101506 */
[----:B------:R-:W-:-:S02]  /*67cc0*/  ISETP.GE.AND P5, PT, R20, c[0x0][0x17c], PT ;  /* 0x00005f0014007a0c */ /* 0x000fc40003fa6270 */
[----:B------:R-:W-:Y:S02]  /*67cd0*/  IADD3 R20, R0, c[0x0][0x198], RZ ;  /* 0x0000660000147a10 */ /* 0x000fe40007ffe0ff */
[----:B------:R-:W-:Y:S01]  /*67ce0*/  ISETP.GE.AND P3, PT, R14, c[0x0][0x17c], PT ;  /* 0x00005f000e007a0c */ /* 0x000fe20003f66270 */
[----:B0-----:R-:W-:Y:S01]  /*67cf0*/  IMAD.WIDE R12, R0, 0x2, R18 ;  /* 0x00000002000c7825 */ /* 0x001fe200078e0212 */
[----:B------:R-:W-:Y:S02]  /*67d00*/  PRMT R0, R27, 0x7632, R0 ;  /* 0x000076321b007816 */ /* 0x000fe40000000000 */
[----:B------:R-:W2:Y:S01]  /*67d10*/  LDL.LU R27, [R1+0x124] ;  /* 0x00012400011b7983 */ /* 0x000ea20000300800 */
[----:B------:R-:W-:-:S03]  /*67d20*/  IMAD.WIDE R14, R20, 0x2, R16 ;  /* 0x00000002140e7825 */ /* 0x000fc600078e0210 */
[----:B------:R0:W-:Y:S04]  /*67d30*/  @P6 STG.E.U16 [R12.64], R23 ;  /* 0x000000170c006986 */ /* 0x0001e8000c101506 */
[----:B------:R1:W-:Y:S01]  /*67d40*/  @P1 STG.E.U16 [R14.64], R0 ;  /* 0x000000000e001986 */ /* 0x0003e2000c101506 */
[----:B0-----:R-:W-:-:S04]  /*67d50*/  IADD3 R23, R3, 0x5c, RZ ;  /* 0x0000005c03177810 */ /* 0x001fc80007ffe0ff */
[----:B------:R-:W-:Y:S02]  /*67d60*/  ISETP.GE.AND P1, PT, R23, c[0x0][0x17c], PT ;  /* 0x00005f0017007a0c */ /* 0x000fe40003f26270 */
[----:B------:R-:W4:Y:S01]  /*67d70*/  LDL.LU R23, [R1+0x3b4] ;  /* 0x0003b40001177983 */ /* 0x000f220000300800 */
[C---:B------:R-:W-:Y:S02]  /*67d80*/  ISETP.LT.AND P4, PT, R29.reuse, c[0x0][0x178], !P4 ;  /* 0x00005e001d007a0c */ /* 0x040fe40006781270 */
[----:B------:R-:W-:Y:S02]  /*67d90*/  ISETP.LT.AND P6, PT, R28, c[0x0][0x178], !P2 ;  /* 0x00005e001c007a0c */ /* 0x000fe400057c1270 */
[----:B------:R-:W-:Y:S02]  /*67da0*/  ISETP.LT.AND P2, PT, R29, c[0x0][0x178], !P2 ;  /* 0x00005e001d007a0c */ /* 0x000fe40005741270 */
[C---:B-1----:R-:W-:Y:S01]  /*67db0*/  IADD3 R0, R20.reuse, c[0x0][0x198], RZ ;  /* 0x0000660014007a10 */ /* 0x042fe20007ffe0ff */
[----:B------:R-:W-:-:S04]  /*67dc0*/  IMAD.WIDE R12, R20, 0x2, R18 ;  /* 0x00000002140c7825 */ /* 0x000fc800078e0212 */
[----:B------:R-:W-:-:S04]  /*67dd0*/  IMAD.WIDE R14, R0, 0x2, R16 ;  /* 0x00000002000e7825 */ /* 0x000fc800078e0210 */
[----:B------:R-:W-:Y:S01]  /*67de0*/  IMAD.WIDE R20, R0, 0x2, R18 ;  /* 0x0000000200147825 */ /* 0x000fe200078e0212 */
[----:B------:R-:W-:Y:S04]  /*67df0*/  @P4 STG.E.U16 [R12.64], R22 ;  /* 0x000000160c004986 */ /* 0x000fe8000c101506 */
[----:B----4-:R0:W-:Y:S04]  /*67e00*/  @P6 STG.E.U16 [R14.64], R23 ;  /* 0x000000170e006986 */ /* 0x0101e8000c101506 */
[----:B---3--:R-:W-:Y:S01]  /*67e10*/  @P2 STG.E.U16 [R20.64], R26 ;  /* 0x0000001a14002986 */ /* 0x008fe2000c101506 */
[----:B------:R-:W-:-:S02]  /*67e20*/  ISETP.LT.AND P2, PT, R28, c[0x0][0x178], !P0 ;  /* 0x00005e001c007a0c */ /* 0x000fc40004741270 */
[----:B0-----:R-:W-:Y:S02]  /*67e30*/  IADD3 R14, R0, c[0x0][0x198], RZ ;  /* 0x00006600000e7a10 */ /* 0x001fe40007ffe0ff */
[----:B------:R-:W-:-:S03]  /*67e40*/  PRMT R0, R23, 0x7632, R0 ;  /* 0x0000763217007816 */ /* 0x000fc60000000000 */
[----:B------:R-:W-:-:S06]  /*67e50*/  IMAD.WIDE R12, R14, 0x2, R16 ;  /* 0x000000020e0c7825 */ /* 0x000fcc00078e0210 */
[----:B------:R0:W-:Y:S04]  /*67e60*/  @P2 STG.E.U16 [R12.64], R0 ;  /* 0x000000000c002986 */ /* 0x0001e8000c101506 */
[----:B0-----:R-:W3:Y:S01]  /*67e70*/  LDL.LU R13, [R1+0x3c4] ;  /* 0x0003c400010d7983 */ /* 0x001ee20000300800 */
[----:B------:R-:W-:Y:S02]  /*67e80*/  IADD3 R24, R3, 0x5d, RZ ;  /* 0x0000005d03187810 */ /* 0x000fe40007ffe0ff */
[----:B------:R-:W-:Y:S02]  /*67e90*/  ISETP.LT.AND P0, PT, R29, c[0x0][0x178], !P0 ;  /* 0x00005e001d007a0c */ /* 0x000fe40004701270 */
[----:B------:R-:W-:Y:S02]  /*67ea0*/  ISETP.LT.AND P6, PT, R28, c[0x0][0x178], !P5 ;  /* 0x00005e001c007a0c */ /* 0x000fe40006fc1270 */
[----:B------:R-:W-:-:S02]  /*67eb0*/  ISETP.GE.AND P4, PT, R24, c[0x0][0x17c], PT ;  /* 0x00005f0018007a0c */ /* 0x000fc40003f86270 */
[C---:B------:R-:W-:Y:S01]  /*67ec0*/  IADD3 R24, R14.reuse, c[0x0][0x198], RZ ;  /* 0x000066000e187a10 */ /* 0x040fe20007ffe0ff */
[----:B------:R-:W-:Y:S01]  /*67ed0*/  IMAD.WIDE R14, R14, 0x2, R18 ;  /* 0x000000020e0e7825 */ /* 0x000fe200078e0212 */
[----:B------:R-:W-:Y:S02]  /*67ee0*/  PRMT R25, R26, 0x7632, R25 ;  /* 0x000076321a197816 */ /* 0x000fe40000000019 */
[----:B------:R-:W-:Y:S01]  /*67ef0*/  ISETP.LT.AND P5, PT, R29, c[0x0][0x178], !P5 ;  /* 0x00005e001d007a0c */ /* 0x000fe20006fa1270 */
[C---:B------:R-:W-:Y:S02]  /*67f00*/  IMAD.WIDE R20, R24.reuse, 0x2, R16 ;  /* 0x0000000218147825 */ /* 0x040fe400078e0210 */
[----:B------:R0:W-:Y:S02]  /*67f10*/  @P0 STG.E.U16 [R14.64], R25 ;  /* 0x000000190e000986 */ /* 0x0001e4000c101506 */
[----:B------:R-:W-:Y:S01]  /*67f20*/  IMAD.WIDE R22, R24, 0x2, R18 ;  /* 0x0000000218167825 */ /* 0x000fe200078e0212 */
[----:B------:R-:W-:-:S02]  /*67f30*/  IADD3 R26, R3, 0x5e, RZ ;  /* 0x0000005e031a7810 */ /* 0x000fc40007ffe0ff */
[----:B0-----:R-:W-:-:S04]  /*67f40*/  IADD3 R14, R24, c[0x0][0x198], RZ ;  /* 0x00006600180e7a10 */ /* 0x001fc80007ffe0ff */
[----:B------:R-:W-:Y:S02]  /*67f50*/  IADD3 R24, R14, c[0x0][0x198], RZ ;  /* 0x000066000e187a10 */ /* 0x000fe40007ffe0ff */
[----:B------:R-:W-:Y:S02]  /*67f60*/  ISETP.GE.AND P2, PT, R26, c[0x0][0x17c], PT ;  /* 0x00005f001a007a0c */ /* 0x000fe40003f46270 */
[----:B------:R-:W4:Y:S04]  /*67f70*/  LDL.LU R26, [R1+0x3e4] ;  /* 0x0003e400011a7983 */ /* 0x000f280000300800 */
[----:B---3--:R0:W-:Y:S01]  /*67f80*/  @P6 STG.E.U16 [R20.64], R13 ;  /* 0x0000000d14006986 */ /* 0x0081e2000c101506 */
[----:B------:R-:W-:Y:S02]  /*67f90*/  ISETP.LT.AND P6, PT, R28, c[0x0][0x178], !P3 ;  /* 0x00005e001c007a0c */ /* 0x000fe40005fc1270 */
[----:B------:R-:W-:Y:S01]  /*67fa0*/  ISETP.LT.AND P3, PT, R29, c[0x0][0x178], !P3 ;  /* 0x00005e001d007a0c */ /* 0x000fe20005f61270 */
[----:B--2---:R1:W-:Y:S01]  /*67fb0*/  @P5 STG.E.U16 [R22.64], R27 ;  /* 0x0000001b16005986 */ /* 0x0043e2000c101506 */
[----:B------:R-:W-:Y:S01]  /*67fc0*/  PRMT R0, R13, 0x7632, R0 ;  /* 0x000076320d007816 */ /* 0x000fe20000000000 */
[----:B0-----:R-:W-:Y:S01]  /*67fd0*/  IMAD.WIDE R12, R14, 0x2, R16 ;  /* 0x000000020e0c7825 */ /* 0x001fe200078e0210 */
[----:B-1----:R-:W-:-:S03]  /*67fe0*/  IADD3 R23, R3, 0x60, RZ ;  /* 0x0000006003177810 */ /* 0x002fc60007ffe0ff */
[----:B------:R-:W-:Y:S01]  /*67ff0*/  IMAD.WIDE R14, R14, 0x2, R18 ;  /* 0x000000020e0e7825 */ /* 0x000fe200078e0212 */
[----:B------:R-:W-:-:S03]  /*68000*/  PRMT R22, R27, 0x7632, R22 ;  /* 0x000076321b167816 */ /* 0x000fc60000000016 */
[----:B------:R-:W-:Y:S01]  /*68010*/  @P6 STG.E.U16 [R12.64], R0 ;  /* 0x000000000c006986 */ /* 0x000fe2000c101506 */
[----:B------:R-:W-:-:S03]  /*68020*/  ISETP.GE.AND P6, PT, R23, c[0x0][0x17c], PT ;  /* 0x00005f0017007a0c */ /* 0x000fc60003fc6270 */
[----:B------:R-:W2:Y:S04]  /*68030*/  LDL.LU R27, [R1+0x114] ;  /* 0x00011400011b7983 */ /* 0x000ea80000300800 */
[----:B------:R-:W3:Y:S04]  /*68040*/  LDL.LU R23, [R1+0x134] ;  /* 0x0001340001177983 */ /* 0x000ee80000300800 */
[----:B------:R0:W-:Y:S04]  /*68050*/  @P3 STG.E.U16 [R14.64], R22 ;  /* 0x000000160e003986 */ /* 0x0001e8000c101506 */
[----:B0-----:R-:W2:Y:S01]  /*68060*/  LDL.LU R15, [R1+0x3d4] ;  /* 0x0003d400010f7983 */ /* 0x001ea20000300800 */
[----:B------:R-:W-:-:S02]  /*68070*/  ISETP.LT.AND P5, PT, R28, c[0x0][0x178], !P1 ;  /* 0x00005e001c007a0c */ /* 0x000fc40004fa1270 */
[----:B------:R-:W-:Y:S02]  /*68080*/  IADD3 R20, R3, 0x5f, RZ ;  /* 0x0000005f03147810 */ /* 0x000fe40007ffe0ff */
[----:B------:R-:W-:Y:S02]  /*68090*/  ISETP.LT.AND P1, PT, R29, c[0x0][0x178], !P1 ;  /* 0x00005e001d007a0c */ /* 0x000fe40004f21270 */
[----:B------:R-:W-:Y:S01]  /*680a0*/  ISETP.GE.AND P0, PT, R20, c[0x0][0x17c], PT ;  /* 0x00005f0014007a0c */ /* 0x000fe20003f06270 */
[----:B------:R-:W-:Y:S01]  /*680b0*/  IMAD.WIDE R20, R24, 0x2, R16 ;  /* 0x0000000218147825 */ /* 0x000fe200078e0210 */
[----:B------:R-:W-:Y:S02]  /*680c0*/  IADD3 R0, R3, 0x61, RZ ;  /* 0x0000006103007810 */ /* 0x000fe40007ffe0ff */
[----:B------:R-:W-:Y:S01]  /*680d0*/  ISETP.LT.AND P3, PT, R28, c[0x0][0x178], !P4 ;  /* 0x00005e001c007a0c */ /* 0x000fe20006761270 */
[----:B------:R-:W-:Y:S01]  /*680e0*/  IMAD.WIDE R12, R24, 0x2, R18 ;  /* 0x00000002180c7825 */ /* 0x000fe200078e0212 */
[----:B------:R-:W-:Y:S01]  /*680f0*/  ISETP.LT.AND P4, PT, R29, c[0x0][0x178], !P4 ;  /* 0x00005e001d007a0c */ /* 0x000fe20006781270 */
[----:B--2---:R0:W-:Y:S01]  /*68100*/  @P5 STG.E.U16 [R20.64], R15 ;  /* 0x0000000f14005986 */ /* 0x0041e2000c101506 */
[----:B------:R-:W-:-:S02]  /*68110*/  ISETP.GE.AND P5, PT, R0, c[0x0][0x17c], PT ;  /* 0x00005f0000007a0c */ /* 0x000fc40003fa6270 */
[----:B------:R-:W-:Y:S02]  /*68120*/  IADD3 R0, R24, c[0x0][0x198], RZ ;  /* 0x0000660018007a10 */ /* 0x000fe40007ffe0ff */
[----:B------:R-:W2:Y:S04]  /*68130*/  LDL.LU R24, [R1+0xb8] ;  /* 0x0000b80001187983 */ /* 0x000ea80000300800 */
[----:B---3--:R1:W-:Y:S01]  /*68140*/  @P1 STG.E.U16 [R12.64], R23 ;  /* 0x000000170c001986 */ /* 0x0083e2000c101506 */
[----:B------:R-:W-:Y:S02]  /*68150*/  ISETP.LT.AND P1, PT, R28, c[0x0][0x178], !P2 ;  /* 0x00005e001c007a0c */ /* 0x000fe40005721270 */
[----:B0-----:R-:W-:Y:S01]  /*68160*/  PRMT R20, R15, 0x7632, R20 ;  /* 0x000076320f147816 */ /* 0x001fe20000000014 */
[----:B------:R-:W-:Y:S01]  /*68170*/  IMAD.WIDE R14, R0, 0x2, R16 ;  /* 0x00000002000e7825 */ /* 0x000fe200078e0210 */
[----:B------:R-:W-:-:S02]  /*68180*/  PRMT R21, R23, 0x7632, R21 ;  /* 0x0000763217157816 */ /* 0x000fc40000000015 */
[----:B------:R-:W-:Y:S01]  /*68190*/  ISETP.LT.AND P2, PT, R29, c[0x0][0x178], !P2 ;  /* 0x00005e001d007a0c */ /* 0x000fe20005741270 */
[----:B-1----:R-:W3:Y:S01]  /*681a0*/  LDL.LU R23, [R1+0x98] ;  /* 0x0000980001177983 */ /* 0x002ee20000300800 */
[C-C-:B------:R-:W-:Y:S01]  /*681b0*/  IMAD.WIDE R12, R0.reuse, 0x2, R18.reuse ;  /* 0x00000002000c7825 */ /* 0x140fe200078e0212 */
[----:B------:R-:W-:Y:S02]  /*681c0*/  IADD3 R0, R0, c[0x0][0x198], RZ ;  /* 0x0000660000007a10 */ /* 0x000fe40007ffe0ff */
[----:B------:R0:W-:Y:S04]  /*681d0*/  @P3 STG.E.U16 [R14.64], R20 ;  /* 0x000000140e003986 */ /* 0x0001e8000c101506 */
[----:B------:R1:W-:Y:S01]  /*681e0*/  @P4 STG.E.U16 [R12.64], R21 ;  /* 0x000000150c004986 */ /* 0x0003e2000c101506 */
[----:B0-----:R-:W-:Y:S01]  /*681f0*/  IADD3 R20, R3, 0x63, RZ ;  /* 0x0000006303147810 */ /* 0x001fe20007ffe0ff */
[----:B------:R-:W-:-:S04]  /*68200*/  IMAD.WIDE R14, R0, 0x2, R18 ;  /* 0x00000002000e7825 */ /* 0x000fc800078e0212 */
[----:B-1----:R-:W-:Y:S01]  /*68210*/  IMAD.WIDE R12, R0, 0x2, R16 ;  /* 0x00000002000c7825 */ /* 0x002fe200078e0210 */
[----:B------:R-:W-:-:S04]  /*68220*/  PRMT R21, R27, 0x7632, R21 ;  /* 0x000076321b157816 */ /* 0x000fc80000000015 */
[----:B----4-:R0:W-:Y:S01]  /*68230*/  @P1 STG.E.U16 [R12.64], R26 ;  /* 0x0000001a0c001986 */ /* 0x0101e2000c101506 */
[----:B------:R-:W-:Y:S02]  /*68240*/  ISETP.GE.AND P1, PT, R20, c[0x0][0x17c], PT ;  /* 0x00005f0014007a0c */ /* 0x000fe40003f26270 */
[----:B------:R-:W-:Y:S01]  /*68250*/  PRMT R20, R26, 0x7632, R20 ;  /* 0x000076321a147816 */ /* 0x000fe20000000014 */
[----:B------:R1:W-:Y:S04]  /*68260*/  @P2 STG.E.U16 [R14.64], R27 ;  /* 0x0000001b0e002986 */ /* 0x0003e8000c101506 */
[----:B0-----:R-:W4:Y:S04]  /*68270*/  LDL.LU R26, [R1+0xc8] ;  /* 0x0000c800011a7983 */ /* 0x001f280000300800 */
[----:B-1----:R-:W4:Y:S01]  /*68280*/  LDL.LU R27, [R1+0xa8] ;  /* 0x0000a800011b7983 */ /* 0x002f220000300800 */
        /* <DEDUP_REMOVED lines=24> */
[----:B---3--:R0:W-:Y:S01]  /*68410*/  @P6 STG.E.U16 [R12.64], R23 ;  /* 0x000000170c006986 */ /* 0x0081e2000c101506 */
        /* <DEDUP_REMOVED lines=9> */
[----:B----4-:R0:W-:Y:S04]  /*684b0*/  @P6 STG.E.U16 [R14.64], R26 ;  /* 0x0000001a0e006986 */ /* 0x0101e8000c101506 */
        /* <DEDUP_REMOVED lines=28> */
[----:B----4-:R0:W-:Y:S02]  /*68680*/  @P4 STG.E.U16 [R22.64], R13 ;  /* 0x0000000d16004986 */ /* 0x0101e4000c101506 */
[----:B0-----:R-:W-:Y:S02]  /*68690*/  PRMT R22, R12, 0x7632, R22 ;  /* 0x000076320c167816 */ /* 0x001fe40000000016 */
[----:B------:R-:W-:Y:S01]  /*686a0*/  PRMT R23, R13, 0x7632, R23 ;  /* 0x000076320d177816 */ /* 0x000fe20000000017 */
[----:B------:R-:W-:-:S05]  /*686b0*/  IMAD.WIDE R12, R14, 0x2, R16 ;  /* 0x000000020e0c7825 */ /* 0x000fca00078e0210 */
[----:B------:R0:W-:Y:S04]  /*686c0*/  @P6 STG.E.U16 [R12.64], R22 ;  /* 0x000000160c006986 */ /* 0x0001e8000c101506 */
[----:B0-----:R-:W3:Y:S01]  /*686d0*/  LDL.LU R22, [R1+0x108] ;  /* 0x0001080001167983 */ /* 0x001ee20000300800 */
[C---:B------:R-:W-:Y:S02]  /*686e0*/  ISETP.LT.AND P2, PT, R29.reuse, c[0x0][0x178], !P2 ;  /* 0x00005e001d007a0c */ /* 0x040fe40005741270 */
[----:B------:R-:W-:Y:S02]  /*686f0*/  ISETP.LT.AND P4, PT, R28, c[0x0][0x178], !P0 ;  /* 0x00005e001c007a0c */ /* 0x000fe40004781270 */
[C---:B------:R-:W-:Y:S01]  /*68700*/  IADD3 R0, R14.reuse, c[0x0][0x198], RZ ;  /* 0x000066000e007a10 */ /* 0x040fe20007ffe0ff */
[----:B------:R-:W-:Y:S01]  /*68710*/  IMAD.WIDE R14, R14, 0x2, R18 ;  /* 0x000000020e0e7825 */ /* 0x000fe200078e0212 */
[----:B------:R-:W-:-:S02]  /*68720*/  ISETP.LT.AND P0, PT, R29, c[0x0][0x178], !P0 ;  /* 0x00005e001d007a0c */ /* 0x000fc40004701270 */
[----:B------:R-:W-:Y:S01]  /*68730*/  IADD3 R20, R3, 0x69, RZ ;  /* 0x0000006903147810 */ /* 0x000fe20007ffe0ff */
[----:B------:R-:W-:-:S03]  /*68740*/  IMAD.WIDE R12, R0, 0x2, R18 ;  /* 0x00000002000c7825 */ /* 0x000fc600078e0212 */
[----:B------:R-:W-:Y:S01]  /*68750*/  ISETP.GE.AND P1, PT, R20, c[0x0][0x17c], PT ;  /* 0x00005f0014007a0c */ /* 0x000fe20003f26270 */
[----:B------:R-:W-:Y:S01]  /*68760*/  @P2 STG.E.U16 [R14.64], R23 ;  /* 0x000000170e002986 */ /* 0x000fe2000c101506 */
[----:B------:R-:W-:Y:S01]  /*68770*/  ISETP.LT.AND P2, PT, R28, c[0x0][0x178], !P5 ;  /* 0x00005e001c007a0c */ /* 0x000fe20006f41270 */
[C---:B------:R-:W-:Y:S01]  /*68780*/  IMAD.WIDE R20, R0.reuse, 0x2, R16 ;  /* 0x0000000200147825 */ /* 0x040fe200078e0210 */
[----:B------:R-:W-:Y:S02]  /*68790*/  IADD3 R0, R0, c[0x0][0x198], RZ ;  /* 0x0000660000007a10 */ /* 0x000fe40007ffe0ff */
[----:B------:R-:W-:-:S04]  /*687a0*/  IADD3 R24, R3, 0x6a, RZ ;  /* 0x0000006a03187810 */ /* 0x000fc80007ffe0ff */
[----:B------:R-:W-:Y:S01]  /*687b0*/  ISETP.GE.AND P6, PT, R24, c[0x0][0x17c], PT ;  /* 0x00005f0018007a0c */ /* 0x000fe20003fc6270 */
[----:B---3--:R0:W-:Y:S04]  /*687c0*/  @P4 STG.E.U16 [R20.64], R22 ;  /* 0x0000001614004986 */ /* 0x0081e8000c101506 */
[----:B--2---:R1:W-:Y:S01]  /*687d0*/  @P0 STG.E.U16 [R12.64], R27 ;  /* 0x0000001b0c000986 */ /* 0x0043e2000c101506 */
[----:B0-----:R-:W-:Y:S02]  /*687e0*/  PRMT R20, R22, 0x7632, R20 ;  /* 0x0000763216147816 */ /* 0x001fe40000000014 */
[----:B------:R-:W-:Y:S01]  /*687f0*/  IADD3 R22, R3, 0x6c, RZ ;  /* 0x0000006c03167810 */ /* 0x000fe20007ffe0ff */
[----:B-1----:R-:W-:Y:S01]  /*68800*/  IMAD.WIDE R12, R0, 0x2, R16 ;  /* 0x00000002000c7825 */ /* 0x002fe200078e0210 */
[----:B------:R-:W-:-:S02]  /*68810*/  PRMT R21, R27, 0x7632, R21 ;  /* 0x000076321b157816 */ /* 0x000fc40000000015 */
[----:B------:R-:W2:Y:S04]  /*68820*/  LDL.LU R27, [R1+0x3c8] ;  /* 0x0003c800011b7983 */ /* 0x000ea80000300800 */
[----:B------:R0:W-:Y:S01]  /*68830*/  @P2 STG.E.U16 [R12.64], R20 ;  /* 0x000000140c002986 */ /* 0x0001e2000c101506 */
[----:B------:R-:W-:-:S03]  /*68840*/  ISETP.GE.AND P2, PT, R22, c[0x0][0x17c], PT ;  /* 0x00005f0016007a0c */ /* 0x000fc60003f46270 */
[----:B------:R-:W3:Y:S04]  /*68850*/  LDL.LU R24, [R1+0x128] ;  /* 0x0001280001187983 */ /* 0x000ee80000300800 */
[----:B------:R-:W4:Y:S01]  /*68860*/  LDL.LU R22, [R1+0x3b8] ;  /* 0x0003b80001167983 */ /* 0x000f220000300800 */
[----:B------:R-:W-:Y:S02]  /*68870*/  ISETP.LT.AND P5, PT, R29, c[0x0][0x178], !P5 ;  /* 0x00005e001d007a0c */ /* 0x000fe40006fa1270 */
[----:B------:R-:W-:Y:S02]  /*68880*/  IADD3 R14, R3, 0x6b, RZ ;  /* 0x0000006b030e7810 */ /* 0x000fe40007ffe0ff */
[----:B------:R-:W-:Y:S02]  /*68890*/  ISETP.LT.AND P0, PT, R28, c[0x0][0x178], !P3 ;  /* 0x00005e001c007a0c */ /* 0x000fe40005f01270 */
[----:B------:R-:W-:Y:S01]  /*688a0*/  ISETP.GE.AND P4, PT, R14, c[0x0][0x17c], PT ;  /* 0x00005f000e007a0c */ /* 0x000fe20003f86270 */
[----:B------:R-:W-:Y:S01]  /*688b0*/  IMAD.WIDE R14, R0, 0x2, R18 ;  /* 0x00000002000e7825 */ /* 0x000fe200078e0212 */
[----:B------:R-:W-:-:S02]  /*688c0*/  ISETP.LT.AND P3, PT, R29, c[0x0][0x178], !P3 ;  /* 0x00005e001d007a0c */ /* 0x000fc40005f61270 */
[----:B------:R-:W-:-:S03]  /*688d0*/  IADD3 R0, R0, c[0x0][0x198], RZ ;  /* 0x0000660000007a10 */ /* 0x000fc60007ffe0ff */
[----:B------:R1:W-:Y:S01]  /*688e0*/  @P5 STG.E.U16 [R14.64], R21 ;  /* 0x000000150e005986 */ /* 0x0003e2000c101506 */
[----:B------:R-:W-:Y:S01]  /*688f0*/  ISETP.LT.AND P5, PT, R28, c[0x0][0x178], !P1 ;  /* 0x00005e001c007a0c */ /* 0x000fe20004fa1270 */
[C---:B0-----:R-:W-:Y:S01]  /*68900*/  IMAD.WIDE R12, R0.reuse, 0x2, R16 ;  /* 0x00000002000c7825 */ /* 0x041fe200078e0210 */
[----:B------:R-:W-:Y:S02]  /*68910*/  IADD3 R20, R3, 0x6d, RZ ;  /* 0x0000006d03147810 */ /* 0x000fe40007ffe0ff */
[----:B------:R-:W-:Y:S01]  /*68920*/  ISETP.LT.AND P1, PT, R29, c[0x0][0x178], !P1 ;  /* 0x00005e001d007a0c */ /* 0x000fe20004f21270 */
[C---:B-1----:R-:W-:Y:S01]  /*68930*/  IMAD.WIDE R14, R0.reuse, 0x2, R18 ;  /* 0x00000002000e7825 */ /* 0x042fe200078e0212 */
[----:B------:R-:W-:Y:S02]  /*68940*/  IADD3 R0, R0, c[0x0][0x198], RZ ;  /* 0x0000660000007a10 */ /* 0x000fe40007ffe0ff */
[----:B------:R-:W-:Y:S01]  /*68950*/  PRMT R21, R26, 0x7632, R21 ;  /* 0x000076321a157816 */ /* 0x000fe20000000015 */
[----:B----4-:R0:W-:Y:S01]  /*68960*/  @P0 STG.E.U16 [R12.64], R22 ;  /* 0x000000160c000986 */ /* 0x0101e2000c101506 */
[----:B------:R-:W-:-:S02]  /*68970*/  ISETP.GE.AND P0, PT, R20, c[0x0][0x17c], PT ;  /* 0x00005f0014007a0c */ /* 0x000fc40003f06270 */
[----:B------:R-:W-:Y:S01]  /*68980*/  PRMT R20, R22, 0x7632, R20 ;  /* 0x0000763216147816 */ /* 0x000fe20000000014 */
[----:B------:R1:W-:Y:S01]  /*68990*/  @P3 STG.E.U16 [R14.64], R26 ;  /* 0x0000001a0e003986 */ /* 0x0003e2000c101506 */
[----:B------:R-:W-:Y:S01]  /*689a0*/  ISETP.LT.AND P3, PT, R28, c[0x0][0x178], !P6 ;  /* 0x00005e001c007a0c */ /* 0x000fe20007761270 */
[----:B0-----:R-:W-:-:S04]  /*689b0*/  IMAD.WIDE R12, R0, 0x2, R16 ;  /* 0x00000002000c7825 */ /* 0x001fc800078e0210 */
[C---:B-1----:R-:W-:Y:S01]  /*689c0*/  IMAD.WIDE R14, R0.reuse, 0x2, R18 ;  /* 0x00000002000e7825 */ /* 0x042fe200078e0212 */
[----:B------:R-:W-:Y:S01]  /*689d0*/  IADD3 R0, R0, c[0x0][0x198], RZ ;  /* 0x0000660000007a10 */ /* 0x000fe20007ffe0ff */
[----:B------:R0:W-:Y:S01]  /*689e0*/  @P5 STG.E.U16 [R12.64], R20 ;  /* 0x000000140c005986 */ /* 0x0001e2000c101506 */
[----:B------:R-:W-:Y:S02]  /*689f0*/  ISETP.LT.AND P6, PT, R29, c[0x0][0x178], !P6 ;  /* 0x00005e001d007a0c */ /* 0x000fe400077c1270 */
[----:B------:R-:W-:Y:S01]  /*68a00*/  ISETP.LT.AND P5, PT, R28, c[0x0][0x178], !P4 ;  /* 0x00005e001c007a0c */ /* 0x000fe200067a1270 */
[----:B------:R1:W-:Y:S01]  /*68a10*/  @P1 STG.E.U16 [R14.64], R21 ;  /* 0x000000150e001986 */ /* 0x0003e2000c101506 */
[----:B------:R-:W-:-:S03]  /*68a20*/  IADD3 R22, R3, 0x70, RZ ;  /* 0x0000007003167810 */ /* 0x000fc60007ffe0ff */
[----:B------:R-:W4:Y:S01]  /*68a30*/  LDL.LU R26, [R1+0x138] ;  /* 0x00013800011a7983 */ /* 0x000f220000300800 */
[----:B0-----:R-:W-:Y:S01]  /*68a40*/  IADD3 R20, R3, 0x6e, RZ ;  /* 0x0000006e03147810 */ /* 0x001fe20007ffe0ff */
[----:B------:R-:W-:-:S03]  /*68a50*/  IMAD.WIDE R12, R0, 0x2, R16 ;  /* 0x00000002000c7825 */ /* 0x000fc600078e0210 */
[----:B------:R-:W-:Y:S02]  /*68a60*/  ISETP.GE.AND P1, PT, R20, c[0x0][0x17c], PT ;  /* 0x00005f0014007a0c */ /* 0x000fe40003f26270 */
[----:B-1----:R-:W-:Y:S02]  /*68a70*/  IADD3 R14, R3, 0x6f, RZ ;  /* 0x0000006f030e7810 */ /* 0x002fe40007ffe0ff */
[----:B------:R-:W-:Y:S01]  /*68a80*/  IADD3 R20, R0, c[0x0][0x198], RZ ;  /* 0x0000660000147a10 */ /* 0x000fe20007ffe0ff */
[----:B--2---:R0:W-:Y:S01]  /*68a90*/  @P3 STG.E.U16 [R12.64], R27 ;  /* 0x0000001b0c003986 */ /* 0x0041e2000c101506 */
[----:B------:R-:W-:-:S03]  /*68aa0*/  ISETP.GE.AND P3, PT, R14, c[0x0][0x17c], PT ;  /* 0x00005f000e007a0c */ /* 0x000fc60003f66270 */
[----:B------:R-:W-:-:S04]  /*68ab0*/  IMAD.WIDE R14, R20, 0x2, R16 ;  /* 0x00000002140e7825 */ /* 0x000fc800078e0210 */
[----:B0-----:R-:W-:Y:S01]  /*68ac0*/  IMAD.WIDE R12, R0, 0x2, R18 ;  /* 0x00000002000c7825 */ /* 0x001fe200078e0212 */
[----:B------:R-:W-:Y:S02]  /*68ad0*/  PRMT R0, R27, 0x7632, R0 ;  /* 0x000076321b007816 */ /* 0x000fe40000000000 */
[----:B------:R-:W2:Y:S04]  /*68ae0*/  LDL.LU R27, [R1+0x118] ;  /* 0x00011800011b7983 */ /* 0x000ea80000300800 */
[----:B---3--:R-:W-:Y:S04]  /*68af0*/  @P6 STG.E.U16 [R12.64], R24 ;  /* 0x000000180c006986 */ /* 0x008fe8000c101506 */
[----:B------:R0:W-:Y:S01]  /*68b00*/  @P5 STG.E.U16 [R14.64], R0 ;  /* 0x000000000e005986 */ /* 0x0001e2000c101506 */
[----:B------:R-:W-:-:S03]  /*68b10*/  ISETP.GE.AND P5, PT, R22, c[0x0][0x17c], PT ;  /* 0x00005f0016007a0c */ /* 0x000fc60003fa6270 */
[----:B------:R-:W3:Y:S01]  /*68b20*/  LDL.LU R22, [R1+0x3d8] ;  /* 0x0003d80001167983 */ /* 0x000ee20000300800 */
[C---:B------:R-:W-:Y:S02]  /*68b30*/  ISETP.LT.AND P4, PT, R29.reuse, c[0x0][0x178], !P4 ;  /* 0x00005e001d007a0c */ /* 0x040fe40006781270 */
[----:B------:R-:W-:Y:S02]  /*68b40*/  ISETP.LT.AND P6, PT, R28, c[0x0][0x178], !P2 ;  /* 0x00005e001c007a0c */ /* 0x000fe400057c1270 */
[----:B------:R-:W-:Y:S02]  /*68b50*/  ISETP.LT.AND P2, PT, R29, c[0x0][0x178], !P2 ;  /* 0x00005e001d007a0c */ /* 0x000fe40005741270 */
[C---:B0-----:R-:W-:Y:S01]  /*68b60*/  IADD3 R0, R20.reuse, c[0x0][0x198], RZ ;  /* 0x0000660014007a10 */ /* 0x041fe20007ffe0ff */
[----:B------:R-:W-:Y:S01]  /*68b70*/  IMAD.WIDE R12, R20, 0x2, R18 ;  /* 0x00000002140c7825 */ /* 0x000fe200078e0212 */
[----:B------:R-:W-:-:S03]  /*68b80*/  PRMT R23, R24, 0x7632, R23 ;  /* 0x0000763218177816 */ /* 0x000fc60000000017 */
[----:B------:R-:W-:-:S04]  /*68b90*/  IMAD.WIDE R14, R0, 0x2, R16 ;  /* 0x00000002000e7825 */ /* 0x000fc800078e0210 */
[----:B------:R-:W-:Y:S01]  /*68ba0*/  IMAD.WIDE R20, R0, 0x2, R18 ;  /* 0x0000000200147825 */ /* 0x000fe200078e0212 */
[----:B------:R-:W-:Y:S04]  /*68bb0*/  @P4 STG.E.U16 [R12.64], R23 ;  /* 0x000000170c004986 */ /* 0x000fe8000c101506 */
[----:B---3--:R0:W-:Y:S04]  /*68bc0*/  @P6 STG.E.U16 [R14.64], R22 ;  /* 0x000000160e006986 */ /* 0x0081e8000c101506 */
[----:B----4-:R-:W-:Y:S01]  /*68bd0*/  @P2 STG.E.U16 [R20.64], R26 ;  /* 0x0000001a14002986 */ /* 0x010fe2000c101506 */
[----:B------:R-:W-:-:S02]  /*68be0*/  ISETP.LT.AND P2, PT, R28, c[0x0][0x178], !P0 ;  /* 0x00005e001c007a0c */ /* 0x000fc40004741270 */
[----:B0-----:R-:W-:Y:S02]  /*68bf0*/  IADD3 R14, R0, c[0x0][0x198], RZ ;  /* 0x00006600000e7a10 */ /* 0x001fe40007ffe0ff */
[----:B------:R-:W-:-:S03]  /*68c00*/  PRMT R0, R22, 0x7632, R0 ;  /* 0x0000763216007816 */ /* 0x000fc60000000000 */
[----:B------:R-:W-:-:S06]  /*68c10*/  IMAD.WIDE R12, R14, 0x2, R16 ;  /* 0x000000020e0c7825 */ /* 0x000fcc00078e0210 */
[----:B------:R0:W-:Y:S04]  /*68c20*/  @P2 STG.E.U16 [R12.64], R0 ;  /* 0x000000000c002986 */ /* 0x0001e8000c101506 */
[----:B0-----:R-:W3:Y:S01]  /*68c30*/  LDL.LU R13, [R1+0x3e8] ;  /* 0x0003e800010d7983 */ /* 0x001ee20000300800 */
[----:B------:R-:W-:Y:S02]  /*68c40*/  IADD3 R24, R3, 0x71, RZ ;  /* 0x0000007103187810 */ /* 0x000fe40007ffe0ff */
[C---:B------:R-:W-:Y:S02]  /*68c50*/  ISETP.LT.AND P0, PT, R29.reuse, c[0x0][0x178], !P0 ;  /* 0x00005e001d007a0c */ /* 0x040fe40004701270 */
[----:B------:R-:W-:Y:S02]  /*68c60*/  ISETP.LT.AND P6, PT, R28, c[0x0][0x178], !P1 ;  /* 0x00005e001c007a0c */ /* 0x000fe40004fc1270 */
[----:B------:R-:W-:-:S02]  /*68c70*/  ISETP.LT.AND P1, PT, R29, c[0x0][0x178], !P1 ;  /* 0x00005e001d007a0c */ /* 0x000fc40004f21270 */
[----:B------:R-:W-:Y:S02]  /*68c80*/  ISETP.GE.AND P4, PT, R24, c[0x0][0x17c], PT ;  /* 0x00005f0018007a0c */ /* 0x000fe40003f86270 */
[C---:B------:R-:W-:Y:S01]  /*68c90*/  IADD3 R24, R14.reuse, c[0x0][0x198], RZ ;  /* 0x000066000e187a10 */ /* 0x040fe20007ffe0ff */
[----:B------:R-:W-:Y:S01]  /*68ca0*/  IMAD.WIDE R14, R14, 0x2, R18 ;  /* 0x000000020e0e7825 */ /* 0x000fe200078e0212 */
[----:B------:R-:W-:-:S03]  /*68cb0*/  PRMT R25, R26, 0x7632, R25 ;  /* 0x000076321a197816 */ /* 0x000fc60000000019 */
[----:B------:R-:W-:-:S04]  /*68cc0*/  IMAD.WIDE R20, R24, 0x2, R16 ;  /* 0x0000000218147825 */ /* 0x000fc800078e0210 */
[C---:B------:R-:W-:Y:S01]  /*68cd0*/  IMAD.WIDE R22, R24.reuse, 0x2, R18 ;  /* 0x0000000218167825 */ /* 0x040fe200078e0212 */
[----:B------:R-:W-:Y:S01]  /*68ce0*/  @P0 STG.E.U16 [R14.64], R25 ;  /* 0x000000190e000986 */ /* 0x000fe2000c101506 */
[----:B------:R-:W-:Y:S02]  /*68cf0*/  IADD3 R26, R3, 0x72, RZ ;  /* 0x00000072031a7810 */ /* 0x000fe40007ffe0ff */
[----:B------:R-:W-:Y:S02]  /*68d00*/  IADD3 R12, R24, c[0x0][0x198], RZ ;  /* 0x00006600180c7a10 */ /* 0x000fe40007ffe0ff */
[----:B------:R-:W-:Y:S01]  /*68d10*/  ISETP.GE.AND P2, PT, R26, c[0x0][0x17c], PT ;  /* 0x00005f001a007a0c */ /* 0x000fe20003f46270 */
[----:B------:R-:W4:Y:S01]  /*68d20*/  LDL.LU R24, [R1+0x9c] ;  /* 0x00009c0001187983 */ /* 0x000f220000300800 */
[----:B--2---:R-:W-:-:S03]  /*68d30*/  PRMT R0, R27, 0x7632, R0 ;  /* 0x000076321b007816 */ /* 0x004fc60000000000 */
[----:B------:R-:W2:Y:S04]  /*68d40*/  LDL.LU R26, [R1+0xcc] ;  /* 0x0000cc00011a7983 */ /* 0x000ea80000300800 */
[----:B---3--:R-:W-:Y:S04]  /*68d50*/  @P6 STG.E.U16 [R20.64], R13 ;  /* 0x0000000d14006986 */ /* 0x008fe8000c101506 */
[----:B------:R0:W-:Y:S02]  /*68d60*/  @P1 STG.E.U16 [R22.64], R27 ;  /* 0x0000001b16001986 */ /* 0x0001e4000c101506 */
[----:B0-----:R-:W-:-:S02]  /*68d70*/  IADD3 R23, R3, 0x73, RZ ;  /* 0x0000007303177810 */ /* 0x001fc40007ffe0ff */
[----:B------:R-:W3:Y:S02]  /*68d80*/  LDL.LU R27, [R1+0xac] ;  /* 0x0000ac00011b7983 */ /* 0x000ee40000300800 */
[----:B------:R-:W-:Y:S02]  /*68d90*/  ISETP.GE.AND P0, PT, R23, c[0x0][0x17c], PT ;  /* 0x00005f0017007a0c */ /* 0x000fe40003f06270 */
[----:B------:R-:W2:Y:S01]  /*68da0*/  LDL.LU R23, [R1+0xbc] ;  /* 0x0000bc0001177983 */ /* 0x000ea20000300800 */
[C---:B------:R-:W-:Y:S02]  /*68db0*/  ISETP.LT.AND P1, PT, R28.reuse, c[0x0][0x178], !P3 ;  /* 0x00005e001c007a0c */ /* 0x040fe40005f21270 */
[----:B------:R-:W-:Y:S02]  /*68dc0*/  ISETP.LT.AND P3, PT, R29, c[0x0][0x178], !P3 ;  /* 0x00005e001d007a0c */ /* 0x000fe40005f61270 */
[----:B------:R-:W-:Y:S01]  /*68dd0*/  ISETP.LT.AND P6, PT, R28, c[0x0][0x178], !P5 ;  /* 0x00005e001c007a0c */ /* 0x000fe20006fc1270 */
[----:B------:R-:W-:Y:S01]  /*68de0*/  IMAD.WIDE R14, R12, 0x2, R16 ;  /* 0x000000020c0e7825 */ /* 0x000fe200078e0210 */
[----:B------:R-:W-:-:S02]  /*68df0*/  PRMT R22, R13, 0x7632, R22 ;  /* 0x000076320d167816 */ /* 0x000fc40000000016 */
[C---:B------:R-:W-:Y:S01]  /*68e00*/  IADD3 R20, R12.reuse, c[0x0][0x198], RZ ;  /* 0x000066000c147a10 */ /* 0x040fe20007ffe0ff */
[----:B------:R-:W-:Y:S01]  /*68e10*/  IMAD.WIDE R12, R12, 0x2, R18 ;  /* 0x000000020c0c7825 */ /* 0x000fe200078e0212 */
[----:B------:R-:W-:-:S03]  /*68e20*/  ISETP.LT.AND P5, PT, R29, c[0x0][0x178], !P5 ;  /* 0x00005e001d007a0c */ /* 0x000fc60006fa1270 */
[----:B------:R0:W-:Y:S04]  /*68e30*/  @P1 STG.E.U16 [R14.64], R22 ;  /* 0x000000160e001986 */ /* 0x0001e8000c101506 */
[----:B------:R1:W-:Y:S01]  /*68e40*/  @P3 STG.E.U16 [R12.64], R0 ;  /* 0x000000000c003986 */ /* 0x0003e2000c101506 */
[----:B------:R-:W-:Y:S02]  /*68e50*/  ISETP.LT.AND P3, PT, R28, c[0x0][0x178], !P4 ;  /* 0x00005e001c007a0c */ /* 0x000fe40006761270 */
[----:B------:R-:W-:Y:S01]  /*68e60*/  ISETP.LT.AND P4, PT, R29, c[0x0][0x178], !P4 ;  /* 0x00005e001d007a0c */ /* 0x000fe20006781270 */
[----:B0-----:R-:W-:-:S04]  /*68e70*/  IMAD.WIDE R14, R20, 0x2, R16 ;  /* 0x00000002140e7825 */ /* 0x001fc800078e0210 */
[----:B-1----:R-:W-:Y:S01]  /*68e80*/  IMAD.WIDE R12, R20, 0x2, R18 ;  /* 0x00000002140c7825 */ /* 0x002fe200078e0212 */
[----:B------:R-:W-:Y:S02]  /*68e90*/  IADD3 R21, R3, 0x74, RZ ;  /* 0x0000007403157810 */ /* 0x000fe40007ffe0ff */
[----:B----4-:R-:W-:Y:S02]  /*68ea0*/  PRMT R22, R24, 0x7632, R22 ;  /* 0x0000763218167816 */ /* 0x010fe40000000016 */
[----:B------:R-:W-:Y:S01]  /*68eb0*/  ISETP.GE.AND P1, PT, R21, c[0x0][0x17c], PT ;  /* 0x00005f0015007a0c */ /* 0x000fe20003f26270 */
[----:B--2---:R0:W-:Y:S01]  /*68ec0*/  @P6 STG.E.U16 [R14.64], R23 ;  /* 0x000000170e006986 */ /* 0x0041e2000c101506 */
[----:B------:R-:W-:Y:S02]  /*68ed0*/  ISETP.LT.AND P6, PT, R28, c[0x0][0x178], !P2 ;  /* 0x00005e001c007a0c */ /* 0x000fe400057c1270 */
[----:B------:R-:W-:Y:S01]  /*68ee0*/  PRMT R0, R23, 0x7632, R0 ;  /* 0x0000763217007816 */ /* 0x000fe20000000000 */
[----:B------:R1:W-:Y:S01]  /*68ef0*/  @P5 STG.E.U16 [R12.64], R24 ;  /* 0x000000180c005986 */ /* 0x0003e2000c101506 */
[----:B------:R-:W-:-:S02]  /*68f00*/  ISETP.LT.AND P2, PT, R29, c[0x0][0x178], !P2 ;  /* 0x00005e001d007a0c */ /* 0x000fc40005741270 */
[----:B0-----:R-:W-:Y:S02]  /*68f10*/  IADD3 R14, R20, c[0x0][0x198], RZ ;  /* 0x00006600140e7a10 */ /* 0x001fe40007ffe0ff */
[----:B------:R-:W-:Y:S02]  /*68f20*/  IADD3 R20, R3, 0x75, RZ ;  /* 0x0000007503147810 */ /* 0x000fe40007ffe0ff */
[C---:B------:R-:W-:Y:S01]  /*68f30*/  IADD3 R23, R14.reuse, c[0x0][0x198], RZ ;  /* 0x000066000e177a10 */ /* 0x040fe20007ffe0ff */
[----:B-1----:R-:W-:-:S04]  /*68f40*/  IMAD.WIDE R12, R14, 0x2, R16 ;  /* 0x000000020e0c7825 */ /* 0x002fc800078e0210 */
[----:B------:R-:W-:Y:S01]  /*68f50*/  IMAD.WIDE R14, R14, 0x2, R18 ;  /* 0x000000020e0e7825 */ /* 0x000fe200078e0212 */
[----:B------:R-:W-:Y:S01]  /*68f60*/  IADD3 R24, R3, 0x76, RZ ;  /* 0x0000007603187810 */ /* 0x000fe20007ffe0ff */
[----:B------:R0:W-:Y:S01]  /*68f70*/  @P3 STG.E.U16 [R12.64], R0 ;  /* 0x000000000c003986 */ /* 0x0001e2000c101506 */
[----:B------:R-:W-:Y:S01]  /*68f80*/  ISETP.GE.AND P5, PT, R20, c[0x0][0x17c], PT ;  /* 0x00005f0014007a0c */ /* 0x000fe20003fa6270 */
[----:B------:R-:W-:Y:S02]  /*68f90*/  IMAD.WIDE R20, R23, 0x2, R16 ;  /* 0x0000000217147825 */ /* 0x000fe400078e0210 */
[----:B------:R1:W-:Y:S01]  /*68fa0*/  @P4 STG.E.U16 [R14.64], R22 ;  /* 0x000000160e004986 */ /* 0x0003e2000c101506 */
[----:B------:R-:W-:-:S03]  /*68fb0*/  ISETP.GE.AND P3, PT, R24, c[0x0][0x17c], PT ;  /* 0x00005f0018007a0c */ /* 0x000fc60003f66270 */
[----:B------:R-:W2:Y:S01]  /*68fc0*/  LDL.LU R24, [R1+0x8c] ;  /* 0x00008c0001187983 */ /* 0x000ea20000300800 */
[C---:B0-----:R-:W-:Y:S01]  /*68fd0*/  IMAD.WIDE R12, R23.reuse, 0x2, R18 ;  /* 0x00000002170c7825 */ /* 0x041fe200078e0212 */
[----:B-1----:R-:W-:Y:S02]  /*68fe0*/  IADD3 R14, R23, c[0x0][0x198], RZ ;  /* 0x00006600170e7a10 */ /* 0x002fe40007ffe0ff */
[----:B------:R-:W-:Y:S01]  /*68ff0*/  IADD3 R23, R3, 0x77, RZ ;  /* 0x0000007703177810 */ /* 0x000fe20007ffe0ff */
[----:B------:R0:W-:Y:S01]  /*69000*/  @P6 STG.E.U16 [R20.64], R26 ;  /* 0x0000001a14006986 */ /* 0x0001e2000c101506 */
[----:B------:R-:W-:-:S03]  /*69010*/  PRMT R0, R26, 0x7632, R0 ;  /* 0x000076321a007816 */ /* 0x000fc60000000000 */
[----:B---3--:R1:W-:Y:S01]  /*69020*/  @P2 STG.E.U16 [R12.64], R27 ;  /* 0x0000001b0c002986 */ /* 0x0083e2000c101506 */
[----:B------:R-:W-:Y:S02]  /*69030*/  ISETP.GE.AND P2, PT, R23, c[0x0][0x17c], PT ;  /* 0x00005f0017007a0c */ /* 0x000fe40003f46270 */
[----:B0-----:R-:W-:Y:S01]  /*69040*/  PRMT R20, R27, 0x7632, R20 ;  /* 0x000076321b147816 */ /* 0x001fe20000000014 */
[----:B------:R-:W3:Y:S04]  /*69050*/  LDL.LU R26, [R1+0x10c] ;  /* 0x00010c00011a7983 */ /* 0x000ee80000300800 */
[----:B-1----:R-:W4:Y:S04]  /*69060*/  LDL.LU R27, [R1+0xdc] ;  /* 0x0000dc00011b7983 */ /* 0x002f280000300800 */
[----:B------:R-:W3:Y:S01]  /*69070*/  LDL.LU R23, [R1+0xfc] ;  /* 0x0000fc0001177983 */ /* 0x000ee20000300800 */
[----:B------:R-:W-:-:S02]  /*69080*/  ISETP.LT.AND P4, PT, R28, c[0x0][0x178], !P0 ;  /* 0x00005e001c007a0c */ /* 0x000fc40004781270 */
[C---:B------:R-:W-:Y:S02]  /*69090*/  ISETP.LT.AND P0, PT, R29.reuse, c[0x0][0x178], !P0 ;  /* 0x00005e001d007a0c */ /* 0x040fe40004701270 */
[----:B------:R-:W-:Y:S01]  /*690a0*/  ISETP.LT.AND P6, PT, R28, c[0x0][0x178], !P1 ;  /* 0x00005e001c007a0c */ /* 0x000fe20004fc1270 */
[C---:B------:R-:W-:Y:S01]  /*690b0*/  IMAD.WIDE R12, R14.reuse, 0x2, R16 ;  /* 0x000000020e0c7825 */ /* 0x040fe200078e0210 */
[----:B------:R-:W-:Y:S02]  /*690c0*/  ISETP.LT.AND P1, PT, R29, c[0x0][0x178], !P1 ;  /* 0x00005e001d007a0c */ /* 0x000fe40004f21270 */
[C---:B------:R-:W-:Y:S01]  /*690d0*/  IADD3 R21, R14.reuse, c[0x0][0x198], RZ ;  /* 0x000066000e157a10 */ /* 0x040fe20007ffe0ff */
[----:B------:R-:W-:-:S04]  /*690e0*/  IMAD.WIDE R14, R14, 0x2, R18 ;  /* 0x000000020e0e7825 */ /* 0x000fc800078e0212 */
[----:B------:R0:W-:Y:S04]  /*690f0*/  @P4 STG.E.U16 [R12.64], R0 ;  /* 0x000000000c004986 */ /* 0x0001e8000c101506 */
[----:B------:R1:W-:Y:S01]  /*69100*/  @P0 STG.E.U16 [R14.64], R20 ;  /* 0x000000140e000986 */ /* 0x0003e2000c101506 */
[----:B------:R-:W-:Y:S02]  /*69110*/  ISETP.LT.AND P0, PT, R28, c[0x0][0x178], !P5 ;  /* 0x00005e001c007a0c */ /* 0x000fe40006f01270 */
[----:B------:R-:W-:Y:S01]  /*69120*/  ISETP.LT.AND P5, PT, R29, c[0x0][0x178], !P5 ;  /* 0x00005e001d007a0c */ /* 0x000fe20006fa1270 */
[----:B0-----:R-:W-:-:S04]  /*69130*/  IMAD.WIDE R12, R21, 0x2, R16 ;  /* 0x00000002150c7825 */ /* 0x001fc800078e0210 */
[----:B-1----:R-:W-:Y:S01]  /*69140*/  IMAD.WIDE R14, R21, 0x2, R18 ;  /* 0x00000002150e7825 */ /* 0x002fe200078e0212 */
[C---:B------:R-:W-:Y:S02]  /*69150*/  IADD3 R22, R3.reuse, 0x78, RZ ;  /* 0x0000007803167810 */ /* 0x040fe40007ffe0ff */
[----:B------:R-:W-:Y:S02]  /*69160*/  IADD3 R20, R3, 0x79, RZ ;  /* 0x0000007903147810 */ /* 0x000fe40007ffe0ff */
[----:B------:R-:W-:Y:S02]  /*69170*/  ISETP.GE.AND P4, PT, R22, c[0x0][0x17c], PT ;  /* 0x00005f0016007a0c */ /* 0x000fe40003f86270 */
[----:B--2---:R-:W-:Y:S01]  /*69180*/  PRMT R22, R24, 0x7632, R22 ;  /* 0x0000763218167816 */ /* 0x004fe20000000016 */
[----:B---3--:R-:W-:Y:S04]  /*69190*/  @P6 STG.E.U16 [R12.64], R23 ;  /* 0x000000170c006986 */ /* 0x008fe8000c101506 */
[----:B------:R0:W-:Y:S01]  /*691a0*/  @P1 STG.E.U16 [R14.64], R24 ;  /* 0x000000180e001986 */ /* 0x0001e2000c101506 */
[----:B------:R-:W-:-:S02]  /*691b0*/  ISETP.LT.AND P6, PT, R28, c[0x0][0x178], !P3 ;  /* 0x00005e001c007a0c */ /* 0x000fc40005fc1270 */
[----:B------:R-:W-:Y:S02]  /*691c0*/  PRMT R0, R23, 0x7632, R0 ;  /* 0x0000763217007816 */ /* 0x000fe40000000000 */
[----:B------:R-:W-:Y:S02]  /*691d0*/  ISETP.LT.AND P3, PT, R29, c[0x0][0x178], !P3 ;  /* 0x00005e001d007a0c */ /* 0x000fe40005f61270 */
[----:B0-----:R-:W-:-:S04]  /*691e0*/  IADD3 R14, R21, c[0x0][0x198], RZ ;  /* 0x00006600150e7a10 */ /* 0x001fc80007ffe0ff */
[C---:B------:R-:W-:Y:S01]  /*691f0*/  IADD3 R23, R14.reuse, c[0x0][0x198], RZ ;  /* 0x000066000e177a10 */ /* 0x040fe20007ffe0ff */
[----:B------:R-:W-:-:S04]  /*69200*/  IMAD.WIDE R12, R14, 0x2, R16 ;  /* 0x000000020e0c7825 */ /* 0x000fc800078e0210 */
        /* <DEDUP_REMOVED lines=13> */
[----:B----4-:R1:W-:Y:S01]  /*692e0*/  @P3 STG.E.U16 [R12.64], R27 ;  /* 0x0000001b0c003986 */ /* 0x0103e2000c101506 */
        /* <DEDUP_REMOVED lines=14> */
[----:B------:R-:W-:Y:S01]  /*693d0*/  ISETP.LT.AND P2, PT, R28, c[0x0][0x178], !P1 ;  /* 0x00005e001c007a0c */ /* 0x000fe20004f41270 */
[----:B0-----:R-:W-:-:S04]  /*693e0*/  IMAD.WIDE R12, R21, 0x2, R16 ;  /* 0x00000002150c7825 */ /* 0x001fc800078e0210 */
[----:B-1----:R-:W-:Y:S01]  /*693f0*/  IMAD.WIDE R14, R21, 0x2, R18 ;  /* 0x00000002150e7825 */ /* 0x002fe200078e0212 */
[----:B------:R-:W-:Y:S02]  /*69400*/  ISETP.LT.AND P1, PT, R29, c[0x0][0x178], !P1 ;  /* 0x00005e001d007a0c */ /* 0x000fe40004f21270 */
[C---:B------:R-:W-:Y:S02]  /*69410*/  IADD3 R22, R3.reuse, 0x7c, RZ ;  /* 0x0000007c03167810 */ /* 0x040fe40007ffe0ff */
[----:B------:R-:W-:Y:S02]  /*69420*/  IADD3 R20, R3, 0x7d, RZ ;  /* 0x0000007d03147810 */ /* 0x000fe40007ffe0ff */
[----:B------:R-:W-:Y:S02]  /*69430*/  ISETP.GE.AND P6, PT, R22, c[0x0][0x17c], PT ;  /* 0x00005f0016007a0c */ /* 0x000fe40003fc6270 */
[----:B--2---:R-:W-:Y:S01]  /*69440*/  PRMT R22, R24, 0x7632, R22 ;  /* 0x0000763218167816 */ /* 0x004fe20000000016 */
[----:B---3--:R-:W-:Y:S01]  /*69450*/  @P5 STG.E.U16 [R12.64], R23 ;  /* 0x000000170c005986 */ /* 0x008fe2000c101506 */
[----:B------:R-:W-:-:S03]  /*69460*/  ISETP.LT.AND P5, PT, R28, c[0x0][0x178], !P0 ;  /* 0x00005e001c007a0c */ /* 0x000fc600047a1270 */
[----:B------:R0:W-:Y:S01]  /*69470*/  @P4 STG.E.U16 [R14.64], R24 ;  /* 0x000000180e004986 */ /* 0x0001e2000c101506 */
[----:B------:R-:W-:Y:S02]  /*69480*/  PRMT R0, R23, 0x7632, R0 ;  /* 0x0000763217007816 */ /* 0x000fe40000000000 */
[----:B------:R-:W-:Y:S02]  /*69490*/  ISETP.GE.AND P4, PT, R20, c[0x0][0x17c], PT ;  /* 0x00005f0014007a0c */ /* 0x000fe40003f86270 */
[----:B0-----:R-:W-:-:S04]  /*694a0*/  IADD3 R14, R21, c[0x0][0x198], RZ ;  /* 0x00006600150e7a10 */ /* 0x001fc80007ffe0ff */
[C---:B------:R-:W-:Y:S01]  /*694b0*/  IADD3 R23, R14.reuse, c[0x0][0x198], RZ ;  /* 0x000066000e177a10 */ /* 0x040fe20007ffe0ff */
[----:B------:R-:W-:Y:S01]  /*694c0*/  IMAD.WIDE R12, R14, 0x2, R16 ;  /* 0x000000020e0c7825 */ /* 0x000fe200078e0210 */
[----:B------:R-:W-:-:S03]  /*694d0*/  ISETP.LT.AND P0, PT, R29, c[0x0][0x178], !P0 ;  /* 0x00005e001d007a0c */ /* 0x000fc60004701270 */
[----:B------:R-:W-:Y:S01]  /*694e0*/  IMAD.WIDE R14, R14, 0x2, R18 ;  /* 0x000000020e0e7825 */ /* 0x000fe200078e0212 */
[----:B------:R0:W-:Y:S03]  /*694f0*/  @P2 STG.E.U16 [R12.64], R0 ;  /* 0x000000000c002986 */ /* 0x0001e6000c101506 */
[C---:B------:R-:W-:Y:S01]  /*69500*/  IMAD.WIDE R20, R23.reuse, 0x2, R16 ;  /* 0x0000000217147825 */ /* 0x040fe200078e0210 */
[----:B------:R1:W-:Y:S04]  /*69510*/  @P1 STG.E.U16 [R14.64], R22 ;  /* 0x000000160e001986 */ /* 0x0003e8000c101506 */
[----:B------:R2:W-:Y:S01]  /*69520*/  @P5 STG.E.U16 [R20.64], R26 ;  /* 0x0000001a14005986 */ /* 0x0005e2000c101506 */
[----:B------:R-:W-:Y:S01]  /*69530*/  ISETP.LT.AND P5, PT, R28, c[0x0][0x178], !P3 ;  /* 0x00005e001c007a0c */ /* 0x000fe20005fa1270 */
[----:B0-----:R-:W-:Y:S01]  /*69540*/  IMAD.WIDE R12, R23, 0x2, R18 ;  /* 0x00000002170c7825 */ /* 0x001fe200078e0212 */
[----:B------:R-:W-:-:S02]  /*69550*/  IADD3 R24, R3, 0x7e, RZ ;  /* 0x0000007e03187810 */ /* 0x000fc40007ffe0ff */
[----:B-1----:R-:W-:Y:S02]  /*69560*/  IADD3 R14, R23, c[0x0][0x198], RZ ;  /* 0x00006600170e7a10 */ /* 0x002fe40007ffe0ff */
[----:B----4-:R0:W-:Y:S01]  /*69570*/  @P0 STG.E.U16 [R12.64], R27 ;  /* 0x0000001b0c000986 */ /* 0x0101e2000c101506 */
[----:B------:R-:W-:Y:S02]  /*69580*/  PRMT R0, R26, 0x7632, R0 ;  /* 0x000076321a007816 */ /* 0x000fe40000000000 */
[----:B------:R-:W-:Y:S02]  /*69590*/  IADD3 R23, R3, 0x80, RZ ;  /* 0x0000008003177810 */ /* 0x000fe40007ffe0ff */
[----:B------:R-:W-:Y:S02]  /*695a0*/  ISETP.GE.AND P2, PT, R24, c[0x0][0x17c], PT ;  /* 0x00005f0018007a0c */ /* 0x000fe40003f46270 */
[----:B------:R-:W3:Y:S01]  /*695b0*/  LDL.LU R24, [R1+0x13c] ;  /* 0x00013c0001187983 */ /* 0x000ee20000300800 */
[----:B--2---:R-:W-:-:S03]  /*695c0*/  PRMT R20, R27, 0x7632, R20 ;  /* 0x000076321b147816 */ /* 0x004fc60000000014 */
[----:B------:R-:W2:Y:S01]  /*695d0*/  LDL.LU R26, [R1+0x3ec] ;  /* 0x0003ec00011a7983 */ /* 0x000ea20000300800 */
[----:B0-----:R-:W-:-:S03]  /*695e0*/  IMAD.WIDE R12, R14, 0x2, R16 ;  /* 0x000000020e0c7825 */ /* 0x001fc600078e0210 */
[----:B------:R-:W4:Y:S04]  /*695f0*/  LDL.LU R27, [R1+0x11c] ;  /* 0x00011c00011b7983 */ /* 0x000f280000300800 */
[----:B------:R0:W-:Y:S01]  /*69600*/  @P5 STG.E.U16 [R12.64], R0 ;  /* 0x000000000c005986 */ /* 0x0001e2000c101506 */
[----:B------:R-:W-:-:S03]  /*69610*/  ISETP.GE.AND P5, PT, R23, c[0x0][0x17c], PT ;  /* 0x00005f0017007a0c */ /* 0x000fc60003fa6270 */
[----:B------:R-:W2:Y:S01]  /*69620*/  LDL.LU R23, [R1+0x3dc] ;  /* 0x0003dc0001177983 */ /* 0x000ea20000300800 */
[C---:B------:R-:W-:Y:S02]  /*69630*/  ISETP.LT.AND P3, PT, R29.reuse, c[0x0][0x178], !P3 ;  /* 0x00005e001d007a0c */ /* 0x040fe40005f61270 */
[----:B------:R-:W-:Y:S02]  /*69640*/  ISETP.LT.AND P0, PT, R28, c[0x0][0x178], !P6 ;  /* 0x00005e001c007a0c */ /* 0x000fe40007701270 */
[----:B------:R-:W-:Y:S02]  /*69650*/  ISETP.LT.AND P6, PT, R29, c[0x0][0x178], !P6 ;  /* 0x00005e001d007a0c */ /* 0x000fe400077c1270 */
[C---:B------:R-:W-:Y:S01]  /*69660*/  IADD3 R21, R14.reuse, c[0x0][0x198], RZ ;  /* 0x000066000e157a10 */ /* 0x040fe20007ffe0ff */
[----:B------:R-:W-:-:S04]  /*69670*/  IMAD.WIDE R14, R14, 0x2, R18 ;  /* 0x000000020e0e7825 */ /* 0x000fc800078e0212 */
[----:B0-----:R-:W-:Y:S02]  /*69680*/  IMAD.WIDE R12, R21, 0x2, R16 ;  /* 0x00000002150c7825 */ /* 0x001fe400078e0210 */
[----:B------:R0:W-:Y:S01]  /*69690*/  @P3 STG.E.U16 [R14.64], R20 ;  /* 0x000000140e003986 */ /* 0x0001e2000c101506 */
[----:B------:R-:W-:Y:S02]  /*696a0*/  ISETP.LT.AND P3, PT, R28, c[0x0][0x178], !P4 ;  /* 0x00005e001c007a0c */ /* 0x000fe40006761270 */
[----:B------:R-:W-:Y:S02]  /*696b0*/  IADD3 R0, R3, 0x81, RZ ;  /* 0x0000008103007810 */ /* 0x000fe40007ffe0ff */
[----:B------:R-:W-:Y:S01]  /*696c0*/  ISETP.LT.AND P4, PT, R29, c[0x0][0x178], !P4 ;  /* 0x00005e001d007a0c */ /* 0x000fe20006781270 */
[C---:B0-----:R-:W-:Y:S01]  /*696d0*/  IMAD.WIDE R14, R21.reuse, 0x2, R18 ;  /* 0x00000002150e7825 */ /* 0x041fe200078e0212 */
[----:B------:R-:W-:Y:S02]  /*696e0*/  IADD3 R21, R21, c[0x0][0x198], RZ ;  /* 0x0000660015157a10 */ /* 0x000fe40007ffe0ff */
[----:B------:R-:W-:-:S04]  /*696f0*/  IADD3 R22, R3, 0x7f, RZ ;  /* 0x0000007f03167810 */ /* 0x000fc80007ffe0ff */
[----:B------:R-:W-:Y:S02]  /*69700*/  ISETP.GE.AND P1, PT, R22, c[0x0][0x17c], PT ;  /* 0x00005f0016007a0c */ /* 0x000fe40003f26270 */
[----:B---3--:R-:W-:Y:S01]  /*69710*/  PRMT R22, R24, 0x7632, R22 ;  /* 0x0000763218167816 */ /* 0x008fe20000000016 */
[----:B--2---:R0:W-:Y:S01]  /*69720*/  @P0 STG.E.U16 [R12.64], R23 ;  /* 0x000000170c000986 */ /* 0x0041e2000c101506 */
[----:B------:R-:W-:-:S03]  /*69730*/  PRMT R20, R23, 0x7632, R20 ;  /* 0x0000763217147816 */ /* 0x000fc60000000014 */
[----:B------:R1:W-:Y:S01]  /*69740*/  @P6 STG.E.U16 [R14.64], R24 ;  /* 0x000000180e006986 */ /* 0x0003e2000c101506 */
[----:B------:R-:W-:Y:S02]  /*69750*/  ISETP.LT.AND P6, PT, R28, c[0x0][0x178], !P2 ;  /* 0x00005e001c007a0c */ /* 0x000fe400057c1270 */
[----:B------:R-:W-:Y:S02]  /*69760*/  ISETP.LT.AND P2, PT, R29, c[0x0][0x178], !P2 ;  /* 0x00005e001d007a0c */ /* 0x000fe40005741270 */
[----:B------:R-:W-:Y:S01]  /*69770*/  ISETP.GE.AND P0, PT, R0, c[0x0][0x17c], PT ;  /* 0x00005f0000007a0c */ /* 0x000fe20003f06270 */
[C---:B0-----:R-:W-:Y:S01]  /*69780*/  IMAD.WIDE R12, R21.reuse, 0x2, R16 ;  /* 0x00000002150c7825 */ /* 0x041fe200078e0210 */
[----:B------:R-:W-:-:S04]  /*69790*/  IADD3 R0, R21, c[0x0][0x198], RZ ;  /* 0x0000660015007a10 */ /* 0x000fc80007ffe0ff */
[----:B------:R0:W-:Y:S01]  /*697a0*/  @P3 STG.E.U16 [R12.64], R20 ;  /* 0x000000140c003986 */ /* 0x0001e2000c101506 */
[----:B-1----:R-:W-:-:S04]  /*697b0*/  IMAD.WIDE R14, R0, 0x2, R16 ;  /* 0x00000002000e7825 */ /* 0x002fc800078e0210 */
[----:B0-----:R-:W-:-:S04]  /*697c0*/  IMAD.WIDE R12, R21, 0x2, R18 ;  /* 0x00000002150c7825 */ /* 0x001fc800078e0212 */
[----:B------:R-:W-:Y:S01]  /*697d0*/  IMAD.WIDE R20, R0, 0x2, R18 ;  /* 0x0000000200147825 */ /* 0x000fe200078e0212 */
[----:B------:R-:W-:Y:S04]  /*697e0*/  @P4 STG.E.U16 [R12.64], R22 ;  /* 0x000000160c004986 */ /* 0x000fe8000c101506 */
[----:B------:R0:W-:Y:S04]  /*697f0*/  @P6 STG.E.U16 [R14.64], R26 ;  /* 0x0000001a0e006986 */ /* 0x0001e8000c101506 */
[----:B----4-:R1:W-:Y:S01]  /*69800*/  @P2 STG.E.U16 [R20.64], R27 ;  /* 0x0000001b14002986 */ /* 0x0103e2000c101506 */
[----:B------:R-:W-:-:S02]  /*69810*/  ISETP.LT.AND P2, PT, R28, c[0x0][0x178], !P1 ;  /* 0x00005e001c007a0c */ /* 0x000fc40004f41270 */
[C---:B------:R-:W-:Y:S02]  /*69820*/  IADD3 R24, R3.reuse, 0x83, RZ ;  /* 0x0000008303187810 */ /* 0x040fe40007ffe0ff */
[----:B0-----:R-:W-:Y:S02]  /*69830*/  IADD3 R14, R0, c[0x0][0x198], RZ ;  /* 0x00006600000e7a10 */ /* 0x001fe40007ffe0ff */
[----:B------:R-:W-:Y:S02]  /*69840*/  ISETP.GE.AND P4, PT, R24, c[0x0][0x17c], PT ;  /* 0x00005f0018007a0c */ /* 0x000fe40003f86270 */
[----:B------:R-:W-:Y:S01]  /*69850*/  PRMT R24, R26, 0x7632, R24 ;  /* 0x000076321a187816 */ /* 0x000fe20000000018 */
[----:B------:R-:W-:Y:S01]  /*69860*/  IMAD.WIDE R12, R14, 0x2, R16 ;  /* 0x000000020e0c7825 */ /* 0x000fe200078e0210 */
[----:B------:R-:W-:Y:S02]  /*69870*/  IADD3 R26, R3, 0x84, RZ ;  /* 0x00000084031a7810 */ /* 0x000fe40007ffe0ff */
[----:B------:R-:W-:-:S02]  /*69880*/  PRMT R25, R27, 0x7632, R25 ;  /* 0x000076321b197816 */ /* 0x000fc40000000019 */
[----:B-1----:R-:W2:Y:S04]  /*69890*/  LDL.LU R27, [R1+0x170] ;  /* 0x00017000011b7983 */ /* 0x002ea80000300800 */
[----:B------:R0:W-:Y:S01]  /*698a0*/  @P2 STG.E.U16 [R12.64], R24 ;  /* 0x000000180c002986 */ /* 0x0001e2000c101506 */
[----:B------:R-:W-:-:S03]  /*698b0*/  ISETP.GE.AND P2, PT, R26, c[0x0][0x17c], PT ;  /* 0x00005f001a007a0c */ /* 0x000fc60003f46270 */
[----:B0-----:R-:W3:Y:S04]  /*698c0*/  LDL.LU R24, [R1+0x150] ;  /* 0x0001500001187983 */ /* 0x001ee80000300800 */
[----:B------:R-:W4:Y:S01]  /*698d0*/  LDL.LU R26, [R1+0x180] ;  /* 0x00018000011a7983 */ /* 0x000f220000300800 */
[----:B------:R-:W-:Y:S02]  /*698e0*/  ISETP.LT.AND P1, PT, R29, c[0x0][0x178], !P1 ;  /* 0x00005e001d007a0c */ /* 0x000fe40004f21270 */
[----:B------:R-:W-:Y:S02]  /*698f0*/  ISETP.LT.AND P6, PT, R28, c[0x0][0x178], !P5 ;  /* 0x00005e001c007a0c */ /* 0x000fe40006fc1270 */
[C---:B------:R-:W-:Y:S01]  /*69900*/  IADD3 R0, R14.reuse, c[0x0][0x198], RZ ;  /* 0x000066000e007a10 */ /* 0x040fe20007ffe0ff */
[----:B------:R-:W-:-:S04]  /*69910*/  IMAD.WIDE R14, R14, 0x2, R18 ;  /* 0x000000020e0e7825 */ /* 0x000fc800078e0212 */
[----:B------:R-:W-:Y:S01]  /*69920*/  IMAD.WIDE R20, R0, 0x2, R16 ;  /* 0x0000000200147825 */ /* 0x000fe200078e0210 */
[----:B------:R-:W-:-:S03]  /*69930*/  ISETP.LT.AND P5, PT, R29, c[0x0][0x178], !P5 ;  /* 0x00005e001d007a0c */ /* 0x000fc60006fa1270 */
[----:B------:R-:W-:Y:S01]  /*69940*/  @P1 STG.E.U16 [R14.64], R25 ;  /* 0x000000190e001986 */ /* 0x000fe2000c101506 */
[----:B------:R-:W-:-:S04]  /*69950*/  IADD3 R23, R3, 0x82, RZ ;  /* 0x0000008203177810 */ /* 0x000fc80007ffe0ff */
[----:B------:R-:W-:Y:S01]  /*69960*/  ISETP.GE.AND P3, PT, R23, c[0x0][0x17c], PT ;  /* 0x00005f0017007a0c */ /* 0x000fe20003f66270 */
[----:B------:R-:W-:Y:S01]  /*69970*/  IMAD.WIDE R22, R0, 0x2, R18 ;  /* 0x0000000200167825 */ /* 0x000fe200078e0212 */
[----:B----4-:R0:W-:Y:S01]  /*69980*/  @P6 STG.E.U16 [R20.64], R26 ;  /* 0x0000001a14006986 */ /* 0x0101e2000c101506 */
[----:B------:R-:W-:Y:S02]  /*69990*/  ISETP.LT.AND P6, PT, R28, c[0x0][0x178], !P0 ;  /* 0x00005e001c007a0c */ /* 0x000fe400047c1270 */
[----:B------:R-:W-:Y:S02]  /*699a0*/  PRMT R12, R26, 0x7632, R12 ;  /* 0x000076321a0c7816 */ /* 0x000fe4000000000c */
[----:B0-----:R-:W-:Y:S01]  /*699b0*/  IADD3 R20, R0, c[0x0][0x198], RZ ;  /* 0x0000660000147a10 */ /* 0x001fe20007ffe0ff */
[----:B---3--:R-:W-:Y:S04]  /*699c0*/  @P5 STG.E.U16 [R22.64], R24 ;  /* 0x0000001816005986 */ /* 0x008fe8000c101506 */
[----:B------:R-:W-:Y:S01]  /*699d0*/  IMAD.WIDE R14, R20, 0x2, R16 ;  /* 0x00000002140e7825 */ /* 0x000fe200078e0210 */
[----:B------:R-:W3:Y:S04]  /*699e0*/  LDL.LU R26, [R1+0x160] ;  /* 0x00016000011a7983 */ /* 0x000ee80000300800 */
[----:B------:R0:W-:Y:S04]  /*699f0*/  @P6 STG.E.U16 [R14.64], R12 ;  /* 0x0000000c0e006986 */ /* 0x0001e8000c101506 */
[----:B0-----:R-:W4:Y:S01]  /*69a00*/  LDL.LU R15, [R1+0x190] ;  /* 0x00019000010f7983 */ /* 0x001f220000300800 */
[----:B------:R-:W-:-:S02]  /*69a10*/  ISETP.LT.AND P0, PT, R29, c[0x0][0x178], !P0 ;  /* 0x00005e001d007a0c */ /* 0x000fc40004701270 */
[C---:B------:R-:W-:Y:S02]  /*69a20*/  IADD3 R0, R3.reuse, 0x86, RZ ;  /* 0x0000008603007810 */ /* 0x040fe40007ffe0ff */
[----:B------:R-:W-:Y:S02]  /*69a30*/  PRMT R13, R24, 0x7632, R13 ;  /* 0x00007632180d7816 */ /* 0x000fe4000000000d */
[C---:B------:R-:W-:Y:S01]  /*69a40*/  IADD3 R24, R20.reuse, c[0x0][0x198], RZ ;  /* 0x0000660014187a10 */ /* 0x040fe20007ffe0ff */
[----:B------:R-:W-:Y:S01]  /*69a50*/  IMAD.WIDE R20, R20, 0x2, R18 ;  /* 0x0000000214147825 */ /* 0x000fe200078e0212 */
[----:B------:R-:W-:Y:S02]  /*69a60*/  ISETP.GE.AND P6, PT, R0, c[0x0][0x17c], PT ;  /* 0x00005f0000007a0c */ /* 0x000fe40003fc6270 */
[C---:B------:R-:W-:Y:S02]  /*69a70*/  IADD3 R22, R3.reuse, 0x85, RZ ;  /* 0x0000008503167810 */ /* 0x040fe40007ffe0ff */
[----:B------:R-:W-:Y:S01]  /*69a80*/  IADD3 R0, R3, 0x87, RZ ;  /* 0x0000008703007810 */ /* 0x000fe20007ffe0ff */
[----:B------:R0:W-:Y:S01]  /*69a90*/  @P0 STG.E.U16 [R20.64], R13 ;  /* 0x0000000d14000986 */ /* 0x0001e2000c101506 */
[----:B------:R-:W-:Y:S01]  /*69aa0*/  ISETP.GE.AND P1, PT, R22, c[0x0][0x17c], PT ;  /* 0x00005f0016007a0c */ /* 0x000fe20003f26270 */
[----:B------:R-:W-:Y:S01]  /*69ab0*/  IMAD.WIDE R22, R24, 0x2, R16 ;  /* 0x0000000218167825 */ /* 0x000fe200078e0210 */
[----:B------:R-:W-:-:S02]  /*69ac0*/  ISETP.GE.AND P0, PT, R0, c[0x0][0x17c], PT ;  /* 0x00005f0000007a0c */ /* 0x000fc40003f06270 */
[----:B------:R-:W-:Y:S02]  /*69ad0*/  IADD3 R0, R24, c[0x0][0x198], RZ ;  /* 0x0000660018007a10 */ /* 0x000fe40007ffe0ff */
[----:B------:R-:W-:Y:S02]  /*69ae0*/  ISETP.LT.AND P5, PT, R28, c[0x0][0x178], !P3 ;  /* 0x00005e001c007a0c */ /* 0x000fe40005fa1270 */
[----:B------:R-:W-:Y:S01]  /*69af0*/  ISETP.LT.AND P3, PT, R29, c[0x0][0x178], !P3 ;  /* 0x00005e001d007a0c */ /* 0x000fe20005f61270 */
[----:B0-----:R-:W-:Y:S02]  /*69b00*/  IMAD.WIDE R12, R24, 0x2, R18 ;  /* 0x00000002180c7825 */ /* 0x001fe400078e0212 */
[----:B------:R-:W3:Y:S01]  /*69b10*/  LDL.LU R24, [R1+0x1c0] ;  /* 0x0001c00001187983 */ /* 0x000ee20000300800 */
[----:B--2---:R-:W-:-:S07]  /*69b20*/  PRMT R21, R27, 0x7632, R21 ;  /* 0x000076321b157816 */ /* 0x004fce0000000015 */
[----:B----4-:R-:W-:Y:S04]  /*69b30*/  @P5 STG.E.U16 [R22.64], R15 ;  /* 0x0000000f16005986 */ /* 0x010fe8000c101506 */
[----:B------:R0:W-:Y:S04]  /*69b40*/  @P3 STG.E.U16 [R12.64], R27 ;  /* 0x0000001b0c003986 */ /* 0x0001e8000c101506 */
[----:B0-----:R-:W2:Y:S04]  /*69b50*/  LDL.LU R27, [R1+0x1d0] ;  /* 0x0001d000011b7983 */ /* 0x001ea80000300800 */
[----:B------:R-:W4:Y:S01]  /*69b60*/  LDL.LU R23, [R1+0x1a0] ;  /* 0x0001a00001177983 */ /* 0x000f220000300800 */
[----:B------:R-:W-:-:S02]  /*69b70*/  ISETP.LT.AND P5, PT, R28, c[0x0][0x178], !P4 ;  /* 0x00005e001c007a0c */ /* 0x000fc400067a1270 */
[----:B------:R-:W-:Y:S02]  /*69b80*/  ISETP.LT.AND P4, PT, R29, c[0x0][0x178], !P4 ;  /* 0x00005e001d007a0c */ /* 0x000fe40006781270 */
[----:B------:R-:W-:Y:S01]  /*69b90*/  PRMT R20, R15, 0x7632, R20 ;  /* 0x000076320f147816 */ /* 0x000fe20000000014 */
[----:B------:R-:W-:Y:S01]  /*69ba0*/  IMAD.WIDE R14, R0, 0x2, R16 ;  /* 0x00000002000e7825 */ /* 0x000fe200078e0210 */
[----:B------:R-:W-:Y:S02]  /*69bb0*/  ISETP.LT.AND P3, PT, R28, c[0x0][0x178], !P2 ;  /* 0x00005e001c007a0c */ /* 0x000fe40005761270 */
[----:B------:R-:W-:Y:S01]  /*69bc0*/  ISETP.LT.AND P2, PT, R29, c[0x0][0x178], !P2 ;  /* 0x00005e001d007a0c */ /* 0x000fe20005741270 */
[C---:B------:R-:W-:Y:S01]  /*69bd0*/  IMAD.WIDE R12, R0.reuse, 0x2, R18 ;  /* 0x00000002000c7825 */ /* 0x040fe200078e0212 */
[----:B------:R-:W-:-:S03]  /*69be0*/  IADD3 R0, R0, c[0x0][0x198], RZ ;  /* 0x0000660000007a10 */ /* 0x000fc60007ffe0ff */
[----:B------:R0:W-:Y:S04]  /*69bf0*/  @P5 STG.E.U16 [R14.64], R20 ;  /* 0x000000140e005986 */ /* 0x0001e8000c101506 */
[----:B------:R1:W-:Y:S01]  /*69c00*/  @P4 STG.E.U16 [R12.64], R21 ;  /* 0x000000150c004986 */ /* 0x0003e2000c101506 */
[----:B------:R-:W-:Y:S02]  /*69c10*/  ISETP.LT.AND P4, PT, R28, c[0x0][0x178], !P1 ;  /* 0x00005e001c007a0c */ /* 0x000fe40004f81270 */
[----:B------:R-:W-:Y:S01]  /*69c20*/  ISETP.LT.AND P1, PT, R29, c[0x0][0x178], !P1 ;  /* 0x00005e001d007a0c */ /* 0x000fe20004f21270 */
[----:B0-----:R-:W-:-:S04]  /*69c30*/  IMAD.WIDE R14, R0, 0x2, R18 ;  /* 0x00000002000e7825 */ /* 0x001fc800078e0212 */
[C---:B-1----:R-:W-:Y:S01]  /*69c40*/  IMAD.WIDE R12, R0.reuse, 0x2, R16 ;  /* 0x00000002000c7825 */ /* 0x042fe200078e0210 */
[----:B------:R-:W-:Y:S02]  /*69c50*/  IADD3 R0, R0, c[0x0][0x198], RZ ;  /* 0x0000660000007a10 */ /* 0x000fe40007ffe0ff */
[----:B------:R-:W-:Y:S02]  /*69c60*/  IADD3 R20, R3, 0x89, RZ ;  /* 0x0000008903147810 */ /* 0x000fe40007ffe0ff */
[----:B---3--:R0:W-:Y:S01]  /*69c70*/  @P3 STG.E.U16 [R12.64], R24 ;  /* 0x000000180c003986 */ /* 0x0081e2000c101506 */
        /* <DEDUP_REMOVED lines=13> */
[----:B------:R-:W3:Y:S01]  /*69d50*/  LDL.LU R26, [R1+0x1b0] ;  /* 0x0001b000011a7983 */ /* 0x000ee20000300800 */
[C-C-:B0-----:R-:W-:Y:S01]  /*69d60*/  IMAD.WIDE R12, R0.reuse, 0x2, R16.reuse ;  /* 0x00000002000c7825 */ /* 0x141fe200078e0210 */
[----:B-1----:R-:W-:Y:S02]  /*69d70*/  IADD3 R14, R3, 0x8b, RZ ;  /* 0x0000008b030e7810 */ /* 0x002fe40007ffe0ff */
[----:B------:R-:W-:Y:S02]  /*69d80*/  IADD3 R20, R0, c[0x0][0x198], RZ ;  /* 0x0000660000147a10 */ /* 0x000fe40007ffe0ff */
[----:B------:R-:W-:Y:S01]  /*69d90*/  ISETP.GE.AND P5, PT, R22, c[0x0][0x17c], PT ;  /* 0x00005f0016007a0c */ /* 0x000fe20003fa6270 */
[----:B--2---:R0:W-:Y:S01]  /*69da0*/  @P2 STG.E.U16 [R12.64], R27 ;  /* 0x0000001b0c002986 */ /* 0x0041e2000c101506 */
[----:B------:R-:W-:Y:S01]  /*69db0*/  ISETP.GE.AND P2, PT, R14, c[0x0][0x17c], PT ;  /* 0x00005f000e007a0c */ /* 0x000fe20003f46270 */
[----:B------:R-:W-:Y:S01]  /*69dc0*/  IMAD.WIDE R14, R20, 0x2, R16 ;  /* 0x00000002140e7825 */ /* 0x000fe200078e0210 */
[----:B----4-:R-:W-:-:S03]  /*69dd0*/  PRMT R22, R23, 0x7632, R22 ;  /* 0x0000763217167816 */ /* 0x010fc60000000016 */
[----:B0-----:R-:W-:Y:S01]  /*69de0*/  IMAD.WIDE R12, R0, 0x2, R18 ;  /* 0x00000002000c7825 */ /* 0x001fe200078e0212 */
[----:B------:R-:W-:Y:S02]  /*69df0*/  PRMT R0, R27, 0x7632, R0 ;  /* 0x000076321b007816 */ /* 0x000fe40000000000 */
[----:B------:R-:W2:Y:S04]  /*69e00*/  LDL.LU R27, [R1+0x1f0] ;  /* 0x0001f000011b7983 */ /* 0x000ea80000300800 */
        /* <DEDUP_REMOVED lines=8> */
[C---:B-1----:R-:W-:Y:S02]  /*69e90*/  IADD3 R0, R20.reuse, c[0x0][0x198], RZ ;  /* 0x0000660014007a10 */ /* 0x042fe40007ffe0ff */
[----:B------:R-:W-:Y:S01]  /*69ea0*/  IADD3 R21, R3, 0x8a, RZ ;  /* 0x0000008a03157810 */ /* 0x000fe20007ffe0ff */
[----:B------:R-:W-:-:S03]  /*69eb0*/  IMAD.WIDE R12, R20, 0x2, R18 ;  /* 0x00000002140c7825 */ /* 0x000fc600078e0212 */
[----:B------:R-:W-:Y:S01]  /*69ec0*/  ISETP.GE.AND P4, PT, R21, c[0x0][0x17c], PT ;  /* 0x00005f0015007a0c */ /* 0x000fe20003f86270 */
[C---:B------:R-:W-:Y:S01]  /*69ed0*/  IMAD.WIDE R14, R0.reuse, 0x2, R16 ;  /* 0x00000002000e7825 */ /* 0x040fe200078e0210 */
[----:B------:R-:W-:Y:S03]  /*69ee0*/  @P0 STG.E.U16 [R12.64], R22 ;  /* 0x000000160c000986 */ /* 0x000fe6000c101506 */
[----:B------:R-:W-:Y:S01]  /*69ef0*/  IMAD.WIDE R20, R0, 0x2, R18 ;  /* 0x0000000200147825 */ /* 0x000fe200078e0212 */
[----:B------:R-:W-:-:S04]  /*69f00*/  IADD3 R24, R3, 0x136, RZ ;  /* 0x0000013603187810 */ /* 0x000fc80007ffe0ff */
[----:B------:R-:W-:Y:S01]  /*69f10*/  ISETP.GE.AND P0, PT, R24, c[0x0][0x17c], PT ;  /* 0x00005f0018007a0c */ /* 0x000fe20003f06270 */
[----:B----4-:R0:W-:Y:S04]  /*69f20*/  @P6 STG.E.U16 [R14.64], R23 ;  /* 0x000000170e006986 */ /* 0x0101e8000c101506 */
[----:B---3--:R-:W-:Y:S01]  /*69f30*/  @P5 STG.E.U16 [R20.64], R26 ;  /* 0x0000001a14005986 */ /* 0x008fe2000c101506 */
[----:B------:R-:W-:Y:S02]  /*69f40*/  ISETP.LT.AND P5, PT, R28, c[0x0][0x178], !P3 ;  /* 0x00005e001c007a0c */ /* 0x000fe40005fa1270 */
[----:B------:R-:W-:Y:S02]  /*69f50*/  PRMT R24, R23, 0x7632, R24 ;  /* 0x0000763217187816 */ /* 0x000fe40000000018 */
[----:B0-----:R-:W-:-:S05]  /*69f60*/  IADD3 R14, R0, c[0x0][0x198], RZ ;  /* 0x00006600000e7a10 */ /* 0x001fca0007ffe0ff */
[----:B------:R-:W-:-:S05]  /*69f70*/  IMAD.WIDE R12, R14, 0x2, R16 ;  /* 0x000000020e0c7825 */ /* 0x000fca00078e0210 */
[----:B------:R0:W-:Y:S04]  /*69f80*/  @P5 STG.E.U16 [R12.64], R24 ;  /* 0x000000180c005986 */ /* 0x0001e8000c101506 */
[----:B0-----:R-:W3:Y:S01]  /*69f90*/  LDL.LU R24, [R1+0x210] ;  /* 0x0002100001187983 */ /* 0x001ee20000300800 */
[----:B------:R-:W-:Y:S02]  /*69fa0*/  ISETP.LT.AND P3, PT, R29, c[0x0][0x178], !P3 ;  /* 0x00005e001d007a0c */ /* 0x000fe40005f61270 */
[----:B------:R-:W-:Y:S02]  /*69fb0*/  ISETP.LT.AND P6, PT, R28, c[0x0][0x178], !P4 ;  /* 0x00005e001c007a0c */ /* 0x000fe400067c1270 */
[C---:B------:R-:W-:Y:S01]  /*69fc0*/  IADD3 R0, R14.reuse, c[0x0][0x198], RZ ;  /* 0x000066000e007a10 */ /* 0x040fe20007ffe0ff */
[----:B------:R-:W-:Y:S01]  /*69fd0*/  IMAD.WIDE R14, R14, 0x2, R18 ;  /* 0x000000020e0e7825 */ /* 0x000fe200078e0212 */
[----:B------:R-:W-:-:S03]  /*69fe0*/  PRMT R25, R26, 0x7632, R25 ;  /* 0x000076321a197816 */ /* 0x000fc60000000019 */
[----:B------:R-:W-:Y:S01]  /*69ff0*/  IMAD.WIDE R20, R0, 0x2, R16 ;  /* 0x0000000200147825 */ /* 0x000fe200078e0210 */
[----:B------:R-:W-:-:S03]  /*6a000*/  ISETP.LT.AND P4, PT, R29, c[0x0][0x178], !P4 ;  /* 0x00005e001d007a0c */ /* 0x000fc60006781270 */
[----:B------:R-:W-:Y:S01]  /*6a010*/  @P3 STG.E.U16 [R14.64], R25 ;  /* 0x000000190e003986 */ /* 0x000fe2000c101506 */
[----:B------:R-:W-:Y:S01]  /*6a020*/  IADD3 R26, R3, 0x8c, RZ ;  /* 0x0000008c031a7810 */ /* 0x000fe20007ffe0ff */
[----:B------:R-:W-:Y:S01]  /*6a030*/  IMAD.WIDE R22, R0, 0x2, R18 ;  /* 0x0000000200167825 */ /* 0x000fe200078e0212 */
[----:B--2---:R-:W-:Y:S02]  /*6a040*/  PRMT R13, R27, 0x7632, R13 ;  /* 0x000076321b0d7816 */ /* 0x004fe4000000000d */
[----:B------:R-:W-:Y:S02]  /*6a050*/  ISETP.GE.AND P5, PT, R26, c[0x0][0x17c], PT ;  /* 0x00005f001a007a0c */ /* 0x000fe40003fa6270 */
[----:B------:R-:W2:Y:S04]  /*6a060*/  LDL.LU R26, [R1+0x400] ;  /* 0x00040000011a7983 */ /* 0x000ea80000300800 */
[----:B---3--:R0:W-:Y:S01]  /*6a070*/  @P6 STG.E.U16 [R20.64], R24 ;  /* 0x0000001814006986 */ /* 0x0081e2000c101506 */
[----:B------:R-:W-:-:S02]  /*6a080*/  ISETP.LT.AND P6, PT, R28, c[0x0][0x178], !P2 ;  /* 0x00005e001c007a0c */ /* 0x000fc400057c1270 */
[----:B------:R-:W-:Y:S02]  /*6a090*/  PRMT R12, R24, 0x7632, R12 ;  /* 0x00007632180c7816 */ /* 0x000fe4000000000c */
[----:B0-----:R-:W-:Y:S01]  /*6a0a0*/  IADD3 R20, R0, c[0x0][0x198], RZ ;  /* 0x0000660000147a10 */ /* 0x001fe20007ffe0ff */
[----:B------:R0:W-:Y:S04]  /*6a0b0*/  @P4 STG.E.U16 [R22.64], R27 ;  /* 0x0000001b16004986 */ /* 0x0001e8000c101506 */
[----:B------:R-:W-:-:S05]  /*6a0c0*/  IMAD.WIDE R14, R20, 0x2, R16 ;  /* 0x00000002140e7825 */ /* 0x000fca00078e0210 */
[----:B------:R1:W-:Y:S04]  /*6a0d0*/  @P6 STG.E.U16 [R14.64], R12 ;  /* 0x0000000c0e006986 */ /* 0x0003e8000c101506 */
[----:B0-----:R-:W3:Y:S04]  /*6a0e0*/  LDL.LU R27, [R1+0x140] ;  /* 0x00014000011b7983 */ /* 0x001ee80000300800 */
[----:B-1----:R-:W4:Y:S04]  /*6a0f0*/  LDL.LU R14, [R1+0x3f0] ;  /* 0x0003f000010e7983 */ /* 0x002f280000300800 */
[----:B------:R-:W2:Y:S01]  /*6a100*/  LDL.LU R15, [R1+0x1e0] ;  /* 0x0001e000010f7983 */ /* 0x000ea20000300800 */
[----:B------:R-:W-:-:S02]  /*6a110*/  ISETP.LT.AND P2, PT, R29, c[0x0][0x178], !P2 ;  /* 0x00005e001d007a0c */ /* 0x000fc40005741270 */
[----:B------:R-:W-:Y:S02]  /*6a120*/  ISETP.LT.AND P3, PT, R28, c[0x0][0x178], !P5 ;  /* 0x00005e001c007a0c */ /* 0x000fe40006f61270 */
        /* <DEDUP_REMOVED lines=9> */
[----:B------:R-:W-:-:S04]  /*6a1c0*/  IADD3 R0, R3, 0x8e, RZ ;  /* 0x0000008e03007810 */ /* 0x000fc80007ffe0ff */
[----:B------:R-:W-:Y:S02]  /*6a1d0*/  ISETP.GE.AND P2, PT, R0, c[0x0][0x17c], PT ;  /* 0x00005f0000007a0c */ /* 0x000fe40003f46270 */
[C---:B------:R-:W-:Y:S01]  /*6a1e0*/  IADD3 R0, R24.reuse, c[0x0][0x198], RZ ;  /* 0x0000660018007a10 */ /* 0x040fe20007ffe0ff */
[----:B0-----:R-:W-:Y:S02]  /*6a1f0*/  IMAD.WIDE R12, R24, 0x2, R18 ;  /* 0x00000002180c7825 */ /* 0x001fe400078e0212 */
[----:B------:R-:W3:Y:S04]  /*6a200*/  LDL.LU R24, [R1+0x184] ;  /* 0x0001840001187983 */ /* 0x000ee80000300800 */
[----:B----4-:R0:W-:Y:S01]  /*6a210*/  @P3 STG.E.U16 [R22.64], R14 ;  /* 0x0000000e16003986 */ /* 0x0101e2000c101506 */
[----:B------:R-:W-:-:S02]  /*6a220*/  ISETP.LT.AND P3, PT, R28, c[0x0][0x178], !P6 ;  /* 0x00005e001c007a0c */ /* 0x000fc40007761270 */
[----:B------:R-:W-:Y:S01]  /*6a230*/  ISETP.LT.AND P6, PT, R29, c[0x0][0x178], !P6 ;  /* 0x00005e001d007a0c */ /* 0x000fe200077c1270 */
[----:B--2---:R1:W-:Y:S01]  /*6a240*/  @P5 STG.E.U16 [R12.64], R15 ;  /* 0x0000000f0c005986 */ /* 0x0043e2000c101506 */
[----:B------:R-:W-:Y:S02]  /*6a250*/  PRMT R20, R14, 0x7632, R20 ;  /* 0x000076320e147816 */ /* 0x000fe40000000014 */
[----:B------:R-:W-:Y:S02]  /*6a260*/  PRMT R21, R15, 0x7632, R21 ;  /* 0x000076320f157816 */ /* 0x000fe40000000015 */
[----:B------:R-:W-:Y:S02]  /*6a270*/  ISETP.LT.AND P5, PT, R28, c[0x0][0x178], !P2 ;  /* 0x00005e001c007a0c */ /* 0x000fe400057a1270 */
[----:B------:R-:W-:Y:S01]  /*6a280*/  ISETP.LT.AND P2, PT, R29, c[0x0][0x178], !P2 ;  /* 0x00005e001d007a0c */ /* 0x000fe20005741270 */
[----:B0-----:R-:W2:Y:S01]  /*6a290*/  LDL.LU R23, [R1+0x154] ;  /* 0x0001540001177983 */ /* 0x001ea20000300800 */
[----:B-1----:R-:W-:-:S04]  /*6a2a0*/  IMAD.WIDE R14, R0, 0x2, R16 ;  /* 0x00000002000e7825 */ /* 0x002fc800078e0210 */
[C-C-:B------:R-:W-:Y:S01]  /*6a2b0*/  IMAD.WIDE R12, R0.reuse, 0x2, R18.reuse ;  /* 0x00000002000c7825 */ /* 0x140fe200078e0212 */
[----:B------:R-:W-:Y:S01]  /*6a2c0*/  IADD3 R0, R0, c[0x0][0x198], RZ ;  /* 0x0000660000007a10 */ /* 0x000fe20007ffe0ff */
[----:B------:R0:W-:Y:S04]  /*6a2d0*/  @P3 STG.E.U16 [R14.64], R20 ;  /* 0x000000140e003986 */ /* 0x0001e8000c101506 */
[----:B------:R1:W-:Y:S01]  /*6a2e0*/  @P6 STG.E.U16 [R12.64], R21 ;  /* 0x000000150c006986 */ /* 0x0003e2000c101506 */
[----:B0-----:R-:W-:Y:S01]  /*6a2f0*/  IADD3 R20, R3, 0x90, RZ ;  /* 0x0000009003147810 */ /* 0x001fe20007ffe0ff */
[----:B------:R-:W-:-:S04]  /*6a300*/  IMAD.WIDE R14, R0, 0x2, R18 ;  /* 0x00000002000e7825 */ /* 0x000fc800078e0212 */
[----:B-1----:R-:W-:Y:S01]  /*6a310*/  IMAD.WIDE R12, R0, 0x2, R16 ;  /* 0x00000002000c7825 */ /* 0x002fe200078e0210 */
[----:B---3--:R-:W-:-:S04]  /*6a320*/  PRMT R21, R27, 0x7632, R21 ;  /* 0x000076321b157816 */ /* 0x008fc80000000015 */
[----:B------:R0:W-:Y:S01]  /*6a330*/  @P5 STG.E.U16 [R12.64], R26 ;  /* 0x0000001a0c005986 */ /* 0x0001e2000c101506 */
[----:B------:R-:W-:Y:S02]  /*6a340*/  ISETP.GE.AND P5, PT, R20, c[0x0][0x17c], PT ;  /* 0x00005f0014007a0c */ /* 0x000fe40003fa6270 */
[----:B------:R-:W-:Y:S01]  /*6a350*/  PRMT R20, R26, 0x7632, R20 ;  /* 0x000076321a147816 */ /* 0x000fe20000000014 */
[----:B------:R1:W-:Y:S04]  /*6a360*/  @P2 STG.E.U16 [R14.64], R27 ;  /* 0x0000001b0e002986 */ /* 0x0003e8000c101506 */
[----:B0-----:R-:W3:Y:S04]  /*6a370*/  LDL.LU R26, [R1+0x194] ;  /* 0x00019400011a7983 */ /* 0x001ee80000300800 */
[----:B-1----:R-:W4:Y:S01]  /*6a380*/  LDL.LU R27, [R1+0x174] ;  /* 0x00017400011b7983 */ /* 0x002f220000300800 */
[----:B------:R-:W-:-:S04]  /*6a390*/  IADD3 R22, R3, 0x8f, RZ ;  /* 0x0000008f03167810 */ /* 0x000fc80007ffe0ff */
[----:B------:R-:W-:-:S04]  /*6a3a0*/  ISETP.GE.AND P3, PT, R22, c[0x0][0x17c], PT ;  /* 0x00005f0016007a0c */ /* 0x000fc80003f66270 */
[----:B------:R-:W-:Y:S02]  /*6a3b0*/  ISETP.LT.AND P6, PT, R28, c[0x0][0x178], !P3 ;  /* 0x00005e001c007a0c */ /* 0x000fe40005fc1270 */
        /* <DEDUP_REMOVED lines=10> */
[----:B0-----:R-:W-:Y:S01]  /*6a460*/  IADD3 R20, R3, 0x96, RZ ;  /* 0x0000009603147810 */ /* 0x001fe20007ffe0ff */
[----:B------:R-:W-:-:S03]  /*6a470*/  IMAD.WIDE R12, R0, 0x2, R16 ;  /* 0x00000002000c7825 */ /* 0x000fc600078e0210 */
[----:B------:R-:W-:Y:S02]  /*6a480*/  ISETP.GE.AND P6, PT, R20, c[0x0][0x17c], PT ;  /* 0x00005f0014007a0c */ /* 0x000fe40003fc6270 */
[----:B-1----:R-:W-:Y:S01]  /*6a490*/  IADD3 R14, R3, 0x92, RZ ;  /* 0x00000092030e7810 */ /* 0x002fe20007ffe0ff */
[----:B------:R0:W-:Y:S01]  /*6a4a0*/  @P2 STG.E.U16 [R12.64], R24 ;  /* 0x000000180c002986 */ /* 0x0001e2000c101506 */
[----:B------:R-:W-:Y:S02]  /*6a4b0*/  IADD3 R20, R0, c[0x0][0x198], RZ ;  /* 0x0000660000147a10 */ /* 0x000fe40007ffe0ff */
[----:B------:R-:W-:-:S03]  /*6a4c0*/  ISETP.GE.AND P2, PT, R14, c[0x0][0x17c], PT ;  /* 0x00005f000e007a0c */ /* 0x000fc60003f46270 */
[----:B------:R-:W-:Y:S01]  /*6a4d0*/  IMAD.WIDE R14, R20, 0x2, R16 ;  /* 0x00000002140e7825 */ /* 0x000fe200078e0210 */
[----:B------:R-:W-:-:S03]  /*6a4e0*/  ISETP.LT.AND P4, PT, R29, c[0x0][0x178], !P4 ;  /* 0x00005e001d007a0c */ /* 0x000fc60006781270 */
[----:B0-----:R-:W-:Y:S01]  /*6a4f0*/  IMAD.WIDE R12, R0, 0x2, R18 ;  /* 0x00000002000c7825 */ /* 0x001fe200078e0212 */
[----:B------:R-:W-:-:S04]  /*6a500*/  PRMT R0, R24, 0x7632, R0 ;  /* 0x0000763218007816 */ /* 0x000fc80000000000 */
[----:B--2---:R0:W-:Y:S01]  /*6a510*/  @P5 STG.E.U16 [R12.64], R23 ;  /* 0x000000170c005986 */ /* 0x0041e2000c101506 */
[----:B------:R-:W-:Y:S02]  /*6a520*/  ISETP.LT.AND P5, PT, R28, c[0x0][0x178], !P2 ;  /* 0x00005e001c007a0c */ /* 0x000fe400057a1270 */
[----:B------:R-:W-:Y:S01]  /*6a530*/  ISETP.LT.AND P2, PT, R29, c[0x0][0x178], !P2 ;  /* 0x00005e001d007a0c */ /* 0x000fe20005741270 */
[----:B------:R1:W-:Y:S01]  /*6a540*/  @P3 STG.E.U16 [R14.64], R0 ;  /* 0x000000000e003986 */ /* 0x0003e2000c101506 */
[----:B------:R-:W-:Y:S02]  /*6a550*/  PRMT R22, R23, 0x7632, R22 ;  /* 0x0000763217167816 */ /* 0x000fe40000000016 */
[----:B0-----:R-:W-:Y:S02]  /*6a560*/  IADD3 R23, R3, 0x93, RZ ;  /* 0x0000009303177810 */ /* 0x001fe40007ffe0ff */
[C---:B-1----:R-:W-:Y:S01]  /*6a570*/  IADD3 R0, R20.reuse, c[0x0][0x198], RZ ;  /* 0x0000660014007a10 */ /* 0x042fe20007ffe0ff */
[----:B------:R-:W-:Y:S01]  /*6a580*/  IMAD.WIDE R12, R20, 0x2, R18 ;  /* 0x00000002140c7825 */ /* 0x000fe200078e0212 */
[----:B------:R-:W-:-:S03]  /*6a590*/  ISETP.GE.AND P3, PT, R23, c[0x0][0x17c], PT ;  /* 0x00005f0017007a0c */ /* 0x000fc60003f66270 */
[C---:B------:R-:W-:Y:S01]  /*6a5a0*/  IMAD.WIDE R14, R0.reuse, 0x2, R16 ;  /* 0x00000002000e7825 */ /* 0x040fe200078e0210 */
[----:B------:R-:W-:Y:S03]  /*6a5b0*/  @P4 STG.E.U16 [R12.64], R22 ;  /* 0x000000160c004986 */ /* 0x000fe6000c101506 */
[----:B------:R-:W-:Y:S01]  /*6a5c0*/  IMAD.WIDE R20, R0, 0x2, R18 ;  /* 0x0000000200147825 */ /* 0x000fe200078e0212 */
[----:B---3--:R0:W-:Y:S04]  /*6a5d0*/  @P5 STG.E.U16 [R14.64], R26 ;  /* 0x0000001a0e005986 */ /* 0x0081e8000c101506 */
[----:B----4-:R1:W-:Y:S01]  /*6a5e0*/  @P2 STG.E.U16 [R20.64], R27 ;  /* 0x0000001b14002986 */ /* 0x0103e2000c101506 */
[----:B------:R-:W-:-:S02]  /*6a5f0*/  ISETP.LT.AND P2, PT, R28, c[0x0][0x178], !P3 ;  /* 0x00005e001c007a0c */ /* 0x000fc40005f41270 */
        /* <DEDUP_REMOVED lines=9> */
[----:B------:R-:W-:Y:S02]  /*6a690*/  ISETP.LT.AND P3, PT, R29, c[0x0][0x178], !P3 ;  /* 0x00005e001d007a0c */ /* 0x000fe40005f61270 */
[----:B------:R-:W-:Y:S02]  /*6a6a0*/  ISETP.GE.AND P4, PT, R24, c[0x0][0x17c], PT ;  /* 0x00005f0018007a0c */ /* 0x000fe40003f86270 */
[----:B------:R-:W-:Y:S02]  /*6a6b0*/  IADD3 R26, R3, 0x95, RZ ;  /* 0x00000095031a7810 */ /* 0x000fe40007ffe0ff */
[----:B------:R-:W-:Y:S02]  /*6a6c0*/  ISETP.LT.AND P5, PT, R28, c[0x0][0x178], !P4 ;  /* 0x00005e001c007a0c */ /* 0x000fe400067a1270 */
[----:B------:R-:W-:Y:S02]  /*6a6d0*/  ISETP.LT.AND P4, PT, R29, c[0x0][0x178], !P4 ;  /* 0x00005e001d007a0c */ /* 0x000fe40006781270 */
[C---:B------:R-:W-:Y:S01]  /*6a6e0*/  IADD3 R24, R14.reuse, c[0x0][0x198], RZ ;  /* 0x000066000e187a10 */ /* 0x040fe20007ffe0ff */
[----:B------:R-:W-:Y:S01]  /*6a6f0*/  IMAD.WIDE R14, R14, 0x2, R18 ;  /* 0x000000020e0e7825 */ /* 0x000fe200078e0212 */
[----:B------:R-:W-:-:S02]  /*6a700*/  ISETP.GE.AND P2, PT, R26, c[0x0][0x17c], PT ;  /* 0x00005f001a007a0c */ /* 0x000fc40003f46270 */
[----:B------:R-:W2:Y:S01]  /*6a710*/  LDL.LU R26, [R1+0x1b4] ;  /* 0x0001b400011a7983 */ /* 0x000ea20000300800 */
[----:B------:R-:W-:-:S03]  /*6a720*/  IMAD.WIDE R20, R24, 0x2, R16 ;  /* 0x0000000218147825 */ /* 0x000fc600078e0210 */
[----:B------:R0:W-:Y:S01]  /*6a730*/  @P3 STG.E.U16 [R14.64], R25 ;  /* 0x000000190e003986 */ /* 0x0001e2000c101506 */
[----:B------:R-:W-:Y:S01]  /*6a740*/  ISETP.LT.AND P3, PT, R28, c[0x0][0x178], !P2 ;  /* 0x00005e001c007a0c */ /* 0x000fe20005761270 */
[C---:B------:R-:W-:Y:S01]  /*6a750*/  IMAD.WIDE R22, R24.reuse, 0x2, R18 ;  /* 0x0000000218167825 */ /* 0x040fe200078e0212 */
[----:B0-----:R-:W-:Y:S01]  /*6a760*/  IADD3 R14, R24, c[0x0][0x198], RZ ;  /* 0x00006600180e7a10 */ /* 0x001fe20007ffe0ff */
[----:B---3--:R-:W-:Y:S04]  /*6a770*/  @P5 STG.E.U16 [R20.64], R12 ;  /* 0x0000000c14005986 */ /* 0x008fe8000c101506 */
[----:B----4-:R0:W-:Y:S01]  /*6a780*/  @P4 STG.E.U16 [R22.64], R13 ;  /* 0x0000000d16004986 */ /* 0x0101e2000c101506 */
[----:B------:R-:W-:Y:S02]  /*6a790*/  PRMT R0, R13, 0x7632, R0 ;  /* 0x000076320d007816 */ /* 0x000fe40000000000 */
[----:B0-----:R-:W-:Y:S01]  /*6a7a0*/  PRMT R22, R12, 0x7632, R22 ;  /* 0x000076320c167816 */ /* 0x001fe20000000016 */
[----:B------:R-:W-:-:S05]  /*6a7b0*/  IMAD.WIDE R12, R14, 0x2, R16 ;  /* 0x000000020e0c7825 */ /* 0x000fca00078e0210 */
        /* <DEDUP_REMOVED lines=11> */
[----:B0-----:R-:W-:Y:S02]  /*6a870*/  IADD3 R0, R3, 0x98, RZ ;  /* 0x0000009803007810 */ /* 0x001fe40007ffe0ff */
[----:B------:R-:W-:Y:S02]  /*6a880*/  ISETP.LT.AND P6, PT, R29, c[0x0][0x178], !P6 ;  /* 0x00005e001d007a0c */ /* 0x000fe400077c1270 */
        /* <DEDUP_REMOVED lines=11> */
[----:B------:R-:W-:Y:S01]  /*6a940*/  ISETP.LT.AND P3, PT, R29, c[0x0][0x178], !P3 ;  /* 0x00005e001d007a0c */ /* 0x000fe20005f61270 */
[----:B------:R-:W-:Y:S01]  /*6a950*/  IMAD.WIDE R14, R0, 0x2, R16 ;  /* 0x00000002000e7825 */ /* 0x000fe200078e0210 */
[----:B------:R-:W-:Y:S02]  /*6a960*/  ISETP.LT.AND P6, PT, R28, c[0x0][0x178], !P4 ;  /* 0x00005e001c007a0c */ /* 0x000fe400067c1270 */
[----:B------:R-:W-:Y:S01]  /*6a970*/  PRMT R20, R22, 0x7632, R20 ;  /* 0x0000763216147816 */ /* 0x000fe20000000014 */
[C---:B------:R-:W-:Y:S01]  /*6a980*/  IMAD.WIDE R12, R0.reuse, 0x2, R18 ;  /* 0x00000002000c7825 */ /* 0x040fe200078e0212 */
[----:B------:R-:W-:-:S02]  /*6a990*/  IADD3 R0, R0, c[0x0][0x198], RZ ;  /* 0x0000660000007a10 */ /* 0x000fc40007ffe0ff */
[----:B------:R-:W-:Y:S02]  /*6a9a0*/  IADD3 R22, R3, 0x99, RZ ;  /* 0x0000009903167810 */ /* 0x000fe40007ffe0ff */
[----:B------:R-:W-:Y:S01]  /*6a9b0*/  ISETP.LT.AND P4, PT, R29, c[0x0][0x178], !P4 ;  /* 0x00005e001d007a0c */ /* 0x000fe20006781270 */
[----:B------:R0:W-:Y:S01]  /*6a9c0*/  @P2 STG.E.U16 [R14.64], R20 ;  /* 0x000000140e002986 */ /* 0x0001e2000c101506 */
[----:B------:R-:W-:-:S03]  /*6a9d0*/  ISETP.GE.AND P2, PT, R22, c[0x0][0x17c], PT ;  /* 0x00005f0016007a0c */ /* 0x000fc60003f46270 */
[----:B------:R1:W-:Y:S01]  /*6a9e0*/  @P3 STG.E.U16 [R12.64], R21 ;  /* 0x000000150c003986 */ /* 0x0003e2000c101506 */
[----:B------:R-:W-:Y:S02]  /*6a9f0*/  ISETP.LT.AND P3, PT, R28, c[0x0][0x178], !P2 ;  /* 0x00005e001c007a0c */ /* 0x000fe40005761270 */
[----:B------:R-:W-:Y:S02]  /*6aa00*/  ISETP.LT.AND P2, PT, R29, c[0x0][0x178], !P2 ;  /* 0x00005e001d007a0c */ /* 0x000fe40005741270 */
[----:B0-----:R-:W-:Y:S01]  /*6aa10*/  IADD3 R20, R3, 0x9a, RZ ;  /* 0x0000009a03147810 */ /* 0x001fe20007ffe0ff */
[----:B-1----:R-:W-:-:S04]  /*6aa20*/  IMAD.WIDE R12, R0, 0x2, R16 ;  /* 0x00000002000c7825 */ /* 0x002fc800078e0210 */
[C---:B------:R-:W-:Y:S01]  /*6aa30*/  IMAD.WIDE R14, R0.reuse, 0x2, R18 ;  /* 0x00000002000e7825 */ /* 0x040fe200078e0212 */
[----:B------:R-:W-:Y:S01]  /*6aa40*/  IADD3 R0, R0, c[0x0][0x198], RZ ;  /* 0x0000660000007a10 */ /* 0x000fe20007ffe0ff */
[----:B---3--:R0:W-:Y:S01]  /*6aa50*/  @P6 STG.E.U16 [R12.64], R24 ;  /* 0x000000180c006986 */ /* 0x0081e2000c101506 */
[----:B------:R-:W-:-:S03]  /*6aa60*/  ISETP.GE.AND P6, PT, R20, c[0x0][0x17c], PT ;  /* 0x00005f0014007a0c */ /* 0x000fc60003fc6270 */
[----:B------:R1:W-:Y:S01]  /*6aa70*/  @P4 STG.E.U16 [R14.64], R26 ;  /* 0x0000001a0e004986 */ /* 0x0003e2000c101506 */
[----:B------:R-:W-:Y:S02]  /*6aa80*/  ISETP.LT.AND P4, PT, R28, c[0x0][0x178], !P6 ;  /* 0x00005e001c007a0c */ /* 0x000fe40007781270 */
[----:B------:R-:W-:Y:S02]  /*6aa90*/  PRMT R21, R24, 0x7632, R21 ;  /* 0x0000763218157816 */ /* 0x000fe40000000015 */
        /* <DEDUP_REMOVED lines=11> */
[----:B-1----:R-:W-:-:S04]  /*6ab50*/  IADD3 R14, R3, 0x9c, RZ ;  /* 0x0000009c030e7810 */ /* 0x002fc80007ffe0ff */
[----:B--2---:R0:W-:Y:S01]  /*6ab60*/  @P4 STG.E.U16 [R12.64], R27 ;  /* 0x0000001b0c004986 */ /* 0x0041e2000c101506 */
[----:B------:R-:W-:Y:S02]  /*6ab70*/  IADD3 R20, R0, c[0x0][0x198], RZ ;  /* 0x0000660000147a10 */ /* 0x000fe40007ffe0ff */
[----:B------:R-:W-:-:S03]  /*6ab80*/  ISETP.GE.AND P4, PT, R14, c[0x0][0x17c], PT ;  /* 0x00005f000e007a0c */ /* 0x000fc60003f86270 */
[----:B------:R-:W-:-:S04]  /*6ab90*/  IMAD.WIDE R14, R20, 0x2, R16 ;  /* 0x00000002140e7825 */ /* 0x000fc800078e0210 */
        /* <DEDUP_REMOVED lines=19> */
[----:B------:R-:W-:Y:S02]  /*6acd0*/  ISETP.GE.AND P5, PT, R24, c[0x0][0x17c], PT ;  /* 0x00005f0018007a0c */ /* 0x000fe40003fa6270 */
[----:B---3--:R-:W-:Y:S01]  /*6ace0*/  PRMT R25, R26, 0x7632, R25 ;  /* 0x000076321a197816 */ /* 0x008fe20000000019 */
[----:B----4-:R0:W-:Y:S04]  /*6acf0*/  @P6 STG.E.U16 [R14.64], R23 ;  /* 0x000000170e006986 */ /* 0x0101e8000c101506 */
[----:B------:R-:W-:Y:S01]  /*6ad00*/  @P4 STG.E.U16 [R20.64], R26 ;  /* 0x0000001a14004986 */ /* 0x000fe2000c101506 */
[----:B------:R-:W-:Y:S02]  /*6ad10*/  ISETP.LT.AND P4, PT, R28, c[0x0][0x178], !P2 ;  /* 0x00005e001c007a0c */ /* 0x000fe40005781270 */
[----:B0-----:R-:W-:-:S02]  /*6ad20*/  IADD3 R14, R0, c[0x0][0x198], RZ ;  /* 0x00006600000e7a10 */ /* 0x001fc40007ffe0ff */
[----:B------:R-:W-:-:S03]  /*6ad30*/  PRMT R0, R23, 0x7632, R0 ;  /* 0x0000763217007816 */ /* 0x000fc60000000000 */
[----:B------:R-:W-:-:S06]  /*6ad40*/  IMAD.WIDE R12, R14, 0x2, R16 ;  /* 0x000000020e0c7825 */ /* 0x000fcc00078e0210 */
[----:B------:R0:W-:Y:S01]  /*6ad50*/  @P4 STG.E.U16 [R12.64], R0 ;  /* 0x000000000c004986 */ /* 0x0001e2000c101506 */
[----:B------:R-:W-:-:S03]  /*6ad60*/  ISETP.LT.AND P2, PT, R29, c[0x0][0x178], !P2 ;  /* 0x00005e001d007a0c */ /* 0x000fc60005741270 */
[----:B0-----:R-:W3:Y:S01]  /*6ad70*/  LDL.LU R13, [R1+0x404] ;  /* 0x00040400010d7983 */ /* 0x001ee20000300800 */
[C---:B------:R-:W-:Y:S01]  /*6ad80*/  IADD3 R24, R14.reuse, c[0x0][0x198], RZ ;  /* 0x000066000e187a10 */ /* 0x040fe20007ffe0ff */
[----:B------:R-:W-:Y:S01]  /*6ad90*/  IMAD.WIDE R14, R14, 0x2, R18 ;  /* 0x000000020e0e7825 */ /* 0x000fe200078e0212 */
[----:B------:R-:W-:-:S04]  /*6ada0*/  IADD3 R26, R3, 0x9f, RZ ;  /* 0x0000009f031a7810 */ /* 0x000fc80007ffe0ff */
[----:B------:R-:W-:-:S03]  /*6adb0*/  ISETP.GE.AND P4, PT, R26, c[0x0][0x17c], PT ;  /* 0x00005f001a007a0c */ /* 0x000fc60003f86270 */
[----:B------:R0:W-:Y:S04]  /*6adc0*/  @P2 STG.E.U16 [R14.64], R25 ;  /* 0x000000190e002986 */ /* 0x0001e8000c101506 */
[----:B------:R-:W4:Y:S04]  /*6add0*/  LDL.LU R26, [R1+0x158] ;  /* 0x00015800011a7983 */ /* 0x000f280000300800 */
[----:B0-----:R-:W4:Y:S01]  /*6ade0*/  LDL.LU R25, [R1+0x188] ;  /* 0x0001880001197983 */ /* 0x001f220000300800 */
[----:B------:R-:W-:Y:S01]  /*6adf0*/  ISETP.LT.AND P6, PT, R28, c[0x0][0x178], !P5 ;  /* 0x00005e001c007a0c */ /* 0x000fe20006fc1270 */
[----:B------:R-:W-:Y:S01]  /*6ae00*/  IMAD.WIDE R20, R24, 0x2, R16 ;  /* 0x0000000218147825 */ /* 0x000fe200078e0210 */
[----:B------:R-:W-:-:S02]  /*6ae10*/  ISETP.LT.AND P5, PT, R29, c[0x0][0x178], !P5 ;  /* 0x00005e001d007a0c */ /* 0x000fc40006fa1270 */
[C---:B------:R-:W-:Y:S01]  /*6ae20*/  IADD3 R12, R24.reuse, c[0x0][0x198], RZ ;  /* 0x00006600180c7a10 */ /* 0x040fe20007ffe0ff */
[----:B------:R-:W-:-:S04]  /*6ae30*/  IMAD.WIDE R22, R24, 0x2, R18 ;  /* 0x0000000218167825 */ /* 0x000fc800078e0212 */
[C---:B------:R-:W-:Y:S01]  /*6ae40*/  IMAD.WIDE R14, R12.reuse, 0x2, R16 ;  /* 0x000000020c0e7825 */ /* 0x040fe200078e0210 */
[----:B------:R-:W-:-:S03]  /*6ae50*/  IADD3 R0, R12, c[0x0][0x198], RZ ;  /* 0x000066000c007a10 */ /* 0x000fc60007ffe0ff */
[----:B---3--:R0:W-:Y:S01]  /*6ae60*/  @P6 STG.E.U16 [R20.64], R13 ;  /* 0x0000000d14006986 */ /* 0x0081e2000c101506 */
[C---:B------:R-:W-:Y:S02]  /*6ae70*/  ISETP.LT.AND P6, PT, R28.reuse, c[0x0][0x178], !P4 ;  /* 0x00005e001c007a0c */ /* 0x040fe400067c1270 */
[C---:B------:R-:W-:Y:S01]  /*6ae80*/  ISETP.LT.AND P4, PT, R29.reuse, c[0x0][0x178], !P4 ;  /* 0x00005e001d007a0c */ /* 0x040fe20006781270 */
[----:B--2---:R1:W-:Y:S01]  /*6ae90*/  @P5 STG.E.U16 [R22.64], R27 ;  /* 0x0000001b16005986 */ /* 0x0043e2000c101506 */
[----:B------:R-:W-:Y:S02]  /*6aea0*/  ISETP.LT.AND P5, PT, R28, c[0x0][0x178], !P3 ;  /* 0x00005e001c007a0c */ /* 0x000fe40005fa1270 */
[----:B------:R-:W-:Y:S02]  /*6aeb0*/  ISETP.LT.AND P3, PT, R29, c[0x0][0x178], !P3 ;  /* 0x00005e001d007a0c */ /* 0x000fe40005f61270 */
[----:B0-----:R-:W-:Y:S01]  /*6aec0*/  PRMT R21, R13, 0x7632, R21 ;  /* 0x000076320d157816 */ /* 0x001fe20000000015 */
[----:B------:R-:W-:Y:S01]  /*6aed0*/  IMAD.WIDE R12, R12, 0x2, R18 ;  /* 0x000000020c0c7825 */ /* 0x000fe200078e0212 */
[----:B------:R-:W-:-:S02]  /*6aee0*/  PRMT R20, R27, 0x7632, R20 ;  /* 0x000076321b147816 */ /* 0x000fc40000000014 */
[----:B-1----:R-:W-:Y:S01]  /*6aef0*/  IADD3 R23, R3, 0xa1, RZ ;  /* 0x000000a103177810 */ /* 0x002fe20007ffe0ff */
[----:B------:R0:W-:Y:S03]  /*6af00*/  @P6 STG.E.U16 [R14.64], R21 ;  /* 0x000000150e006986 */ /* 0x0001e6000c101506 */
[----:B------:R-:W-:Y:S01]  /*6af10*/  ISETP.GE.AND P6, PT, R23, c[0x0][0x17c], PT ;  /* 0x00005f0017007a0c */ /* 0x000fe20003fc6270 */
[----:B------:R1:W-:Y:S03]  /*6af20*/  @P4 STG.E.U16 [R12.64], R20 ;  /* 0x000000140c004986 */ /* 0x0003e6000c101506 */
[----:B------:R-:W-:Y:S01]  /*6af30*/  ISETP.LT.AND P4, PT, R28, c[0x0][0x178], !P6 ;  /* 0x00005e001c007a0c */ /* 0x000fe20007781270 */
[----:B------:R-:W2:Y:S01]  /*6af40*/  LDL.LU R27, [R1+0x178] ;  /* 0x00017800011b7983 */ /* 0x000ea20000300800 */
[----:B------:R-:W-:Y:S01]  /*6af50*/  IADD3 R22, R3, 0xa3, RZ ;  /* 0x000000a303167810 */ /* 0x000fe20007ffe0ff */
[----:B0-----:R-:W-:-:S04]  /*6af60*/  IMAD.WIDE R14, R0, 0x2, R16 ;  /* 0x00000002000e7825 */ /* 0x001fc800078e0210 */
[C---:B-1----:R-:W-:Y:S01]  /*6af70*/  IMAD.WIDE R12, R0.reuse, 0x2, R18 ;  /* 0x00000002000c7825 */ /* 0x042fe200078e0212 */
[----:B------:R-:W-:Y:S01]  /*6af80*/  IADD3 R0, R0, c[0x0][0x198], RZ ;  /* 0x0000660000007a10 */ /* 0x000fe20007ffe0ff */
[----:B----4-:R0:W-:Y:S01]  /*6af90*/  @P5 STG.E.U16 [R14.64], R25 ;  /* 0x000000190e005986 */ /* 0x0101e2000c101506 */
[----:B------:R-:W-:Y:S02]  /*6afa0*/  ISETP.GE.AND P2, PT, R22, c[0x0][0x17c], PT ;  /* 0x00005f0016007a0c */ /* 0x000fe40003f46270 */
[----:B------:R-:W-:Y:S01]  /*6afb0*/  IADD3 R20, R3, 0xa2, RZ ;  /* 0x000000a203147810 */ /* 0x000fe20007ffe0ff */
[----:B------:R1:W-:Y:S01]  /*6afc0*/  @P3 STG.E.U16 [R12.64], R26 ;  /* 0x0000001a0c003986 */ /* 0x0003e2000c101506 */
[----:B------:R-:W-:Y:S02]  /*6afd0*/  PRMT R22, R25, 0x7632, R22 ;  /* 0x0000763219167816 */ /* 0x000fe40000000016 */
[----:B------:R-:W-:Y:S02]  /*6afe0*/  ISETP.GE.AND P5, PT, R20, c[0x0][0x17c], PT ;  /* 0x00005f0014007a0c */ /* 0x000fe40003fa6270 */
[----:B------:R-:W-:Y:S01]  /*6aff0*/  PRMT R20, R26, 0x7632, R20 ;  /* 0x000076321a147816 */ /* 0x000fe20000000014 */
[----:B0-----:R-:W3:Y:S01]  /*6b000*/  LDL.LU R25, [R1+0x1c8] ;  /* 0x0001c80001197983 */ /* 0x001ee20000300800 */
[----:B-1----:R-:W-:-:S03]  /*6b010*/  IMAD.WIDE R12, R0, 0x2, R16 ;  /* 0x00000002000c7825 */ /* 0x002fc600078e0210 */
[----:B------:R-:W4:Y:S04]  /*6b020*/  LDL.LU R26, [R1+0x168] ;  /* 0x00016800011a7983 */ /* 0x000f280000300800 */
[----:B------:R0:W-:Y:S04]  /*6b030*/  @P4 STG.E.U16 [R12.64], R22 ;  /* 0x000000160c004986 */ /* 0x0001e8000c101506 */
[----:B0-----:R-:W2:Y:S01]  /*6b040*/  LDL.LU R22, [R1+0x198] ;  /* 0x0001980001167983 */ /* 0x001ea20000300800 */
        /* <DEDUP_REMOVED lines=8> */
[C---:B------:R-:W-:Y:S02]  /*6b0d0*/  IADD3 R0, R12.reuse, c[0x0][0x198], RZ ;  /* 0x000066000c007a10 */ /* 0x040fe40007ffe0ff */
[----:B------:R-:W-:Y:S02]  /*6b0e0*/  ISETP.GE.AND P4, PT, R21, c[0x0][0x17c], PT ;  /* 0x00005f0015007a0c */ /* 0x000fe40003f86270 */
[----:B------:R-:W-:Y:S01]  /*6b0f0*/  ISETP.LT.AND P2, PT, R29, c[0x0][0x178], !P2 ;  /* 0x00005e001d007a0c */ /* 0x000fe20005741270 */
[----:B0-----:R-:W-:Y:S01]  /*6b100*/  IMAD.WIDE R14, R12, 0x2, R16 ;  /* 0x000000020c0e7825 */ /* 0x001fe200078e0210 */
[----:B------:R-:W-:-:S03]  /*6b110*/  IADD3 R20, R3, 0xa4, RZ ;  /* 0x000000a403147810 */ /* 0x000fc60007ffe0ff */
[----:B------:R-:W-:Y:S01]  /*6b120*/  IMAD.WIDE R12, R12, 0x2, R18 ;  /* 0x000000020c0c7825 */ /* 0x000fe200078e0212 */
[----:B---3--:R-:W-:Y:S01]  /*6b130*/  PRMT R23, R25, 0x7632, R23 ;  /* 0x0000763219177816 */ /* 0x008fe20000000017 */
[----:B--2---:R0:W-:Y:S01]  /*6b140*/  @P3 STG.E.U16 [R14.64], R22 ;  /* 0x000000160e003986 */ /* 0x0041e2000c101506 */
[----:B------:R-:W-:Y:S02]  /*6b150*/  PRMT R21, R22, 0x7632, R21 ;  /* 0x0000763216157816 */ /* 0x000fe40000000015 */
[----:B------:R-:W-:Y:S01]  /*6b160*/  ISETP.GE.AND P3, PT, R20, c[0x0][0x17c], PT ;  /* 0x00005f0014007a0c */ /* 0x000fe20003f66270 */
[----:B------:R1:W-:Y:S01]  /*6b170*/  @P5 STG.E.U16 [R12.64], R27 ;  /* 0x0000001b0c005986 */ /* 0x0003e2000c101506 */
[----:B------:R-:W-:Y:S02]  /*6b180*/  PRMT R20, R27, 0x7632, R20 ;  /* 0x000076321b147816 */ /* 0x000fe40000000014 */
[----:B------:R-:W-:Y:S01]  /*6b190*/  ISETP.LT.AND P5, PT, R28, c[0x0][0x178], !P3 ;  /* 0x00005e001c007a0c */ /* 0x000fe20005fa1270 */
[----:B0-----:R-:W-:Y:S01]  /*6b1a0*/  IMAD.WIDE R14, R0, 0x2, R16 ;  /* 0x00000002000e7825 */ /* 0x001fe200078e0210 */
[----:B------:R-:W-:-:S03]  /*6b1b0*/  ISETP.LT.AND P3, PT, R29, c[0x0][0x178], !P3 ;  /* 0x00005e001d007a0c */ /* 0x000fc60005f61270 */
[----:B-1----:R-:W-:Y:S01]  /*6b1c0*/  IMAD.WIDE R12, R0, 0x2, R18 ;  /* 0x00000002000c7825 */ /* 0x002fe200078e0212 */
[----:B------:R0:W-:Y:S01]  /*6b1d0*/  @P6 STG.E.U16 [R14.64], R21 ;  /* 0x000000150e006986 */ /* 0x0001e2000c101506 */
[----:B------:R-:W-:-:S03]  /*6b1e0*/  ISETP.LT.AND P6, PT, R28, c[0x0][0x178], !P4 ;  /* 0x00005e001c007a0c */ /* 0x000fc600067c1270 */
[----:B------:R1:W-:Y:S04]  /*6b1f0*/  @P2 STG.E.U16 [R12.64], R20 ;  /* 0x000000140c002986 */ /* 0x0003e8000c101506 */
[----:B------:R-:W2:Y:S01]  /*6b200*/  LDL.LU R27, [R1+0x1a8] ;  /* 0x0001a800011b7983 */ /* 0x000ea20000300800 */
[----:B0-----:R-:W-:Y:S02]  /*6b210*/  IADD3 R15, R0, c[0x0][0x198], RZ ;  /* 0x00006600000f7a10 */ /* 0x001fe40007ffe0ff */
[----:B------:R-:W-:Y:S02]  /*6b220*/  IADD3 R14, R3, 0xa6, RZ ;  /* 0x000000a6030e7810 */ /* 0x000fe40007ffe0ff */
[C---:B------:R-:W-:Y:S01]  /*6b230*/  IADD3 R22, R15.reuse, c[0x0][0x198], RZ ;  /* 0x000066000f167a10 */ /* 0x040fe20007ffe0ff */
[----:B-1----:R-:W-:Y:S01]  /*6b240*/  IMAD.WIDE R12, R15, 0x2, R16 ;  /* 0x000000020f0c7825 */ /* 0x002fe200078e0210 */
[----:B------:R-:W-:-:S03]  /*6b250*/  ISETP.GE.AND P2, PT, R14, c[0x0][0x17c], PT ;  /* 0x00005f000e007a0c */ /* 0x000fc60003f46270 */
[----:B------:R-:W-:Y:S01]  /*6b260*/  IMAD.WIDE R14, R15, 0x2, R18 ;  /* 0x000000020f0e7825 */ /* 0x000fe200078e0212 */
[----:B------:R-:W-:Y:S03]  /*6b270*/  @P5 STG.E.U16 [R12.64], R25 ;  /* 0x000000190c005986 */ /* 0x000fe6000c101506 */
[----:B------:R-:W-:Y:S01]  /*6b280*/  IMAD.WIDE R20, R22, 0x2, R16 ;  /* 0x0000000216147825 */ /* 0x000fe200078e0210 */
[----:B----4-:R-:W-:Y:S04]  /*6b290*/  @P3 STG.E.U16 [R14.64], R26 ;  /* 0x0000001a0e003986 */ /* 0x010fe8000c101506 */
[----:B------:R0:W-:Y:S04]  /*6b2a0*/  @P6 STG.E.U16 [R20.64], R23 ;  /* 0x0000001714006986 */ /* 0x0001e8000c101506 */
[----:B0-----:R-:W3:Y:S04]  /*6b2b0*/  LDL.LU R23, [R1+0x1d8] ;  /* 0x0001d80001177983 */ /* 0x001ee80000300800 */
[----:B------:R-:W4:Y:S01]  /*6b2c0*/  LDL.LU R25, [R1+0x208] ;  /* 0x0002080001197983 */ /* 0x000f220000300800 */
[----:B------:R-:W-:-:S03]  /*6b2d0*/  PRMT R20, R26, 0x7632, R20 ;  /* 0x000076321a147816 */ /* 0x000fc60000000014 */
[----:B------:R-:W4:Y:S01]  /*6b2e0*/  LDL.LU R26, [R1+0x1b8] ;  /* 0x0001b800011a7983 */ /* 0x000f220000300800 */
[----:B------:R-:W-:Y:S02]  /*6b2f0*/  ISETP.LT.AND P4, PT, R29, c[0x0][0x178], !P4 ;  /* 0x00005e001d007a0c */ /* 0x000fe40006781270 */
[----:B------:R-:W-:Y:S02]  /*6b300*/  IADD3 R0, R3, 0xa7, RZ ;  /* 0x000000a703007810 */ /* 0x000fe40007ffe0ff */
[----:B------:R-:W-:Y:S01]  /*6b310*/  ISETP.LT.AND P5, PT, R28, c[0x0][0x178], !P2 ;  /* 0x00005e001c007a0c */ /* 0x000fe200057a1270 */
[----:B------:R-:W-:Y:S01]  /*6b320*/  IMAD.WIDE R12, R22, 0x2, R18 ;  /* 0x00000002160c7825 */ /* 0x000fe200078e0212 */
[----:B------:R-:W-:Y:S02]  /*6b330*/  ISETP.GE.AND P3, PT, R0, c[0x0][0x17c], PT ;  /* 0x00005f0000007a0c */ /* 0x000fe40003f66270 */
[----:B------:R-:W-:Y:S02]  /*6b340*/  IADD3 R0, R22, c[0x0][0x198], RZ ;  /* 0x0000660016007a10 */ /* 0x000fe40007ffe0ff */
[----:B------:R-:W-:-:S02]  /*6b350*/  ISETP.LT.AND P2, PT, R29, c[0x0][0x178], !P2 ;  /* 0x00005e001d007a0c */ /* 0x000fc40005741270 */
[----:B------:R-:W-:Y:S01]  /*6b360*/  ISETP.LT.AND P6, PT, R28, c[0x0][0x178], !P3 ;  /* 0x00005e001c007a0c */ /* 0x000fe20005fc1270 */
[----:B------:R-:W-:Y:S01]  /*6b370*/  IMAD.WIDE R14, R0, 0x2, R16 ;  /* 0x00000002000e7825 */ /* 0x000fe200078e0210 */
[----:B------:R0:W-:Y:S01]  /*6b380*/  @P4 STG.E.U16 [R12.64], R20 ;  /* 0x000000140c004986 */ /* 0x0001e2000c101506 */
[----:B------:R-:W-:-:S04]  /*6b390*/  IADD3 R21, R3, 0xa8, RZ ;  /* 0x000000a803157810 */ /* 0x000fc80007ffe0ff */
[----:B------:R-:W-:Y:S02]  /*6b3a0*/  ISETP.GE.AND P4, PT, R21, c[0x0][0x17c], PT ;  /* 0x00005f0015007a0c */ /* 0x000fe40003f86270 */
[C---:B0-----:R-:W-:Y:S01]  /*6b3b0*/  IADD3 R20, R0.reuse, c[0x0][0x198], RZ ;  /* 0x0000660000147a10 */ /* 0x041fe20007ffe0ff */
[----:B------:R-:W-:Y:S01]  /*6b3c0*/  IMAD.WIDE R12, R0, 0x2, R18 ;  /* 0x00000002000c7825 */ /* 0x000fe200078e0212 */
[----:B------:R-:W-:Y:S02]  /*6b3d0*/  ISETP.LT.AND P3, PT, R29, c[0x0][0x178], !P3 ;  /* 0x00005e001d007a0c */ /* 0x000fe40005f61270 */
[----:B------:R-:W-:Y:S02]  /*6b3e0*/  IADD3 R21, R3, 0xab, RZ ;  /* 0x000000ab03157810 */ /* 0x000fe40007ffe0ff */
[----:B--2---:R-:W-:Y:S01]  /*6b3f0*/  PRMT R22, R27, 0x7632, R22 ;  /* 0x000076321b167816 */ /* 0x004fe20000000016 */
[----:B---3--:R0:W-:Y:S01]  /*6b400*/  @P5 STG.E.U16 [R14.64], R23 ;  /* 0x000000170e005986 */ /* 0x0081e2000c101506 */
[----:B------:R-:W-:-:S03]  /*6b410*/  PRMT R0, R23, 0x7632, R0 ;  /* 0x0000763217007816 */ /* 0x000fc60000000000 */
[----:B------:R1:W-:Y:S01]  /*6b420*/  @P2 STG.E.U16 [R12.64], R27 ;  /* 0x0000001b0c002986 */ /* 0x0003e2000c101506 */
[----:B------:R-:W-:Y:S01]  /*6b430*/  ISETP.LT.AND P2, PT, R28, c[0x0][0x178], !P4 ;  /* 0x00005e001c007a0c */ /* 0x000fe20006741270 */
[C---:B0-----:R-:W-:Y:S01]  /*6b440*/  IMAD.WIDE R14, R20.reuse, 0x2, R16 ;  /* 0x00000002140e7825 */ /* 0x041fe200078e0210 */
[----:B------:R-:W-:Y:S02]  /*6b450*/  ISETP.GE.AND P5, PT, R21, c[0x0][0x17c], PT ;  /* 0x00005f0015007a0c */ /* 0x000fe40003fa6270 */
[----:B----4-:R-:W-:Y:S01]  /*6b460*/  PRMT R24, R25, 0x7632, R24 ;  /* 0x0000763219187816 */ /* 0x010fe20000000018 */
[----:B-1----:R-:W2:Y:S04]  /*6b470*/  LDL.LU R27, [R1+0x1f8] ;  /* 0x0001f800011b7983 */ /* 0x002ea80000300800 */
[----:B------:R0:W-:Y:S01]  /*6b480*/  @P6 STG.E.U16 [R14.64], R0 ;  /* 0x000000000e006986 */ /* 0x0001e2000c101506 */
[----:B------:R-:W-:Y:S01]  /*6b490*/  IADD3 R21, R3, 0xa9, RZ ;  /* 0x000000a903157810 */ /* 0x000fe20007ffe0ff */
[----:B------:R-:W-:Y:S01]  /*6b4a0*/  IMAD.WIDE R12, R20, 0x2, R18 ;  /* 0x00000002140c7825 */ /* 0x000fe200078e0212 */
[----:B------:R-:W-:-:S02]  /*6b4b0*/  ISETP.LT.AND P4, PT, R29, c[0x0][0x178], !P4 ;  /* 0x00005e001d007a0c */ /* 0x000fc40006781270 */
[----:B------:R-:W-:Y:S02]  /*6b4c0*/  ISETP.GE.AND P6, PT, R21, c[0x0][0x17c], PT ;  /* 0x00005f0015007a0c */ /* 0x000fe40003fc6270 */
[----:B0-----:R-:W-:Y:S01]  /*6b4d0*/  IADD3 R0, R20, c[0x0][0x198], RZ ;  /* 0x0000660014007a10 */ /* 0x001fe20007ffe0ff */
[----:B------:R-:W-:Y:S04]  /*6b4e0*/  @P3 STG.E.U16 [R12.64], R22 ;  /* 0x000000160c003986 */ /* 0x000fe8000c101506 */
[----:B------:R-:W-:-:S05]  /*6b4f0*/  IMAD.WIDE R14, R0, 0x2, R16 ;  /* 0x00000002000e7825 */ /* 0x000fca00078e0210 */
[----:B------:R0:W-:Y:S01]  /*6b500*/  @P2 STG.E.U16 [R14.64], R25 ;  /* 0x000000190e002986 */ /* 0x0001e2000c101506 */
[----:B------:R-:W-:Y:S01]  /*6b510*/  ISETP.LT.AND P2, PT, R28, c[0x0][0x178], !P6 ;  /* 0x00005e001c007a0c */ /* 0x000fe20007741270 */
[----:B------:R-:W-:-:S05]  /*6b520*/  IMAD.WIDE R20, R0, 0x2, R18 ;  /* 0x0000000200147825 */ /* 0x000fca00078e0212 */
[----:B------:R1:W-:Y:S01]  /*6b530*/  @P4 STG.E.U16 [R20.64], R26 ;  /* 0x0000001a14004986 */ /* 0x0003e2000c101506 */
[----:B0-----:R-:W-:-:S03]  /*6b540*/  IADD3 R14, R0, c[0x0][0x198], RZ ;  /* 0x00006600000e7a10 */ /* 0x001fc60007ffe0ff */
[----:B------:R-:W3:Y:S01]  /*6b550*/  LDL.LU R25, [R1+0x3f8] ;  /* 0x0003f80001197983 */ /* 0x000ee20000300800 */
[----:B------:R-:W-:Y:S01]  /*6b560*/  PRMT R22, R26, 0x7632, R22 ;  /* 0x000076321a167816 */ /* 0x000fe20000000016 */
[----:B-1----:R-:W-:Y:S02]  /*6b570*/  IMAD.WIDE R20, R14, 0x2, R16 ;  /* 0x000000020e147825 */ /* 0x002fe400078e0210 */
[----:B------:R-:W4:Y:S04]  /*6b580*/  LDL.LU R26, [R1+0x1e8] ;  /* 0x0001e800011a7983 */ /* 0x000f280000300800 */
[----:B------:R0:W-:Y:S04]  /*6b590*/  @P2 STG.E.U16 [R20.64], R24 ;  /* 0x0000001814002986 */ /* 0x0001e8000c101506 */
[----:B0-----:R-:W2:Y:S01]  /*6b5a0*/  LDL.LU R24, [R1+0x218] ;  /* 0x0002180001187983 */ /* 0x001ea20000300800 */
[----:B------:R-:W-:-:S04]  /*6b5b0*/  IADD3 R23, R3, 0xaa, RZ ;  /* 0x000000aa03177810 */ /* 0x000fc80007ffe0ff */
[----:B------:R-:W-:Y:S02]  /*6b5c0*/  ISETP.GE.AND P3, PT, R23, c[0x0][0x17c], PT ;  /* 0x00005f0017007a0c */ /* 0x000fe40003f66270 */
[C---:B------:R-:W-:Y:S02]  /*6b5d0*/  ISETP.LT.AND P4, PT, R29.reuse, c[0x0][0x178], !P6 ;  /* 0x00005e001d007a0c */ /* 0x040fe40007781270 */
        /* <DEDUP_REMOVED lines=8> */
[----:B------:R-:W-:-:S04]  /*6b660*/  ISETP.GE.AND P2, PT, R23, c[0x0][0x17c], PT ;  /* 0x00005f0017007a0c */ /* 0x000fc80003f46270 */
[C---:B------:R-:W-:Y:S02]  /*6b670*/  ISETP.LT.AND P4, PT, R28.reuse, c[0x0][0x178], !P2 ;  /* 0x00005e001c007a0c */ /* 0x040fe40005781270 */
[----:B------:R-:W-:Y:S02]  /*6b680*/  ISETP.LT.AND P2, PT, R29, c[0x0][0x178], !P2 ;  /* 0x00005e001d007a0c */ /* 0x000fe40005741270 */
[----:B0-----:R-:W-:Y:S01]  /*6b690*/  IADD3 R22, R3, 0xad, RZ ;  /* 0x000000ad03167810 */ /* 0x001fe20007ffe0ff */
[----:B--2---:R0:W-:Y:S01]  /*6b6a0*/  @P6 STG.E.U16 [R12.64], R24 ;  /* 0x000000180c006986 */ /* 0x0041e2000c101506 */
[----:B------:R-:W-:-:S03]  /*6b6b0*/  ISETP.LT.AND P6, PT, R28, c[0x0][0x178], !P5 ;  /* 0x00005e001c007a0c */ /* 0x000fc60006fc1270 */
[----:B------:R1:W-:Y:S01]  /*6b6c0*/  @P3 STG.E.U16 [R20.64], R27 ;  /* 0x0000001b14003986 */ /* 0x0003e2000c101506 */
[----:B------:R-:W-:Y:S02]  /*6b6d0*/  ISETP.LT.AND P5, PT, R29, c[0x0][0x178], !P5 ;  /* 0x00005e001d007a0c */ /* 0x000fe40006fa1270 */
[----:B0-----:R-:W-:Y:S02]  /*6b6e0*/  IADD3 R12, R0, c[0x0][0x198], RZ ;  /* 0x00006600000c7a10 */ /* 0x001fe40007ffe0ff */
[----:B-1----:R-:W-:Y:S02]  /*6b6f0*/  PRMT R21, R24, 0x7632, R21 ;  /* 0x0000763218157816 */ /* 0x002fe40000000015 */
[----:B------:R-:W2:Y:S01]  /*6b700*/  LDL.LU R24, [R1+0x408] ;  /* 0x0004080001187983 */ /* 0x000ea20000300800 */
[----:B------:R-:W-:-:S03]  /*6b710*/  PRMT R20, R27, 0x7632, R20 ;  /* 0x000076321b147816 */ /* 0x000fc60000000014 */
[----:B------:R-:W2:Y:S01]  /*6b720*/  LDL.LU R27, [R1+0x148] ;  /* 0x00014800011b7983 */ /* 0x000ea20000300800 */
[C---:B------:R-:W-:Y:S01]  /*6b730*/  IMAD.WIDE R14, R12.reuse, 0x2, R16 ;  /* 0x000000020c0e7825 */ /* 0x040fe200078e0210 */
[----:B------:R-:W-:-:S03]  /*6b740*/  IADD3 R0, R12, c[0x0][0x198], RZ ;  /* 0x000066000c007a10 */ /* 0x000fc60007ffe0ff */
[----:B------:R-:W-:Y:S01]  /*6b750*/  IMAD.WIDE R12, R12, 0x2, R18 ;  /* 0x000000020c0c7825 */ /* 0x000fe200078e0212 */
[----:B------:R0:W-:Y:S04]  /*6b760*/  @P6 STG.E.U16 [R14.64], R21 ;  /* 0x000000150e006986 */ /* 0x0001e8000c101506 */
[----:B------:R1:W-:Y:S01]  /*6b770*/  @P5 STG.E.U16 [R12.64], R20 ;  /* 0x000000140c005986 */ /* 0x0003e2000c101506 */
[----:B------:R-:W-:Y:S01]  /*6b780*/  ISETP.GE.AND P3, PT, R22, c[0x0][0x17c], PT ;  /* 0x00005f0016007a0c */ /* 0x000fe20003f66270 */
[----:B0-----:R-:W-:-:S04]  /*6b790*/  IMAD.WIDE R14, R0, 0x2, R16 ;  /* 0x00000002000e7825 */ /* 0x001fc800078e0210 */
[----:B-1----:R-:W-:Y:S01]  /*6b7a0*/  IMAD.WIDE R12, R0, 0x2, R18 ;  /* 0x00000002000c7825 */ /* 0x002fe200078e0212 */
[----:B---3--:R0:W-:Y:S01]  /*6b7b0*/  @P4 STG.E.U16 [R14.64], R25 ;  /* 0x000000190e004986 */ /* 0x0081e2000c101506 */
[----:B----4-:R-:W-:-:S03]  /*6b7c0*/  PRMT R22, R26, 0x7632, R22 ;  /* 0x000076321a167816 */ /* 0x010fc60000000016 */
[----:B------:R1:W-:Y:S01]  /*6b7d0*/  @P2 STG.E.U16 [R12.64], R26 ;  /* 0x0000001a0c002986 */ /* 0x0003e2000c101506 */
[----:B0-----:R-:W-:-:S03]  /*6b7e0*/  PRMT R15, R25, 0x7632, R15 ;  /* 0x00007632190f7816 */ /* 0x001fc6000000000f */
[----:B------:R-:W3:Y:S04]  /*6b7f0*/  LDL.LU R25, [R1+0x18c] ;  /* 0x00018c0001197983 */ /* 0x000ee80000300800 */
[----:B-1----:R-:W4:Y:S01]  /*6b800*/  LDL.LU R26, [R1+0x15c] ;  /* 0x00015c00011a7983 */ /* 0x002f220000300800 */
[----:B------:R-:W-:Y:S02]  /*6b810*/  IADD3 R21, R3, 0xae, RZ ;  /* 0x000000ae03157810 */ /* 0x000fe40007ffe0ff */
[----:B------:R-:W-:Y:S02]  /*6b820*/  ISETP.LT.AND P6, PT, R28, c[0x0][0x178], !P3 ;  /* 0x00005e001c007a0c */ /* 0x000fe40005fc1270 */
[----:B------:R-:W-:Y:S02]  /*6b830*/  ISETP.GE.AND P5, PT, R21, c[0x0][0x17c], PT ;  /* 0x00005f0015007a0c */ /* 0x000fe40003fa6270 */
[----:B------:R-:W-:-:S02]  /*6b840*/  IADD3 R14, R0, c[0x0][0x198], RZ ;  /* 0x00006600000e7a10 */ /* 0x000fc40007ffe0ff */
[----:B------:R-:W-:Y:S02]  /*6b850*/  IADD3 R0, R3, 0xc3, RZ ;  /* 0x000000c303007810 */ /* 0x000fe40007ffe0ff */
[C---:B------:R-:W-:Y:S01]  /*6b860*/  ISETP.LT.AND P2, PT, R29.reuse, c[0x0][0x178], !P3 ;  /* 0x00005e001d007a0c */ /* 0x040fe20005f41270 */
[----:B------:R-:W-:Y:S01]  /*6b870*/  IMAD.WIDE R12, R14, 0x2, R16 ;  /* 0x000000020e0c7825 */ /* 0x000fe200078e0210 */
[----:B------:R-:W-:Y:S02]  /*6b880*/  ISETP.LT.AND P3, PT, R28, c[0x0][0x178], !P5 ;  /* 0x00005e001c007a0c */ /* 0x000fe40006f61270 */
[----:B------:R-:W-:Y:S02]  /*6b890*/  ISETP.GE.AND P4, PT, R0, c[0x0][0x17c], PT ;  /* 0x00005f0000007a0c */ /* 0x000fe40003f86270 */
[----:B------:R-:W-:Y:S02]  /*6b8a0*/  ISETP.LT.AND P5, PT, R29, c[0x0][0x178], !P5 ;  /* 0x00005e001d007a0c */ /* 0x000fe40006fa1270 */
[----:B------:R-:W-:Y:S01]  /*6b8b0*/  IADD3 R0, R14, c[0x0][0x198], RZ ;  /* 0x000066000e007a10 */ /* 0x000fe20007ffe0ff */
[----:B------:R0:W-:Y:S01]  /*6b8c0*/  @P6 STG.E.U16 [R12.64], R15 ;  /* 0x0000000f0c006986 */ /* 0x0001e2000c101506 */
[----:B------:R-:W-:-:S04]  /*6b8d0*/  IADD3 R20, R3, 0xaf, RZ ;  /* 0x000000af03147810 */ /* 0x000fc80007ffe0ff */
[----:B------:R-:W-:Y:S01]  /*6b8e0*/  ISETP.GE.AND P6, PT, R20, c[0x0][0x17c], PT ;  /* 0x00005f0014007a0c */ /* 0x000fe20003fc6270 */
[----:B------:R-:W-:Y:S01]  /*6b8f0*/  IMAD.WIDE R20, R0, 0x2, R18 ;  /* 0x0000000200147825 */ /* 0x000fe200078e0212 */
[----:B------:R-:W-:-:S03]  /*6b900*/  IADD3 R23, R3, 0xb0, RZ ;  /* 0x000000b003177810 */ /* 0x000fc60007ffe0ff */
[----:B0-----:R-:W-:-:S04]  /*6b910*/  IMAD.WIDE R12, R14, 0x2, R18 ;  /* 0x000000020e0c7825 */ /* 0x001fc800078e0212 */
[C---:B------:R-:W-:Y:S01]  /*6b920*/  IMAD.WIDE R14, R0.reuse, 0x2, R16 ;  /* 0x00000002000e7825 */ /* 0x040fe200078e0210 */
[----:B------:R0:W-:Y:S01]  /*6b930*/  @P2 STG.E.U16 [R12.64], R22 ;  /* 0x000000160c002986 */ /* 0x0001e2000c101506 */
[----:B------:R-:W-:Y:S02]  /*6b940*/  ISETP.GE.AND P2, PT, R23, c[0x0][0x17c], PT ;  /* 0x00005f0017007a0c */ /* 0x000fe40003f46270 */
[----:B0-----:R-:W-:Y:S02]  /*6b950*/  IADD3 R12, R0, c[0x0][0x198], RZ ;  /* 0x00006600000c7a10 */ /* 0x001fe40007ffe0ff */
[----:B------:R-:W-:Y:S01]  /*6b960*/  IADD3 R22, R3, 0xb1, RZ ;  /* 0x000000b103167810 */ /* 0x000fe20007ffe0ff */
[----:B--2---:R0:W-:Y:S01]  /*6b970*/  @P3 STG.E.U16 [R14.64], R24 ;  /* 0x000000180e003986 */ /* 0x0041e2000c101506 */
[----:B------:R-:W-:-:S03]  /*6b980*/  ISETP.LT.AND P3, PT, R28, c[0x0][0x178], !P6 ;  /* 0x00005e001c007a0c */ /* 0x000fc60007761270 */
[----:B------:R1:W-:Y:S01]  /*6b990*/  @P5 STG.E.U16 [R20.64], R27 ;  /* 0x0000001b14005986 */ /* 0x0003e2000c101506 */
[C---:B------:R-:W-:Y:S02]  /*6b9a0*/  ISETP.LT.AND P5, PT, R29.reuse, c[0x0][0x178], !P6 ;  /* 0x00005e001d007a0c */ /* 0x040fe400077a1270 */
[----:B------:R-:W-:Y:S02]  /*6b9b0*/  ISETP.LT.AND P6, PT, R28, c[0x0][0x178], !P2 ;  /* 0x00005e001c007a0c */ /* 0x000fe400057c1270 */
[----:B------:R-:W-:Y:S01]  /*6b9c0*/  ISETP.LT.AND P2, PT, R29, c[0x0][0x178], !P2 ;  /* 0x00005e001d007a0c */ /* 0x000fe20005741270 */
[----:B0-----:R-:W-:Y:S01]  /*6b9d0*/  IMAD.WIDE R14, R12, 0x2, R16 ;  /* 0x000000020c0e7825 */ /* 0x001fe200078e0210 */
[----:B------:R-:W-:Y:S02]  /*6b9e0*/  PRMT R0, R27, 0x7632, R0 ;  /* 0x000076321b007816 */ /* 0x000fe40000000000 */
[----:B-1----:R-:W-:Y:S01]  /*6b9f0*/  PRMT R21, R24, 0x7632, R21 ;  /* 0x0000763218157816 */ /* 0x002fe20000000015 */
[----:B------:R-:W2:Y:S01]  /*6ba00*/  LDL.LU R27, [R1+0x17c] ;  /* 0x00017c00011b7983 */ /* 0x000ea20000300800 */
[C---:B------:R-:W-:Y:S01]  /*6ba10*/  IADD3 R20, R12.reuse, c[0x0][0x198], RZ ;  /* 0x000066000c147a10 */ /* 0x040fe20007ffe0ff */
[----:B------:R-:W-:-:S02]  /*6ba20*/  IMAD.WIDE R12, R12, 0x2, R18 ;  /* 0x000000020c0c7825 */ /* 0x000fc400078e0212 */
[----:B------:R0:W-:Y:S01]  /*6ba30*/  @P3 STG.E.U16 [R14.64], R21 ;  /* 0x000000150e003986 */ /* 0x0001e2000c101506 */
[----:B------:R-:W-:-:S03]  /*6ba40*/  ISETP.GE.AND P3, PT, R22, c[0x0][0x17c], PT ;  /* 0x00005f0016007a0c */ /* 0x000fc60003f66270 */
[----:B------:R1:W-:Y:S01]  /*6ba50*/  @P5 STG.E.U16 [R12.64], R0 ;  /* 0x000000000c005986 */ /* 0x0003e2000c101506 */
[----:B0-----:R-:W-:-:S04]  /*6ba60*/  IMAD.WIDE R14, R20, 0x2, R16 ;  /* 0x00000002140e7825 */ /* 0x001fc800078e0210 */
[----:B-1----:R-:W-:Y:S01]  /*6ba70*/  IMAD.WIDE R12, R20, 0x2, R18 ;  /* 0x00000002140c7825 */ /* 0x002fe200078e0212 */
[----:B---3--:R0:W-:Y:S01]  /*6ba80*/  @P6 STG.E.U16 [R14.64], R25 ;  /* 0x000000190e006986 */ /* 0x0081e2000c101506 */
[----:B------:R-:W-:-:S03]  /*6ba90*/  ISETP.LT.AND P6, PT, R28, c[0x0][0x178], !P3 ;  /* 0x00005e001c007a0c */ /* 0x000fc60005fc1270 */
[----:B----4-:R1:W-:Y:S01]  /*6baa0*/  @P2 STG.E.U16 [R12.64], R26 ;  /* 0x0000001a0c002986 */ /* 0x0103e2000c101506 */
[----:B------:R-:W-:Y:S02]  /*6bab0*/  ISETP.LT.AND P2, PT, R29, c[0x0][0x178], !P3 ;  /* 0x00005e001d007a0c */ /* 0x000fe40005f41270 */
[----:B------:R-:W-:Y:S02]  /*6bac0*/  PRMT R0, R25, 0x7632, R0 ;  /* 0x0000763219007816 */ /* 0x000fe40000000000 */
[----:B0-----:R-:W-:Y:S02]  /*6bad0*/  IADD3 R14, R20, c[0x0][0x198], RZ ;  /* 0x00006600140e7a10 */ /* 0x001fe40007ffe0ff */
[----:B------:R-:W-:Y:S02]  /*6bae0*/  IADD3 R25, R3, 0xb3, RZ ;  /* 0x000000b303197810 */ /* 0x000fe40007ffe0ff */
[C---:B------:R-:W-:Y:S01]  /*6baf0*/  IADD3 R22, R14.reuse, c[0x0][0x198], RZ ;  /* 0x000066000e167a10 */ /* 0x040fe20007ffe0ff */
[----:B-1----:R-:W-:Y:S01]  /*6bb00*/  IMAD.WIDE R12, R14, 0x2, R16 ;  /* 0x000000020e0c7825 */ /* 0x002fe200078e0210 */
[----:B------:R-:W-:-:S02]  /*6bb10*/  PRMT R23, R26, 0x7632, R23 ;  /* 0x000076321a177816 */ /* 0x000fc40000000017 */
[----:B------:R-:W3:Y:S01]  /*6bb20*/  LDL.LU R26, [R1+0x16c] ;  /* 0x00016c00011a7983 */ /* 0x000ee20000300800 */
[----:B------:R-:W-:-:S03]  /*6bb30*/  IMAD.WIDE R14, R14, 0x2, R18 ;  /* 0x000000020e0e7825 */ /* 0x000fc600078e0212 */
[----:B------:R-:W-:Y:S01]  /*6bb40*/  @P6 STG.E.U16 [R12.64], R0 ;  /* 0x000000000c006986 */ /* 0x000fe2000c101506 */
[----:B------:R-:W-:-:S03]  /*6bb50*/  ISETP.GE.AND P6, PT, R25, c[0x0][0x17c], PT ;  /* 0x00005f0019007a0c */ /* 0x000fc60003fc6270 */
[----:B------:R-:W4:Y:S04]  /*6bb60*/  LDL.LU R25, [R1+0x1cc] ;  /* 0x0001cc0001197983 */ /* 0x000f280000300800 */
[----:B------:R0:W-:Y:S04]  /*6bb70*/  @P2 STG.E.U16 [R14.64], R23 ;  /* 0x000000170e002986 */ /* 0x0001e8000c101506 */
[----:B0-----:R-:W3:Y:S01]  /*6bb80*/  LDL.LU R15, [R1+0x19c] ;  /* 0x00019c00010f7983 */ /* 0x001ee20000300800 */
[----:B------:R-:W-:-:S04]  /*6bb90*/  IADD3 R21, R3, 0xb2, RZ ;  /* 0x000000b203157810 */ /* 0x000fc80007ffe0ff */
[----:B------:R-:W-:-:S04]  /*6bba0*/  ISETP.GE.AND P5, PT, R21, c[0x0][0x17c], PT ;  /* 0x00005f0015007a0c */ /* 0x000fc80003fa6270 */
[----:B------:R-:W-:Y:S02]  /*6bbb0*/  ISETP.LT.AND P3, PT, R28, c[0x0][0x178], !P5 ;  /* 0x00005e001c007a0c */ /* 0x000fe40006f61270 */
[----:B------:R-:W-:Y:S01]  /*6bbc0*/  ISETP.LT.AND P5, PT, R29, c[0x0][0x178], !P5 ;  /* 0x00005e001d007a0c */ /* 0x000fe20006fa1270 */
[----:B------:R-:W-:Y:S01]  /*6bbd0*/  IMAD.WIDE R20, R22, 0x2, R16 ;  /* 0x0000000216147825 */ /* 0x000fe200078e0210 */
[----:B------:R-:W-:-:S03]  /*6bbe0*/  IADD3 R24, R3, 0xb4, RZ ;  /* 0x000000b403187810 */ /* 0x000fc60007ffe0ff */
[----:B------:R-:W-:Y:S01]  /*6bbf0*/  IMAD.WIDE R12, R22, 0x2, R18 ;  /* 0x00000002160c7825 */ /* 0x000fe200078e0212 */
[----:B------:R-:W-:Y:S02]  /*6bc00*/  ISETP.GE.AND P2, PT, R24, c[0x0][0x17c], PT ;  /* 0x00005f0018007a0c */ /* 0x000fe40003f46270 */
[----:B------:R-:W-:Y:S02]  /*6bc10*/  IADD3 R22, R22, c[0x0][0x198], RZ ;  /* 0x0000660016167a10 */ /* 0x000fe40007ffe0ff */
[----:B------:R-:W-:Y:S02]  /*6bc20*/  IADD3 R23, R3, 0xb5, RZ ;  /* 0x000000b503177810 */ /* 0x000fe40007ffe0ff */
[----:B--2---:R-:W-:Y:S01]  /*6bc30*/  PRMT R0, R27, 0x7632, R0 ;  /* 0x000076321b007816 */ /* 0x004fe20000000000 */
[----:B---3--:R0:W-:Y:S01]  /*6bc40*/  @P3 STG.E.U16 [R20.64], R15 ;  /* 0x0000000f14003986 */ /* 0x0081e2000c101506 */
[C---:B------:R-:W-:Y:S02]  /*6bc50*/  ISETP.LT.AND P3, PT, R28.reuse, c[0x0][0x178], !P6 ;  /* 0x00005e001c007a0c */ /* 0x040fe40007761270 */
[----:B------:R-:W-:Y:S01]  /*6bc60*/  ISETP.LT.AND P6, PT, R29, c[0x0][0x178], !P6 ;  /* 0x00005e001d007a0c */ /* 0x000fe200077c1270 */
[----:B------:R1:W-:Y:S01]  /*6bc70*/  @P5 STG.E.U16 [R12.64], R27 ;  /* 0x0000001b0c005986 */ /* 0x0003e2000c101506 */
[----:B------:R-:W-:-:S02]  /*6bc80*/  ISETP.LT.AND P5, PT, R28, c[0x0][0x178], !P2 ;  /* 0x00005e001c007a0c */ /* 0x000fc400057a1270 */
[----:B------:R-:W-:Y:S02]  /*6bc90*/  ISETP.LT.AND P2, PT, R29, c[0x0][0x178], !P2 ;  /* 0x00005e001d007a0c */ /* 0x000fe40005741270 */
[----:B0-----:R-:W-:Y:S01]  /*6bca0*/  PRMT R21, R15, 0x7632, R21 ;  /* 0x000076320f157816 */ /* 0x001fe20000000015 */
[C---:B------:R-:W-:Y:S01]  /*6bcb0*/  IMAD.WIDE R14, R22.reuse, 0x2, R16 ;  /* 0x00000002160e7825 */ /* 0x040fe200078e0210 */
[C---:B------:R-:W-:Y:S01]  /*6bcc0*/  IADD3 R20, R22.reuse, c[0x0][0x198], RZ ;  /* 0x0000660016147a10 */ /* 0x040fe20007ffe0ff */
[----:B-1----:R-:W2:Y:S02]  /*6bcd0*/  LDL.LU R27, [R1+0x1ac] ;  /* 0x0001ac00011b7983 */ /* 0x002ea40000300800 */
[----:B------:R-:W-:Y:S02]  /*6bce0*/  IMAD.WIDE R12, R22, 0x2, R18 ;  /* 0x00000002160c7825 */ /* 0x000fe400078e0212 */
[----:B------:R0:W-:Y:S01]  /*6bcf0*/  @P3 STG.E.U16 [R14.64], R21 ;  /* 0x000000150e003986 */ /* 0x0001e2000c101506 */
[----:B------:R-:W-:-:S03]  /*6bd00*/  ISETP.GE.AND P3, PT, R23, c[0x0][0x17c], PT ;  /* 0x00005f0017007a0c */ /* 0x000fc60003f66270 */
[----:B------:R1:W-:Y:S01]  /*6bd10*/  @P6 STG.E.U16 [R12.64], R0 ;  /* 0x000000000c006986 */ /* 0x0003e2000c101506 */
[----:B0-----:R-:W-:-:S04]  /*6bd20*/  IMAD.WIDE R14, R20, 0x2, R16 ;  /* 0x00000002140e7825 */ /* 0x001fc800078e0210 */
[----:B-1----:R-:W-:Y:S01]  /*6bd30*/  IMAD.WIDE R12, R20, 0x2, R18 ;  /* 0x00000002140c7825 */ /* 0x002fe200078e0212 */
[----:B----4-:R0:W-:Y:S01]  /*6bd40*/  @P5 STG.E.U16 [R14.64], R25 ;  /* 0x000000190e005986 */ /* 0x0101e2000c101506 */
[----:B------:R-:W-:-:S03]  /*6bd50*/  ISETP.LT.AND P5, PT, R28, c[0x0][0x178], !P3 ;  /* 0x00005e001c007a0c */ /* 0x000fc60005fa1270 */
[----:B------:R1:W-:Y:S01]  /*6bd60*/  @P2 STG.E.U16 [R12.64], R26 ;  /* 0x0000001a0c002986 */ /* 0x0003e2000c101506 */
        /* <DEDUP_REMOVED lines=91> */
[----:B------:R-:W-:Y:S02]  /*6c320*/  PRMT R22, R26, 0x7632, R22 ;  /* 0x000076321a167816 */ /* 0x000fe40000000016 */
[C---:B------:R-:W-:Y:S01]  /*6c330*/  IADD3 R24, R14.reuse, c[0x0][0x198], RZ ;  /* 0x000066000e187a10 */ /* 0x040fe20007ffe0ff */
[C---:B-1----:R-:W-:Y:S01]  /*6c340*/  IMAD.WIDE R12, R14.reuse, 0x2, R16 ;  /* 0x000000020e0c7825 */ /* 0x042fe200078e0210 */
[----:B------:R-:W3:Y:S03]  /*6c350*/  LDL.LU R26, [R1+0x250] ;  /* 0x00025000011a7983 */ /* 0x000ee60000300800 */
[--C-:B------:R-:W-:Y:S01]  /*6c360*/  IMAD.WIDE R14, R14, 0x2, R18.reuse ;  /* 0x000000020e0e7825 */ /* 0x100fe200078e0212 */
[----:B------:R-:W-:Y:S04]  /*6c370*/  @P5 STG.E.U16 [R12.64], R0 ;  /* 0x000000000c005986 */ /* 0x000fe8000c101506 */
[----:B------:R0:W-:Y:S04]  /*6c380*/  @P2 STG.E.U16 [R14.64], R22 ;  /* 0x000000160e002986 */ /* 0x0001e8000c101506 */
[----:B0-----:R-:W4:Y:S01]  /*6c390*/  LDL.LU R22, [R1+0x40c] ;  /* 0x00040c0001167983 */ /* 0x001f220000300800 */
[----:B------:R-:W-:Y:S01]  /*6c3a0*/  IADD3 R21, R3, 0xbe, RZ ;  /* 0x000000be03157810 */ /* 0x000fe20007ffe0ff */
[C---:B------:R-:W-:Y:S01]  /*6c3b0*/  IMAD.WIDE R12, R24.reuse, 0x2, R18 ;  /* 0x00000002180c7825 */ /* 0x040fe200078e0212 */
[----:B------:R-:W-:-:S02]  /*6c3c0*/  IADD3 R0, R24, c[0x0][0x198], RZ ;  /* 0x0000660018007a10 */ /* 0x000fc40007ffe0ff */
[----:B------:R-:W-:Y:S01]  /*6c3d0*/  ISETP.GE.AND P6, PT, R21, c[0x0][0x17c], PT ;  /* 0x00005f0015007a0c */ /* 0x000fe20003fc6270 */
[----:B------:R-:W-:Y:S02]  /*6c3e0*/  IMAD.WIDE R20, R24, 0x2, R16 ;  /* 0x0000000218147825 */ /* 0x000fe400078e0210 */
[----:B------:R-:W3:Y:S01]  /*6c3f0*/  LDL.LU R24, [R1+0x270] ;  /* 0x0002700001187983 */ /* 0x000ee20000300800 */
[----:B------:R-:W-:Y:S02]  /*6c400*/  ISETP.LT.AND P3, PT, R28, c[0x0][0x178], !P6 ;  /* 0x00005e001c007a0c */ /* 0x000fe40007761270 */
[----:B------:R-:W-:Y:S02]  /*6c410*/  ISETP.LT.AND P6, PT, R29, c[0x0][0x178], !P6 ;  /* 0x00005e001d007a0c */ /* 0x000fe400077c1270 */
[----:B------:R-:W-:-:S04]  /*6c420*/  IADD3 R23, R3, 0xc0, RZ ;  /* 0x000000c003177810 */ /* 0x000fc80007ffe0ff */
[----:B------:R-:W-:Y:S02]  /*6c430*/  ISETP.GE.AND P2, PT, R23, c[0x0][0x17c], PT ;  /* 0x00005f0017007a0c */ /* 0x000fe40003f46270 */
[----:B--2---:R-:W-:-:S03]  /*6c440*/  PRMT R15, R27, 0x7632, R15 ;  /* 0x000076321b0f7816 */ /* 0x004fc6000000000f */
[----:B----4-:R-:W-:Y:S04]  /*6c450*/  @P3 STG.E.U16 [R20.64], R22 ;  /* 0x0000001614003986 */ /* 0x010fe8000c101506 */
[----:B------:R0:W-:Y:S04]  /*6c460*/  @P6 STG.E.U16 [R12.64], R27 ;  /* 0x0000001b0c006986 */ /* 0x0001e8000c101506 */
[----:B0-----:R-:W2:Y:S04]  /*6c470*/  LDL.LU R27, [R1+0x280] ;  /* 0x00028000011b7983 */ /* 0x001ea80000300800 */
[----:B------:R-:W4:Y:S01]  /*6c480*/  LDL.LU R23, [R1+0x260] ;  /* 0x0002600001177983 */ /* 0x000f220000300800 */
[----:B------:R-:W-:-:S04]  /*6c490*/  IADD3 R25, R3, 0xbf, RZ ;  /* 0x000000bf03197810 */ /* 0x000fc80007ffe0ff */
[----:B------:R-:W-:-:S04]  /*6c4a0*/  ISETP.GE.AND P5, PT, R25, c[0x0][0x17c], PT ;  /* 0x00005f0019007a0c */ /* 0x000fc80003fa6270 */
[C---:B------:R-:W-:Y:S02]  /*6c4b0*/  ISETP.LT.AND P3, PT, R28.reuse, c[0x0][0x178], !P5 ;  /* 0x00005e001c007a0c */ /* 0x040fe40006f61270 */
[----:B------:R-:W-:Y:S02]  /*6c4c0*/  ISETP.LT.AND P5, PT, R29, c[0x0][0x178], !P5 ;  /* 0x00005e001d007a0c */ /* 0x000fe40006fa1270 */
[----:B------:R-:W-:Y:S01]  /*6c4d0*/  ISETP.LT.AND P6, PT, R28, c[0x0][0x178], !P2 ;  /* 0x00005e001c007a0c */ /* 0x000fe200057c1270 */
[----:B------:R-:W-:Y:S01]  /*6c4e0*/  IMAD.WIDE R12, R0, 0x2, R16 ;  /* 0x00000002000c7825 */ /* 0x000fe200078e0210 */
[----:B------:R-:W-:-:S03]  /*6c4f0*/  PRMT R14, R22, 0x7632, R14 ;  /* 0x00007632160e7816 */ /* 0x000fc6000000000e */
[C---:B------:R-:W-:Y:S01]  /*6c500*/  IMAD.WIDE R20, R0.reuse, 0x2, R18 ;  /* 0x0000000200147825 */ /* 0x040fe200078e0212 */
[----:B------:R-:W-:Y:S02]  /*6c510*/  IADD3 R0, R0, c[0x0][0x198], RZ ;  /* 0x0000660000007a10 */ /* 0x000fe40007ffe0ff */
[----:B------:R-:W-:Y:S02]  /*6c520*/  IADD3 R22, R3, 0xc1, RZ ;  /* 0x000000c103167810 */ /* 0x000fe40007ffe0ff */
[----:B------:R-:W-:Y:S01]  /*6c530*/  ISETP.LT.AND P2, PT, R29, c[0x0][0x178], !P2 ;  /* 0x00005e001d007a0c */ /* 0x000fe20005741270 */
[----:B------:R0:W-:Y:S01]  /*6c540*/  @P3 STG.E.U16 [R12.64], R14 ;  /* 0x0000000e0c003986 */ /* 0x0001e2000c101506 */
[----:B------:R-:W-:-:S03]  /*6c550*/  ISETP.GE.AND P3, PT, R22, c[0x0][0x17c], PT ;  /* 0x00005f0016007a0c */ /* 0x000fc60003f66270 */
[----:B------:R1:W-:Y:S01]  /*6c560*/  @P5 STG.E.U16 [R20.64], R15 ;  /* 0x0000000f14005986 */ /* 0x0003e2000c101506 */
[----:B------:R-:W-:Y:S01]  /*6c570*/  ISETP.LT.AND P5, PT, R28, c[0x0][0x178], !P3 ;  /* 0x00005e001c007a0c */ /* 0x000fe20005fa1270 */
[----:B0-----:R-:W-:Y:S01]  /*6c580*/  IMAD.WIDE R12, R0, 0x2, R16 ;  /* 0x00000002000c7825 */ /* 0x001fe200078e0210 */
[----:B-1----:R-:W-:-:S03]  /*6c590*/  IADD3 R20, R3, 0xc2, RZ ;  /* 0x000000c203147810 */ /* 0x002fc60007ffe0ff */
[----:B------:R-:W-:Y:S01]  /*6c5a0*/  IMAD.WIDE R14, R0, 0x2, R18 ;  /* 0x00000002000e7825 */ /* 0x000fe200078e0212 */
[----:B---3--:R0:W-:Y:S01]  /*6c5b0*/  @P6 STG.E.U16 [R12.64], R24 ;  /* 0x000000180c006986 */ /* 0x0081e2000c101506 */
[----:B------:R-:W-:Y:S02]  /*6c5c0*/  ISETP.LT.AND P3, PT, R29, c[0x0][0x178], !P3 ;  /* 0x00005e001d007a0c */ /* 0x000fe40005f61270 */
[----:B------:R-:W-:Y:S02]  /*6c5d0*/  ISETP.GE.AND P6, PT, R20, c[0x0][0x17c], PT ;  /* 0x00005f0014007a0c */ /* 0x000fe40003fc6270 */
[----:B------:R-:W-:Y:S01]  /*6c5e0*/  IADD3 R0, R0, c[0x0][0x198], RZ ;  /* 0x0000660000007a10 */ /* 0x000fe20007ffe0ff */
[----:B------:R1:W-:Y:S01]  /*6c5f0*/  @P2 STG.E.U16 [R14.64], R26 ;  /* 0x0000001a0e002986 */ /* 0x0003e2000c101506 */
[----:B------:R-:W-:Y:S02]  /*6c600*/  ISETP.LT.AND P2, PT, R28, c[0x0][0x178], !P6 ;  /* 0x00005e001c007a0c */ /* 0x000fe40007741270 */
[----:B------:R-:W-:Y:S01]  /*6c610*/  PRMT R21, R24, 0x7632, R21 ;  /* 0x0000763218157816 */ /* 0x000fe20000000015 */
[----:B0-----:R-:W-:Y:S01]  /*6c620*/  IMAD.WIDE R12, R0, 0x2, R16 ;  /* 0x00000002000c7825 */ /* 0x001fe200078e0210 */
[----:B------:R-:W-:-:S03]  /*6c630*/  PRMT R20, R26, 0x7632, R20 ;  /* 0x000076321a147816 */ /* 0x000fc60000000014 */
[C---:B-1----:R-:W-:Y:S01]  /*6c640*/  IMAD.WIDE R14, R0.reuse, 0x2, R18 ;  /* 0x00000002000e7825 */ /* 0x042fe200078e0212 */
[----:B------:R-:W-:Y:S01]  /*6c650*/  IADD3 R0, R0, c[0x0][0x198], RZ ;  /* 0x0000660000007a10 */ /* 0x000fe20007ffe0ff */
[----:B------:R0:W-:Y:S01]  /*6c660*/  @P5 STG.E.U16 [R12.64], R21 ;  /* 0x000000150c005986 */ /* 0x0001e2000c101506 */
[----:B------:R-:W-:-:S03]  /*6c670*/  ISETP.LT.AND P6, PT, R29, c[0x0][0x178], !P6 ;  /* 0x00005e001d007a0c */ /* 0x000fc600077c1270 */
[----:B------:R1:W-:Y:S01]  /*6c680*/  @P3 STG.E.U16 [R14.64], R20 ;  /* 0x000000140e003986 */ /* 0x0003e2000c101506 */
[----:B------:R-:W-:-:S03]  /*6c690*/  ISETP.LT.AND P3, PT, R28, c[0x0][0x178], !P4 ;  /* 0x00005e001c007a0c */ /* 0x000fc60006761270 */
[----:B------:R-:W3:Y:S01]  /*6c6a0*/  LDL.LU R26, [R1+0x220] ;  /* 0x00022000011a7983 */ /* 0x000ee20000300800 */
[C-C-:B0-----:R-:W-:Y:S01]  /*6c6b0*/  IMAD.WIDE R12, R0.reuse, 0x2, R16.reuse ;  /* 0x00000002000c7825 */ /* 0x141fe200078e0210 */
[----:B-1----:R-:W-:Y:S02]  /*6c6c0*/  IADD3 R14, R3, 0xc4, RZ ;  /* 0x000000c4030e7810 */ /* 0x002fe40007ffe0ff */
[----:B------:R-:W-:Y:S02]  /*6c6d0*/  IADD3 R20, R0, c[0x0][0x198], RZ ;  /* 0x0000660000147a10 */ /* 0x000fe40007ffe0ff */
[----:B--2---:R0:W-:Y:S01]  /*6c6e0*/  @P2 STG.E.U16 [R12.64], R27 ;  /* 0x0000001b0c002986 */ /* 0x0041e2000c101506 */
[----:B------:R-:W-:Y:S02]  /*6c6f0*/  ISETP.GE.AND P2, PT, R14, c[0x0][0x17c], PT ;  /* 0x00005f000e007a0c */ /* 0x000fe40003f46270 */
        /* <DEDUP_REMOVED lines=28> */
[----:B------:R-:W-:-:S04]  /*6c8c0*/  IADD3 R24, R3, 0xc6, RZ ;  /* 0x000000c603187810 */ /* 0x000fc80007ffe0ff */
[----:B------:R-:W-:Y:S02]  /*6c8d0*/  ISETP.GE.AND P4, PT, R24, c[0x0][0x17c], PT ;  /* 0x00005f0018007a0c */ /* 0x000fe40003f86270 */
[----:B------:R-:W-:Y:S02]  /*6c8e0*/  ISETP.LT.AND P3, PT, R29, c[0x0][0x178], !P3 ;  /* 0x00005e001d007a0c */ /* 0x000fe40005f61270 */
[----:B------:R-:W-:Y:S02]  /*6c8f0*/  ISETP.LT.AND P6, PT, R28, c[0x0][0x178], !P4 ;  /* 0x00005e001c007a0c */ /* 0x000fe400067c1270 */
[----:B------:R-:W-:Y:S02]  /*6c900*/  IADD3 R24, R14, c[0x0][0x198], RZ ;  /* 0x000066000e187a10 */ /* 0x000fe40007ffe0ff */
[----:B------:R-:W-:Y:S01]  /*6c910*/  PRMT R25, R26, 0x7632, R25 ;  /* 0x000076321a197816 */ /* 0x000fe20000000019 */
[----:B------:R-:W-:Y:S01]  /*6c920*/  IMAD.WIDE R14, R14, 0x2, R18 ;  /* 0x000000020e0e7825 */ /* 0x000fe200078e0212 */
[----:B------:R-:W-:-:S02]  /*6c930*/  IADD3 R26, R3, 0xc7, RZ ;  /* 0x000000c7031a7810 */ /* 0x000fc40007ffe0ff */
[----:B------:R-:W-:Y:S01]  /*6c940*/  ISETP.LT.AND P4, PT, R29, c[0x0][0x178], !P4 ;  /* 0x00005e001d007a0c */ /* 0x000fe20006781270 */
[----:B------:R-:W-:Y:S01]  /*6c950*/  IMAD.WIDE R20, R24, 0x2, R16 ;  /* 0x0000000218147825 */ /* 0x000fe200078e0210 */
[----:B------:R-:W-:Y:S01]  /*6c960*/  ISETP.GE.AND P2, PT, R26, c[0x0][0x17c], PT ;  /* 0x00005f001a007a0c */ /* 0x000fe20003f46270 */
[----:B------:R0:W-:Y:S02]  /*6c970*/  @P3 STG.E.U16 [R14.64], R25 ;  /* 0x000000190e003986 */ /* 0x0001e4000c101506 */
[C---:B------:R-:W-:Y:S01]  /*6c980*/  IMAD.WIDE R22, R24.reuse, 0x2, R18 ;  /* 0x0000000218167825 */ /* 0x040fe200078e0212 */
[----:B--2---:R-:W-:Y:S01]  /*6c990*/  PRMT R0, R27, 0x7632, R0 ;  /* 0x000076321b007816 */ /* 0x004fe20000000000 */
[----:B------:R-:W2:Y:S01]  /*6c9a0*/  LDL.LU R26, [R1+0x310] ;  /* 0x00031000011a7983 */ /* 0x000ea20000300800 */
[----:B0-----:R-:W-:-:S03]  /*6c9b0*/  IADD3 R14, R24, c[0x0][0x198], RZ ;  /* 0x00006600180e7a10 */ /* 0x001fc60007ffe0ff */
[----:B---3--:R-:W-:Y:S01]  /*6c9c0*/  @P6 STG.E.U16 [R20.64], R13 ;  /* 0x0000000d14006986 */ /* 0x008fe2000c101506 */
[----:B------:R-:W-:-:S03]  /*6c9d0*/  ISETP.LT.AND P6, PT, R28, c[0x0][0x178], !P2 ;  /* 0x00005e001c007a0c */ /* 0x000fc600057c1270 */
[----:B------:R0:W-:Y:S02]  /*6c9e0*/  @P4 STG.E.U16 [R22.64], R27 ;  /* 0x0000001b16004986 */ /* 0x0001e4000c101506 */
[----:B0-----:R-:W-:Y:S01]  /*6c9f0*/  PRMT R22, R13, 0x7632, R22 ;  /* 0x000076320d167816 */ /* 0x001fe20000000016 */
[----:B------:R-:W-:Y:S01]  /*6ca00*/  IMAD.WIDE R12, R14, 0x2, R16 ;  /* 0x000000020e0c7825 */ /* 0x000fe200078e0210 */
[----:B------:R-:W-:Y:S01]  /*6ca10*/  IADD3 R23, R3, 0xc9, RZ ;  /* 0x000000c903177810 */ /* 0x000fe20007ffe0ff */
[----:B------:R-:W3:Y:S05]  /*6ca20*/  LDL.LU R27, [R1+0x2e0] ;  /* 0x0002e000011b7983 */ /* 0x000eea0000300800 */
        /* <DEDUP_REMOVED lines=11> */
[C---:B------:R-:W-:Y:S02]  /*6cae0*/  IMAD.WIDE R20, R24.reuse, 0x2, R16 ;  /* 0x0000000218147825 */ /* 0x040fe400078e0210 */
[----:B------:R0:W-:Y:S02]  /*6caf0*/  @P2 STG.E.U16 [R14.64], R0 ;  /* 0x000000000e002986 */ /* 0x0001e4000c101506 */
[----:B------:R-:W-:Y:S01]  /*6cb00*/  IMAD.WIDE R12, R24, 0x2, R18 ;  /* 0x00000002180c7825 */ /* 0x000fe200078e0212 */
[----:B0-----:R-:W-:-:S04]  /*6cb10*/  IADD3 R0, R3, 0xca, RZ ;  /* 0x000000ca03007810 */ /* 0x001fc80007ffe0ff */
[----:B------:R-:W-:Y:S02]  /*6cb20*/  ISETP.GE.AND P2, PT, R0, c[0x0][0x17c], PT ;  /* 0x00005f0000007a0c */ /* 0x000fe40003f46270 */
[----:B------:R-:W-:Y:S02]  /*6cb30*/  IADD3 R0, R24, c[0x0][0x198], RZ ;  /* 0x0000660018007a10 */ /* 0x000fe40007ffe0ff */
[----:B------:R-:W3:Y:S03]  /*6cb40*/  LDL.LU R24, [R1+0x320] ;  /* 0x0003200001187983 */ /* 0x000ee60000300800 */
[----:B------:R-:W-:Y:S01]  /*6cb50*/  IMAD.WIDE R14, R0, 0x2, R16 ;  /* 0x00000002000e7825 */ /* 0x000fe200078e0210 */
[----:B--2---:R0:W-:Y:S01]  /*6cb60*/  @P3 STG.E.U16 [R20.64], R23 ;  /* 0x0000001714003986 */ /* 0x0041e2000c101506 */
[C---:B------:R-:W-:Y:S02]  /*6cb70*/  ISETP.LT.AND P3, PT, R28.reuse, c[0x0][0x178], !P6 ;  /* 0x00005e001c007a0c */ /* 0x040fe40007761270 */
[----:B------:R-:W-:Y:S01]  /*6cb80*/  ISETP.LT.AND P6, PT, R29, c[0x0][0x178], !P6 ;  /* 0x00005e001d007a0c */ /* 0x000fe200077c1270 */
[----:B----4-:R1:W-:Y:S01]  /*6cb90*/  @P5 STG.E.U16 [R12.64], R22 ;  /* 0x000000160c005986 */ /* 0x0103e2000c101506 */
[----:B------:R-:W-:-:S02]  /*6cba0*/  ISETP.LT.AND P5, PT, R28, c[0x0][0x178], !P2 ;  /* 0x00005e001c007a0c */ /* 0x000fc400057a1270 */
[----:B------:R-:W-:Y:S02]  /*6cbb0*/  ISETP.LT.AND P2, PT, R29, c[0x0][0x178], !P2 ;  /* 0x00005e001d007a0c */ /* 0x000fe40005741270 */
[----:B0-----:R-:W-:Y:S02]  /*6cbc0*/  PRMT R20, R23, 0x7632, R20 ;  /* 0x0000763217147816 */ /* 0x001fe40000000014 */
[----:B------:R-:W-:Y:S01]  /*6cbd0*/  PRMT R21, R22, 0x7632, R21 ;  /* 0x0000763216157816 */ /* 0x000fe20000000015 */
[----:B------:R-:W2:Y:S01]  /*6cbe0*/  LDL.LU R23, [R1+0x300] ;  /* 0x0003000001177983 */ /* 0x000ea20000300800 */
[C-C-:B-1----:R-:W-:Y:S01]  /*6cbf0*/  IMAD.WIDE R12, R0.reuse, 0x2, R18.reuse ;  /* 0x00000002000c7825 */ /* 0x142fe200078e0212 */
[----:B------:R-:W-:Y:S02]  /*6cc00*/  IADD3 R0, R0, c[0x0][0x198], RZ ;  /* 0x0000660000007a10 */ /* 0x000fe40007ffe0ff */
        /* <DEDUP_REMOVED lines=59> */
[----:B------:R-:W-:-:S04]  /*6cfc0*/  IADD3 R24, R3, 0xd0, RZ ;  /* 0x000000d003187810 */ /* 0x000fc80007ffe0ff */
[----:B------:R-:W-:Y:S02]  /*6cfd0*/  ISETP.GE.AND P4, PT, R24, c[0x0][0x17c], PT ;  /* 0x00005f0018007a0c */ /* 0x000fe40003f86270 */
[----:B------:R-:W-:Y:S02]  /*6cfe0*/  ISETP.LT.AND P3, PT, R29, c[0x0][0x178], !P3 ;  /* 0x00005e001d007a0c */ /* 0x000fe40005f61270 */
[----:B------:R-:W-:Y:S02]  /*6cff0*/  ISETP.LT.AND P5, PT, R28, c[0x0][0x178], !P4 ;  /* 0x00005e001c007a0c */ /* 0x000fe400067a1270 */
[C---:B------:R-:W-:Y:S01]  /*6d000*/  IADD3 R24, R14.reuse, c[0x0][0x198], RZ ;  /* 0x000066000e187a10 */ /* 0x040fe20007ffe0ff */
[----:B------:R-:W-:Y:S01]  /*6d010*/  IMAD.WIDE R14, R14, 0x2, R18 ;  /* 0x000000020e0e7825 */ /* 0x000fe200078e0212 */
[----:B------:R-:W-:Y:S02]  /*6d020*/  IADD3 R26, R3, 0xd1, RZ ;  /* 0x000000d1031a7810 */ /* 0x000fe40007ffe0ff */
[----:B------:R-:W-:Y:S01]  /*6d030*/  ISETP.LT.AND P4, PT, R29, c[0x0][0x178], !P4 ;  /* 0x00005e001d007a0c */ /* 0x000fe20006781270 */
[----:B------:R-:W-:Y:S01]  /*6d040*/  IMAD.WIDE R20, R24, 0x2, R16 ;  /* 0x0000000218147825 */ /* 0x000fe200078e0210 */
[----:B------:R-:W-:-:S02]  /*6d050*/  ISETP.GE.AND P2, PT, R26, c[0x0][0x17c], PT ;  /* 0x00005f001a007a0c */ /* 0x000fc40003f46270 */
[----:B------:R-:W2:Y:S01]  /*6d060*/  LDL.LU R26, [R1+0x224] ;  /* 0x00022400011a7983 */ /* 0x000ea20000300800 */
[----:B------:R-:W-:-:S03]  /*6d070*/  IMAD.WIDE R22, R24, 0x2, R18 ;  /* 0x0000000218167825 */ /* 0x000fc600078e0212 */
[----:B------:R0:W-:Y:S02]  /*6d080*/  @P3 STG.E.U16 [R14.64], R25 ;  /* 0x000000190e003986 */ /* 0x0001e4000c101506 */
[----:B0-----:R-:W-:Y:S02]  /*6d090*/  IADD3 R14, R24, c[0x0][0x198], RZ ;  /* 0x00006600180e7a10 */ /* 0x001fe40007ffe0ff */
        /* <DEDUP_REMOVED lines=9> */
[C---:B------:R-:W-:Y:S01]  /*6d130*/  IADD3 R24, R14.reuse, c[0x0][0x198], RZ ;  /* 0x000066000e187a10 */ /* 0x040fe20007ffe0ff */
[----:B------:R-:W-:Y:S01]  /*6d140*/  IMAD.WIDE R14, R14, 0x2, R18 ;  /* 0x000000020e0e7825 */ /* 0x000fe200078e0212 */
[----:B------:R-:W-:-:S03]  /*6d150*/  IADD3 R20, R3, 0xd7, RZ ;  /* 0x000000d703147810 */ /* 0x000fc60007ffe0ff */
[----:B------:R-:W-:Y:S01]  /*6d160*/  IMAD.WIDE R12, R24, 0x2, R18 ;  /* 0x00000002180c7825 */ /* 0x000fe200078e0212 */
[----:B------:R-:W-:-:S05]  /*6d170*/  ISETP.GE.AND P4, PT, R20, c[0x0][0x17c], PT ;  /* 0x00005f0014007a0c */ /* 0x000fca0003f86270 */
[----:B------:R0:W-:Y:S01]  /*6d180*/  @P2 STG.E.U16 [R14.64], R0 ;  /* 0x000000000e002986 */ /* 0x0001e2000c101506 */
[----:B------:R-:W-:Y:S01]  /*6d190*/  IMAD.WIDE R20, R24, 0x2, R16 ;  /* 0x0000000218147825 */ /* 0x000fe200078e0210 */
[----:B------:R-:W-:Y:S02]  /*6d1a0*/  ISETP.LT.AND P3, PT, R28, c[0x0][0x178], !P6 ;  /* 0x00005e001c007a0c */ /* 0x000fe40007761270 */
[----:B0-----:R-:W-:-:S04]  /*6d1b0*/  IADD3 R0, R3, 0xd4, RZ ;  /* 0x000000d403007810 */ /* 0x001fc80007ffe0ff */
[----:B------:R-:W-:Y:S02]  /*6d1c0*/  ISETP.GE.AND P2, PT, R0, c[0x0][0x17c], PT ;  /* 0x00005f0000007a0c */ /* 0x000fe40003f46270 */
[----:B------:R-:W-:Y:S02]  /*6d1d0*/  IADD3 R0, R24, c[0x0][0x198], RZ ;  /* 0x0000660018007a10 */ /* 0x000fe40007ffe0ff */
[----:B------:R-:W4:Y:S01]  /*6d1e0*/  LDL.LU R24, [R1+0x2b4] ;  /* 0x0002b40001187983 */ /* 0x000f220000300800 */
[----:B------:R-:W-:Y:S02]  /*6d1f0*/  ISETP.LT.AND P6, PT, R29, c[0x0][0x178], !P6 ;  /* 0x00005e001d007a0c */ /* 0x000fe400077c1270 */
[----:B------:R-:W-:-:S04]  /*6d200*/  IADD3 R23, R3, 0xd3, RZ ;  /* 0x000000d303177810 */ /* 0x000fc80007ffe0ff */
[----:B------:R-:W-:Y:S01]  /*6d210*/  ISETP.GE.AND P5, PT, R23, c[0x0][0x17c], PT ;  /* 0x00005f0017007a0c */ /* 0x000fe20003fa6270 */
[----:B---3--:R0:W-:Y:S06]  /*6d220*/  @P3 STG.E.U16 [R20.64], R22 ;  /* 0x0000001614003986 */ /* 0x0081ec000c101506 */
[----:B--2---:R1:W-:Y:S01]  /*6d230*/  @P6 STG.E.U16 [R12.64], R27 ;  /* 0x0000001b0c006986 */ /* 0x0043e2000c101506 */
[----:B0-----:R-:W-:-:S03]  /*6d240*/  PRMT R21, R27, 0x7632, R21 ;  /* 0x000076321b157816 */ /* 0x001fc60000000015 */
[----:B-1----:R-:W2:Y:S04]  /*6d250*/  LDL.LU R27, [R1+0x2c4] ;  /* 0x0002c400011b7983 */ /* 0x002ea80000300800 */
[----:B------:R-:W3:Y:S01]  /*6d260*/  LDL.LU R23, [R1+0x294] ;  /* 0x0002940001177983 */ /* 0x000ee20000300800 */
        /* <DEDUP_REMOVED lines=16> */
[----:B------:R-:W-:Y:S01]  /*6d370*/  IMAD.WIDE R14, R0, 0x2, R18 ;  /* 0x00000002000e7825 */ /* 0x000fe200078e0212 */
[----:B----4-:R0:W-:Y:S01]  /*6d380*/  @P6 STG.E.U16 [R12.64], R24 ;  /* 0x000000180c006986 */ /* 0x0101e2000c101506 */
[----:B------:R-:W-:Y:S02]  /*6d390*/  ISETP.GE.AND P6, PT, R20, c[0x0][0x17c], PT ;  /* 0x00005f0014007a0c */ /* 0x000fe40003fc6270 */
[----:B------:R-:W-:Y:S01]  /*6d3a0*/  IADD3 R0, R0, c[0x0][0x198], RZ ;  /* 0x0000660000007a10 */ /* 0x000fe20007ffe0ff */
        /* <DEDUP_REMOVED lines=11> */
[----:B------:R-:W4:Y:S01]  /*6d460*/  LDL.LU R26, [R1+0x2a4] ;  /* 0x0002a400011a7983 */ /* 0x000f220000300800 */
[----:B0-----:R-:W-:Y:S01]  /*6d470*/  IMAD.WIDE R12, R0, 0x2, R16 ;  /* 0x00000002000c7825 */ /* 0x001fe200078e0210 */
[C---:B------:R-:W-:Y:S02]  /*6d480*/  IADD3 R20, R3.reuse, 0xdc, RZ ;  /* 0x000000dc03147810 */ /* 0x040fe40007ffe0ff */
[----:B-1----:R-:W-:Y:S02]  /*6d490*/  IADD3 R14, R3, 0xd8, RZ ;  /* 0x000000d8030e7810 */ /* 0x002fe40007ffe0ff */
[----:B------:R-:W-:Y:S02]  /*6d4a0*/  ISETP.GE.AND P5, PT, R20, c[0x0][0x17c], PT ;  /* 0x00005f0014007a0c */ /* 0x000fe40003fa6270 */
[----:B------:R-:W-:Y:S01]  /*6d4b0*/  IADD3 R20, R0, c[0x0][0x198], RZ ;  /* 0x0000660000147a10 */ /* 0x000fe20007ffe0ff */
[----:B--2---:R0:W-:Y:S01]  /*6d4c0*/  @P2 STG.E.U16 [R12.64], R27 ;  /* 0x0000001b0c002986 */ /* 0x0041e2000c101506 */
[----:B------:R-:W-:-:S03]  /*6d4d0*/  ISETP.GE.AND P2, PT, R14, c[0x0][0x17c], PT ;  /* 0x00005f000e007a0c */ /* 0x000fc60003f46270 */
[----:B------:R-:W-:Y:S01]  /*6d4e0*/  IMAD.WIDE R14, R20, 0x2, R16 ;  /* 0x00000002140e7825 */ /* 0x000fe200078e0210 */
[----:B---3--:R-:W-:-:S03]  /*6d4f0*/  PRMT R22, R23, 0x7632, R22 ;  /* 0x0000763217167816 */ /* 0x008fc60000000016 */
[----:B0-----:R-:W-:Y:S01]  /*6d500*/  IMAD.WIDE R12, R0, 0x2, R18 ;  /* 0x00000002000c7825 */ /* 0x001fe200078e0212 */
[----:B------:R-:W-:Y:S02]  /*6d510*/  PRMT R0, R27, 0x7632, R0 ;  /* 0x000076321b007816 */ /* 0x000fe40000000000 */
[----:B------:R-:W2:Y:S04]  /*6d520*/  LDL.LU R27, [R1+0x2e4] ;  /* 0x0002e400011b7983 */ /* 0x000ea80000300800 */
[----:B------:R0:W-:Y:S04]  /*6d530*/  @P6 STG.E.U16 [R12.64], R23 ;  /* 0x000000170c006986 */ /* 0x0001e8000c101506 */
[----:B------:R1:W-:Y:S01]  /*6d540*/  @P3 STG.E.U16 [R14.64], R0 ;  /* 0x000000000e003986 */ /* 0x0003e2000c101506 */
[----:B0-----:R-:W-:-:S04]  /*6d550*/  IADD3 R23, R3, 0xd9, RZ ;  /* 0x000000d903177810 */ /* 0x001fc80007ffe0ff */
[----:B------:R-:W-:Y:S02]  /*6d560*/  ISETP.GE.AND P3, PT, R23, c[0x0][0x17c], PT ;  /* 0x00005f0017007a0c */ /* 0x000fe40003f66270 */
[----:B------:R-:W3:Y:S01]  /*6d570*/  LDL.LU R23, [R1+0x2f4] ;  /* 0x0002f40001177983 */ /* 0x000ee20000300800 */
        /* <DEDUP_REMOVED lines=28> */
[C---:B------:R-:W-:Y:S02]  /*6d740*/  IMAD.WIDE R22, R24.reuse, 0x2, R18 ;  /* 0x0000000218167825 */ /* 0x040fe400078e0212 */
[----:B------:R-:W4:Y:S01]  /*6d750*/  LDL.LU R26, [R1+0x334] ;  /* 0x00033400011a7983 */ /* 0x000f220000300800 */
[----:B0-----:R-:W-:-:S04]  /*6d760*/  IADD3 R14, R24, c[0x0][0x198], RZ ;  /* 0x00006600180e7a10 */ /* 0x001fc80007ffe0ff */
[----:B------:R-:W-:Y:S01]  /*6d770*/  IADD3 R24, R14, c[0x0][0x198], RZ ;  /* 0x000066000e187a10 */ /* 0x000fe20007ffe0ff */
        /* <DEDUP_REMOVED lines=20> */
[----:B------:R-:W-:-:S03]  /*6d8c0*/  IADD3 R0, R3, 0xde, RZ ;  /* 0x000000de03007810 */ /* 0x000fc60007ffe0ff */
[----:B------:R-:W-:Y:S01]  /*6d8d0*/  IMAD.WIDE R12, R24, 0x2, R18 ;  /* 0x00000002180c7825 */ /* 0x000fe200078e0212 */
[----:B------:R-:W-:Y:S02]  /*6d8e0*/  ISETP.GE.AND P2, PT, R0, c[0x0][0x17c], PT ;  /* 0x00005f0000007a0c */ /* 0x000fe40003f46270 */
[----:B------:R-:W-:Y:S02]  /*6d8f0*/  IADD3 R0, R24, c[0x0][0x198], RZ ;  /* 0x0000660018007a10 */ /* 0x000fe40007ffe0ff */
[----:B------:R-:W4:Y:S01]  /*6d900*/  LDL.LU R24, [R1+0x278] ;  /* 0x0002780001187983 */ /* 0x000f220000300800 */
[----:B------:R-:W-:-:S03]  /*6d910*/  IADD3 R22, R3, 0xdf, RZ ;  /* 0x000000df03167810 */ /* 0x000fc60007ffe0ff */
[----:B--2---:R0:W-:Y:S01]  /*6d920*/  @P3 STG.E.U16 [R20.64], R15 ;  /* 0x0000000f14003986 */ /* 0x0041e2000c101506 */
[C---:B------:R-:W-:Y:S02]  /*6d930*/  ISETP.LT.AND P3, PT, R28.reuse, c[0x0][0x178], !P6 ;  /* 0x00005e001c007a0c */ /* 0x040fe40007761270 */
[C---:B------:R-:W-:Y:S01]  /*6d940*/  ISETP.LT.AND P6, PT, R29.reuse, c[0x0][0x178], !P6 ;  /* 0x00005e001d007a0c */ /* 0x040fe200077c1270 */
[----:B---3--:R1:W-:Y:S01]  /*6d950*/  @P5 STG.E.U16 [R12.64], R23 ;  /* 0x000000170c005986 */ /* 0x0083e2000c101506 */
[----:B------:R-:W-:Y:S02]  /*6d960*/  ISETP.LT.AND P5, PT, R28, c[0x0][0x178], !P2 ;  /* 0x00005e001c007a0c */ /* 0x000fe400057a1270 */
[----:B------:R-:W-:Y:S02]  /*6d970*/  ISETP.LT.AND P2, PT, R29, c[0x0][0x178], !P2 ;  /* 0x00005e001d007a0c */ /* 0x000fe40005741270 */
[----:B0-----:R-:W-:Y:S01]  /*6d980*/  PRMT R20, R15, 0x7632, R20 ;  /* 0x000076320f147816 */ /* 0x001fe20000000014 */
[----:B------:R-:W-:Y:S01]  /*6d990*/  IMAD.WIDE R14, R0, 0x2, R16 ;  /* 0x00000002000e7825 */ /* 0x000fe200078e0210 */
[----:B------:R-:W-:-:S02]  /*6d9a0*/  PRMT R21, R23, 0x7632, R21 ;  /* 0x0000763217157816 */ /* 0x000fc40000000015 */
[----:B-1----:R-:W2:Y:S01]  /*6d9b0*/  LDL.LU R23, [R1+0x258] ;  /* 0x0002580001177983 */ /* 0x002ea20000300800 */
        /* <DEDUP_REMOVED lines=12> */
[----:B0-----:R-:W3:Y:S04]  /*6da80*/  LDL.LU R26, [R1+0x288] ;  /* 0x00028800011a7983 */ /* 0x001ee80000300800 */
[----:B-1----:R-:W4:Y:S01]  /*6da90*/  LDL.LU R27, [R1+0x268] ;  /* 0x00026800011b7983 */ /* 0x002f220000300800 */
        /* <DEDUP_REMOVED lines=48> */
[C---:B------:R-:W-:Y:S02]  /*6dda0*/  ISETP.LT.AND P3, PT, R29.reuse, c[0x0][0x178], !P3 ;  /* 0x00005e001d007a0c */ /* 0x040fe40005f61270 */
[----:B------:R-:W-:Y:S02]  /*6ddb0*/  ISETP.LT.AND P5, PT, R28, c[0x0][0x178], !P4 ;  /* 0x00005e001c007a0c */ /* 0x000fe400067a1270 */
[----:B------:R-:W-:Y:S02]  /*6ddc0*/  ISETP.LT.AND P4, PT, R29, c[0x0][0x178], !P4 ;  /* 0x00005e001d007a0c */ /* 0x000fe40006781270 */
[C---:B------:R-:W-:Y:S01]  /*6ddd0*/  IADD3 R24, R14.reuse, c[0x0][0x198], RZ ;  /* 0x000066000e187a10 */ /* 0x040fe20007ffe0ff */
[----:B------:R-:W-:Y:S01]  /*6dde0*/  IMAD.WIDE R14, R14, 0x2, R18 ;  /* 0x000000020e0e7825 */ /* 0x000fe200078e0212 */
[----:B------:R-:W-:-:S03]  /*6ddf0*/  IADD3 R26, R3, 0xe5, RZ ;  /* 0x000000e5031a7810 */ /* 0x000fc60007ffe0ff */
[----:B------:R-:W-:Y:S01]  /*6de00*/  IMAD.WIDE R20, R24, 0x2, R16 ;  /* 0x0000000218147825 */ /* 0x000fe200078e0210 */
[----:B------:R-:W-:-:S03]  /*6de10*/  ISETP.GE.AND P2, PT, R26, c[0x0][0x17c], PT ;  /* 0x00005f001a007a0c */ /* 0x000fc60003f46270 */
[C---:B------:R-:W-:Y:S01]  /*6de20*/  IMAD.WIDE R22, R24.reuse, 0x2, R18 ;  /* 0x0000000218167825 */ /* 0x040fe200078e0212 */
[----:B------:R0:W-:Y:S04]  /*6de30*/  @P3 STG.E.U16 [R14.64], R25 ;  /* 0x000000190e003986 */ /* 0x0001e8000c101506 */
[----:B------:R-:W2:Y:S01]  /*6de40*/  LDL.LU R26, [R1+0x2a8] ;  /* 0x0002a800011a7983 */ /* 0x000ea20000300800 */
[----:B0-----:R-:W-:-:S03]  /*6de50*/  IADD3 R14, R24, c[0x0][0x198], RZ ;  /* 0x00006600180e7a10 */ /* 0x001fc60007ffe0ff */
[----:B---3--:R-:W-:Y:S04]  /*6de60*/  @P5 STG.E.U16 [R20.64], R12 ;  /* 0x0000000c14005986 */ /* 0x008fe8000c101506 */
[----:B----4-:R0:W-:Y:S01]  /*6de70*/  @P4 STG.E.U16 [R22.64], R13 ;  /* 0x0000000d16004986 */ /* 0x0101e2000c101506 */
[----:B------:R-:W-:Y:S02]  /*6de80*/  ISETP.LT.AND P4, PT, R28, c[0x0][0x178], !P2 ;  /* 0x00005e001c007a0c */ /* 0x000fe40005781270 */
[----:B0-----:R-:W-:Y:S02]  /*6de90*/  PRMT R22, R12, 0x7632, R22 ;  /* 0x000076320c167816 */ /* 0x001fe40000000016 */
[----:B------:R-:W-:Y:S01]  /*6dea0*/  PRMT R23, R13, 0x7632, R23 ;  /* 0x000076320d177816 */ /* 0x000fe20000000017 */
[----:B------:R-:W-:-:S08]  /*6deb0*/  IMAD.WIDE R12, R14, 0x2, R16 ;  /* 0x000000020e0c7825 */ /* 0x000fd000078e0210 */
[----:B------:R0:W-:Y:S04]  /*6dec0*/  @P4 STG.E.U16 [R12.64], R22 ;  /* 0x000000160c004986 */ /* 0x0001e8000c101506 */
[----:B0-----:R-:W3:Y:S01]  /*6ded0*/  LDL.LU R22, [R1+0x2c8] ;  /* 0x0002c80001167983 */ /* 0x001ee20000300800 */
[----:B------:R-:W-:Y:S02]  /*6dee0*/  ISETP.LT.AND P2, PT, R29, c[0x0][0x178], !P2 ;  /* 0x00005e001d007a0c */ /* 0x000fe40005741270 */
[----:B------:R-:W-:Y:S02]  /*6def0*/  IADD3 R24, R3, 0xe7, RZ ;  /* 0x000000e703187810 */ /* 0x000fe40007ffe0ff */
[----:B------:R-:W-:Y:S02]  /*6df00*/  ISETP.LT.AND P3, PT, R28, c[0x0][0x178], !P6 ;  /* 0x00005e001c007a0c */ /* 0x000fe40007761270 */
[C---:B------:R-:W-:Y:S01]  /*6df10*/  IADD3 R0, R14.reuse, c[0x0][0x198], RZ ;  /* 0x000066000e007a10 */ /* 0x040fe20007ffe0ff */
[----:B------:R-:W-:Y:S01]  /*6df20*/  IMAD.WIDE R14, R14, 0x2, R18 ;  /* 0x000000020e0e7825 */ /* 0x000fe200078e0212 */
[----:B------:R-:W-:-:S02]  /*6df30*/  ISETP.LT.AND P6, PT, R29, c[0x0][0x178], !P6 ;  /* 0x00005e001d007a0c */ /* 0x000fc400077c1270 */
[----:B------:R-:W-:Y:S02]  /*6df40*/  IADD3 R20, R3, 0xeb, RZ ;  /* 0x000000eb03147810 */ /* 0x000fe40007ffe0ff */
[----:B------:R-:W-:Y:S01]  /*6df50*/  ISETP.GE.AND P4, PT, R24, c[0x0][0x17c], PT ;  /* 0x00005f0018007a0c */ /* 0x000fe20003f86270 */
[----:B------:R-:W-:Y:S01]  /*6df60*/  @P2 STG.E.U16 [R14.64], R23 ;  /* 0x000000170e002986 */ /* 0x000fe2000c101506 */
[----:B------:R-:W-:Y:S01]  /*6df70*/  ISETP.GE.AND P5, PT, R20, c[0x0][0x17c], PT ;  /* 0x00005f0014007a0c */ /* 0x000fe20003fa6270 */
[----:B------:R-:W-:Y:S01]  /*6df80*/  IMAD.WIDE R20, R0, 0x2, R16 ;  /* 0x0000000200147825 */ /* 0x000fe200078e0210 */
[----:B------:R-:W-:-:S03]  /*6df90*/  ISETP.LT.AND P2, PT, R28, c[0x0][0x178], !P4 ;  /* 0x00005e001c007a0c */ /* 0x000fc60006741270 */
[C---:B------:R-:W-:Y:S01]  /*6dfa0*/  IMAD.WIDE R12, R0.reuse, 0x2, R18 ;  /* 0x00000002000c7825 */ /* 0x040fe200078e0212 */
[----:B------:R-:W-:Y:S01]  /*6dfb0*/  IADD3 R0, R0, c[0x0][0x198], RZ ;  /* 0x0000660000007a10 */ /* 0x000fe20007ffe0ff */
        /* <DEDUP_REMOVED lines=11> */
[----:B------:R-:W-:Y:S02]  /*6e070*/  IADD3 R14, R3, 0xe8, RZ ;  /* 0x000000e8030e7810 */ /* 0x000fe40007ffe0ff */
[----:B------:R-:W-:Y:S02]  /*6e080*/  ISETP.LT.AND P4, PT, R29, c[0x0][0x178], !P4 ;  /* 0x00005e001d007a0c */ /* 0x000fe40006781270 */
[----:B------:R-:W-:Y:S01]  /*6e090*/  ISETP.GE.AND P3, PT, R14, c[0x0][0x17c], PT ;  /* 0x00005f000e007a0c */ /* 0x000fe20003f66270 */
[----:B------:R-:W-:-:S03]  /*6e0a0*/  IMAD.WIDE R14, R0, 0x2, R18 ;  /* 0x00000002000e7825 */ /* 0x000fc600078e0212 */
[----:B------:R-:W-:Y:S02]  /*6e0b0*/  ISETP.LT.AND P6, PT, R28, c[0x0][0x178], !P3 ;  /* 0x00005e001c007a0c */ /* 0x000fe40005fc1270 */
[----:B------:R-:W-:Y:S02]  /*6e0c0*/  IADD3 R0, R0, c[0x0][0x198], RZ ;  /* 0x0000660000007a10 */ /* 0x000fe40007ffe0ff */
[----:B------:R-:W-:-:S03]  /*6e0d0*/  ISETP.LT.AND P3, PT, R29, c[0x0][0x178], !P3 ;  /* 0x00005e001d007a0c */ /* 0x000fc60005f61270 */
[----:B------:R1:W-:Y:S01]  /*6e0e0*/  @P4 STG.E.U16 [R14.64], R21 ;  /* 0x000000150e004986 */ /* 0x0003e2000c101506 */
[----:B0-----:R-:W-:Y:S01]  /*6e0f0*/  IMAD.WIDE R12, R0, 0x2, R16 ;  /* 0x00000002000c7825 */ /* 0x001fe200078e0210 */
[----:B------:R-:W-:Y:S02]  /*6e100*/  ISETP.LT.AND P4, PT, R28, c[0x0][0x178], !P2 ;  /* 0x00005e001c007a0c */ /* 0x000fe40005781270 */
        /* <DEDUP_REMOVED lines=53> */
[C---:B------:R-:W-:Y:S02]  /*6e460*/  ISETP.LT.AND P2, PT, R29.reuse, c[0x0][0x178], !P2 ;  /* 0x00005e001d007a0c */ /* 0x040fe40005741270 */
[----:B------:R-:W-:Y:S02]  /*6e470*/  ISETP.LT.AND P6, PT, R28, c[0x0][0x178], !P5 ;  /* 0x00005e001c007a0c */ /* 0x000fe40006fc1270 */
[----:B------:R-:W-:Y:S02]  /*6e480*/  ISETP.LT.AND P5, PT, R29, c[0x0][0x178], !P5 ;  /* 0x00005e001d007a0c */ /* 0x000fe40006fa1270 */
        /* <DEDUP_REMOVED lines=18> */
[----:B------:R-:W-:Y:S02]  /*6e5b0*/  ISETP.LT.AND P5, PT, R28, c[0x0][0x178], !P3 ;  /* 0x00005e001c007a0c */ /* 0x000fe40005fa1270 */
[----:B------:R-:W-:Y:S01]  /*6e5c0*/  ISETP.LT.AND P3, PT, R29, c[0x0][0x178], !P3 ;  /* 0x00005e001d007a0c */ /* 0x000fe20005f61270 */
[----:B------:R-:W-:Y:S01]  /*6e5d0*/  IMAD.WIDE R14, R12, 0x2, R16 ;  /* 0x000000020c0e7825 */ /* 0x000fe200078e0210 */
[----:B------:R-:W-:Y:S02]  /*6e5e0*/  ISETP.LT.AND P6, PT, R28, c[0x0][0x178], !P4 ;  /* 0x00005e001c007a0c */ /* 0x000fe400067c1270 */
[----:B------:R-:W-:-:S02]  /*6e5f0*/  PRMT R22, R13, 0x7632, R22 ;  /* 0x000076320d167816 */ /* 0x000fc40000000016 */
[C---:B------:R-:W-:Y:S02]  /*6e600*/  IADD3 R20, R12.reuse, c[0x0][0x198], RZ ;  /* 0x000066000c147a10 */ /* 0x040fe40007ffe0ff */
[----:B------:R-:W-:Y:S01]  /*6e610*/  IADD3 R21, R3, 0xf1, RZ ;  /* 0x000000f103157810 */ /* 0x000fe20007ffe0ff */
[----:B------:R-:W-:Y:S01]  /*6e620*/  IMAD.WIDE R12, R12, 0x2, R18 ;  /* 0x000000020c0c7825 */ /* 0x000fe200078e0212 */
[----:B------:R-:W-:Y:S01]  /*6e630*/  ISETP.LT.AND P4, PT, R29, c[0x0][0x178], !P4 ;  /* 0x00005e001d007a0c */ /* 0x000fe20006781270 */
[----:B------:R0:W-:Y:S01]  /*6e640*/  @P5 STG.E.U16 [R14.64], R22 ;  /* 0x000000160e005986 */ /* 0x0001e2000c101506 */
[----:B------:R-:W-:-:S03]  /*6e650*/  ISETP.GE.AND P5, PT, R21, c[0x0][0x17c], PT ;  /* 0x00005f0015007a0c */ /* 0x000fc60003fa6270 */
[----:B------:R1:W-:Y:S01]  /*6e660*/  @P3 STG.E.U16 [R12.64], R0 ;  /* 0x000000000c003986 */ /* 0x0003e2000c101506 */
[----:B------:R-:W-:Y:S02]  /*6e670*/  ISETP.LT.AND P3, PT, R28, c[0x0][0x178], !P5 ;  /* 0x00005e001c007a0c */ /* 0x000fe40006f61270 */
[----:B------:R-:W-:Y:S01]  /*6e680*/  ISETP.LT.AND P5, PT, R29, c[0x0][0x178], !P5 ;  /* 0x00005e001d007a0c */ /* 0x000fe20006fa1270 */
[----:B0-----:R-:W-:-:S04]  /*6e690*/  IMAD.WIDE R14, R20, 0x2, R16 ;  /* 0x00000002140e7825 */ /* 0x001fc800078e0210 */
[----:B-1----:R-:W-:Y:S01]  /*6e6a0*/  IMAD.WIDE R12, R20, 0x2, R18 ;  /* 0x00000002140c7825 */ /* 0x002fe200078e0212 */
[----:B----4-:R-:W-:Y:S01]  /*6e6b0*/  PRMT R22, R24, 0x7632, R22 ;  /* 0x0000763218167816 */ /* 0x010fe20000000016 */
[----:B--2---:R0:W-:Y:S01]  /*6e6c0*/  @P6 STG.E.U16 [R14.64], R23 ;  /* 0x000000170e006986 */ /* 0x0041e2000c101506 */
[----:B------:R-:W-:Y:S02]  /*6e6d0*/  ISETP.LT.AND P6, PT, R28, c[0x0][0x178], !P2 ;  /* 0x00005e001c007a0c */ /* 0x000fe400057c1270 */
[----:B------:R-:W-:Y:S01]  /*6e6e0*/  PRMT R0, R23, 0x7632, R0 ;  /* 0x0000763217007816 */ /* 0x000fe20000000000 */
[----:B------:R1:W-:Y:S01]  /*6e6f0*/  @P4 STG.E.U16 [R12.64], R24 ;  /* 0x000000180c004986 */ /* 0x0003e2000c101506 */
[----:B------:R-:W-:Y:S02]  /*6e700*/  ISETP.LT.AND P2, PT, R29, c[0x0][0x178], !P2 ;  /* 0x00005e001d007a0c */ /* 0x000fe40005741270 */
[----:B0-----:R-:W-:Y:S02]  /*6e710*/  IADD3 R14, R20, c[0x0][0x198], RZ ;  /* 0x00006600140e7a10 */ /* 0x001fe40007ffe0ff */
[----:B------:R-:W-:-:S02]  /*6e720*/  IADD3 R20, R3, 0xf4, RZ ;  /* 0x000000f403147810 */ /* 0x000fc40007ffe0ff */
        /* <DEDUP_REMOVED lines=27> */
[----:B------:R-:W-:Y:S01]  /*6e8e0*/  IMAD.WIDE R14, R14, 0x2, R18 ;  /* 0x000000020e0e7825 */ /* 0x000fe200078e0212 */
[----:B------:R-:W-:-:S03]  /*6e8f0*/  IADD3 R22, R3, 0xf5, RZ ;  /* 0x000000f503167810 */ /* 0x000fc60007ffe0ff */
[----:B------:R0:W-:Y:S01]  /*6e900*/  @P5 STG.E.U16 [R12.64], R0 ;  /* 0x000000000c005986 */ /* 0x0001e2000c101506 */
[----:B------:R-:W-:-:S03]  /*6e910*/  ISETP.GE.AND P5, PT, R22, c[0x0][0x17c], PT ;  /* 0x00005f0016007a0c */ /* 0x000fc60003fa6270 */
[----:B------:R1:W-:Y:S01]  /*6e920*/  @P3 STG.E.U16 [R14.64], R20 ;  /* 0x000000140e003986 */ /* 0x0003e2000c101506 */
[----:B------:R-:W-:Y:S02]  /*6e930*/  ISETP.LT.AND P3, PT, R28, c[0x0][0x178], !P5 ;  /* 0x00005e001c007a0c */ /* 0x000fe40006f61270 */
[----:B------:R-:W-:Y:S01]  /*6e940*/  ISETP.LT.AND P5, PT, R29, c[0x0][0x178], !P5 ;  /* 0x00005e001d007a0c */ /* 0x000fe20006fa1270 */
[----:B0-----:R-:W-:-:S04]  /*6e950*/  IMAD.WIDE R12, R21, 0x2, R16 ;  /* 0x00000002150c7825 */ /* 0x001fc800078e0210 */
[----:B-1----:R-:W-:Y:S01]  /*6e960*/  IMAD.WIDE R14, R21, 0x2, R18 ;  /* 0x00000002150e7825 */ /* 0x002fe200078e0212 */
[----:B------:R-:W-:Y:S02]  /*6e970*/  IADD3 R20, R3, 0xf8, RZ ;  /* 0x000000f803147810 */ /* 0x000fe40007ffe0ff */
[----:B--2---:R-:W-:Y:S01]  /*6e980*/  PRMT R22, R24, 0x7632, R22 ;  /* 0x0000763218167816 */ /* 0x004fe20000000016 */
[----:B---3--:R-:W-:Y:S04]  /*6e990*/  @P6 STG.E.U16 [R12.64], R23 ;  /* 0x000000170c006986 */ /* 0x008fe8000c101506 */
[----:B------:R0:W-:Y:S01]  /*6e9a0*/  @P4 STG.E.U16 [R14.64], R24 ;  /* 0x000000180e004986 */ /* 0x0001e2000c101506 */
[----:B------:R-:W-:Y:S02]  /*6e9b0*/  ISETP.LT.AND P6, PT, R28, c[0x0][0x178], !P2 ;  /* 0x00005e001c007a0c */ /* 0x000fe400057c1270 */
[----:B------:R-:W-:-:S02]  /*6e9c0*/  PRMT R0, R23, 0x7632, R0 ;  /* 0x0000763217007816 */ /* 0x000fc40000000000 */
        /* <DEDUP_REMOVED lines=34> */
[----:B------:R-:W-:Y:S01]  /*6ebf0*/  ISETP.LT.AND P3, PT, R28, c[0x0][0x178], !P5 ;  /* 0x00005e001c007a0c */ /* 0x000fe20006f61270 */
[----:B0-----:R-:W-:-:S04]  /*6ec00*/  IMAD.WIDE R12, R21, 0x2, R16 ;  /* 0x00000002150c7825 */ /* 0x001fc800078e0210 */
[----:B-1----:R-:W-:Y:S01]  /*6ec10*/  IMAD.WIDE R14, R21, 0x2, R18 ;  /* 0x00000002150e7825 */ /* 0x002fe200078e0212 */
[----:B------:R-:W-:Y:S02]  /*6ec20*/  ISETP.LT.AND P5, PT, R29, c[0x0][0x178], !P5 ;  /* 0x00005e001d007a0c */ /* 0x000fe40006fa1270 */
[----:B------:R-:W-:Y:S02]  /*6ec30*/  IADD3 R20, R3, 0xfc, RZ ;  /* 0x000000fc03147810 */ /* 0x000fe40007ffe0ff */
[----:B--2---:R-:W-:Y:S01]  /*6ec40*/  PRMT R22, R24, 0x7632, R22 ;  /* 0x0000763218167816 */ /* 0x004fe20000000016 */
[----:B---3--:R-:W-:Y:S04]  /*6ec50*/  @P6 STG.E.U16 [R12.64], R23 ;  /* 0x000000170c006986 */ /* 0x008fe8000c101506 */
[----:B------:R0:W-:Y:S01]  /*6ec60*/  @P4 STG.E.U16 [R14.64], R24 ;  /* 0x000000180e004986 */ /* 0x0001e2000c101506 */
[----:B------:R-:W-:-:S02]  /*6ec70*/  PRMT R0, R23, 0x7632, R0 ;  /* 0x0000763217007816 */ /* 0x000fc40000000000 */
[----:B------:R-:W-:Y:S02]  /*6ec80*/  ISETP.LT.AND P6, PT, R28, c[0x0][0x178], !P2 ;  /* 0x00005e001c007a0c */ /* 0x000fe400057c1270 */
[----:B0-----:R-:W-:Y:S02]  /*6ec90*/  IADD3 R14, R21, c[0x0][0x198], RZ ;  /* 0x00006600150e7a10 */ /* 0x001fe40007ffe0ff */
[----:B------:R-:W-:-:S03]  /*6eca0*/  IADD3 R24, R3, 0xfb, RZ ;  /* 0x000000fb03187810 */ /* 0x000fc60007ffe0ff */
[C---:B------:R-:W-:Y:S01]  /*6ecb0*/  IMAD.WIDE R12, R14.reuse, 0x2, R16 ;  /* 0x000000020e0c7825 */ /* 0x040fe200078e0210 */
[C---:B------:R-:W-:Y:S02]  /*6ecc0*/  IADD3 R23, R14.reuse, c[0x0][0x198], RZ ;  /* 0x000066000e177a10 */ /* 0x040fe40007ffe0ff */
[----:B------:R-:W-:Y:S01]  /*6ecd0*/  ISETP.LT.AND P2, PT, R29, c[0x0][0x178], !P2 ;  /* 0x00005e001d007a0c */ /* 0x000fe20005741270 */
[----:B------:R-:W-:Y:S01]  /*6ece0*/  IMAD.WIDE R14, R14, 0x2, R18 ;  /* 0x000000020e0e7825 */ /* 0x000fe200078e0212 */
[----:B------:R0:W-:Y:S01]  /*6ecf0*/  @P3 STG.E.U16 [R12.64], R0 ;  /* 0x000000000c003986 */ /* 0x0001e2000c101506 */
[----:B------:R-:W-:Y:S02]  /*6ed00*/  ISETP.GE.AND P3, PT, R24, c[0x0][0x17c], PT ;  /* 0x00005f0018007a0c */ /* 0x000fe40003f66270 */
[----:B------:R-:W-:Y:S01]  /*6ed10*/  ISETP.GE.AND P4, PT, R20, c[0x0][0x17c], PT ;  /* 0x00005f0014007a0c */ /* 0x000fe20003f86270 */
[----:B------:R1:W-:Y:S01]  /*6ed20*/  @P5 STG.E.U16 [R14.64], R22 ;  /* 0x000000160e005986 */ /* 0x0003e2000c101506 */
[----:B------:R-:W-:Y:S01]  /*6ed30*/  ISETP.LT.AND P5, PT, R28, c[0x0][0x178], !P3 ;  /* 0x00005e001c007a0c */ /* 0x000fe20005fa1270 */
[----:B------:R-:W-:-:S02]  /*6ed40*/  IMAD.WIDE R20, R23, 0x2, R16 ;  /* 0x0000000217147825 */ /* 0x000fc400078e0210 */
[----:B------:R-:W2:Y:S02]  /*6ed50*/  LDL.LU R24, [R1+0x30c] ;  /* 0x00030c0001187983 */ /* 0x000ea40000300800 */
[C---:B0-----:R-:W-:Y:S02]  /*6ed60*/  IMAD.WIDE R12, R23.reuse, 0x2, R18 ;  /* 0x00000002170c7825 */ /* 0x041fe400078e0212 */
[----:B------:R0:W-:Y:S01]  /*6ed70*/  @P6 STG.E.U16 [R20.64], R26 ;  /* 0x0000001a14006986 */ /* 0x0001e2000c101506 */
[----:B-1----:R-:W-:-:S03]  /*6ed80*/  IADD3 R14, R23, c[0x0][0x198], RZ ;  /* 0x00006600170e7a10 */ /* 0x002fc60007ffe0ff */
[----:B----4-:R1:W-:Y:S01]  /*6ed90*/  @P2 STG.E.U16 [R12.64], R27 ;  /* 0x0000001b0c002986 */ /* 0x0103e2000c101506 */
[----:B------:R-:W-:Y:S02]  /*6eda0*/  PRMT R0, R26, 0x7632, R0 ;  /* 0x000076321a007816 */ /* 0x000fe40000000000 */
[----:B------:R-:W-:Y:S02]  /*6edb0*/  IADD3 R23, R3, 0xfd, RZ ;  /* 0x000000fd03177810 */ /* 0x000fe40007ffe0ff */
[----:B0-----:R-:W-:Y:S01]  /*6edc0*/  PRMT R20, R27, 0x7632, R20 ;  /* 0x000076321b147816 */ /* 0x001fe20000000014 */
[----:B------:R-:W3:Y:S01]  /*6edd0*/  LDL.LU R26, [R1+0x33c] ;  /* 0x00033c00011a7983 */ /* 0x000ee20000300800 */
[----:B-1----:R-:W-:-:S03]  /*6ede0*/  IMAD.WIDE R12, R14, 0x2, R16 ;  /* 0x000000020e0c7825 */ /* 0x002fc600078e0210 */
[----:B------:R-:W4:Y:S04]  /*6edf0*/  LDL.LU R27, [R1+0x2dc] ;  /* 0x0002dc00011b7983 */ /* 0x000f280000300800 */
[----:B------:R0:W-:Y:S01]  /*6ee00*/  @P5 STG.E.U16 [R12.64], R0 ;  /* 0x000000000c005986 */ /* 0x0001e2000c101506 */
[----:B------:R-:W-:-:S03]  /*6ee10*/  ISETP.GE.AND P5, PT, R23, c[0x0][0x17c], PT ;  /* 0x00005f0017007a0c */ /* 0x000fc60003fa6270 */
[----:B------:R-:W3:Y:S01]  /*6ee20*/  LDL.LU R23, [R1+0x32c] ;  /* 0x00032c0001177983 */ /* 0x000ee20000300800 */
[C---:B------:R-:W-:Y:S02]  /*6ee30*/  ISETP.LT.AND P3, PT, R29.reuse, c[0x0][0x178], !P3 ;  /* 0x00005e001d007a0c */ /* 0x040fe40005f61270 */
[----:B------:R-:W-:Y:S02]  /*6ee40*/  ISETP.LT.AND P2, PT, R28, c[0x0][0x178], !P4 ;  /* 0x00005e001c007a0c */ /* 0x000fe40006741270 */
[----:B------:R-:W-:Y:S02]  /*6ee50*/  ISETP.LT.AND P4, PT, R29, c[0x0][0x178], !P4 ;  /* 0x00005e001d007a0c */ /* 0x000fe40006781270 */
[C---:B------:R-:W-:Y:S01]  /*6ee60*/  IADD3 R21, R14.reuse, c[0x0][0x198], RZ ;  /* 0x000066000e157a10 */ /* 0x040fe20007ffe0ff */
[----:B------:R-:W-:Y:S01]  /*6ee70*/  IMAD.WIDE R14, R14, 0x2, R18 ;  /* 0x000000020e0e7825 */ /* 0x000fe200078e0212 */
[----:B0-----:R-:W-:-:S03]  /*6ee80*/  IADD3 R0, R3, 0xfe, RZ ;  /* 0x000000fe03007810 */ /* 0x001fc60007ffe0ff */
[----:B------:R-:W-:Y:S02]  /*6ee90*/  IMAD.WIDE R12, R21, 0x2, R16 ;  /* 0x00000002150c7825 */ /* 0x000fe400078e0210 */
[----:B------:R0:W-:Y:S01]  /*6eea0*/  @P3 STG.E.U16 [R14.64], R20 ;  /* 0x000000140e003986 */ /* 0x0001e2000c101506 */
[----:B------:R-:W-:Y:S02]  /*6eeb0*/  ISETP.LT.AND P3, PT, R28, c[0x0][0x178], !P5 ;  /* 0x00005e001c007a0c */ /* 0x000fe40006f61270 */
[----:B------:R-:W-:Y:S01]  /*6eec0*/  IADD3 R22, R3, 0x102, RZ ;  /* 0x0000010203167810 */ /* 0x000fe20007ffe0ff */
[C---:B0-----:R-:W-:Y:S01]  /*6eed0*/  IMAD.WIDE R14, R21.reuse, 0x2, R18 ;  /* 0x00000002150e7825 */ /* 0x041fe200078e0212 */
[----:B------:R-:W-:Y:S02]  /*6eee0*/  IADD3 R21, R21, c[0x0][0x198], RZ ;  /* 0x0000660015157a10 */ /* 0x000fe40007ffe0ff */
[----:B------:R-:W-:Y:S02]  /*6eef0*/  ISETP.GE.AND P6, PT, R22, c[0x0][0x17c], PT ;  /* 0x00005f0016007a0c */ /* 0x000fe40003fc6270 */
[----:B--2---:R-:W-:Y:S01]  /*6ef00*/  PRMT R22, R24, 0x7632, R22 ;  /* 0x0000763218167816 */ /* 0x004fe20000000016 */
[----:B---3--:R0:W-:Y:S01]  /*6ef10*/  @P2 STG.E.U16 [R12.64], R23 ;  /* 0x000000170c002986 */ /* 0x0081e2000c101506 */
[----:B------:R-:W-:-:S03]  /*6ef20*/  ISETP.GE.AND P2, PT, R0, c[0x0][0x17c], PT ;  /* 0x00005f0000007a0c */ /* 0x000fc60003f46270 */
[----:B------:R1:W-:Y:S01]  /*6ef30*/  @P4 STG.E.U16 [R14.64], R24 ;  /* 0x000000180e004986 */ /* 0x0003e2000c101506 */
[----:B------:R-:W-:Y:S02]  /*6ef40*/  ISETP.LT.AND P4, PT, R29, c[0x0][0x178], !P5 ;  /* 0x00005e001d007a0c */ /* 0x000fe40006f81270 */
[----:B------:R-:W-:Y:S02]  /*6ef50*/  ISETP.LT.AND P5, PT, R28, c[0x0][0x178], !P2 ;  /* 0x00005e001c007a0c */ /* 0x000fe400057a1270 */
[----:B------:R-:W-:Y:S02]  /*6ef60*/  PRMT R20, R23, 0x7632, R20 ;  /* 0x0000763217147816 */ /* 0x000fe40000000014 */
[----:B------:R-:W-:Y:S01]  /*6ef70*/  ISETP.LT.AND P2, PT, R29, c[0x0][0x178], !P2 ;  /* 0x00005e001d007a0c */ /* 0x000fe20005741270 */
[C---:B0-----:R-:W-:Y:S01]  /*6ef80*/  IMAD.WIDE R12, R21.reuse, 0x2, R16 ;  /* 0x00000002150c7825 */ /* 0x041fe200078e0210 */
[----:B------:R-:W-:Y:S02]  /*6ef90*/  IADD3 R0, R21, c[0x0][0x198], RZ ;  /* 0x0000660015007a10 */ /* 0x000fe40007ffe0ff */
[----:B------:R-:W-:-:S02]  /*6efa0*/  IADD3 R23, R3, 0xff, RZ ;  /* 0x000000ff03177810 */ /* 0x000fc40007ffe0ff */
[----:B------:R0:W-:Y:S01]  /*6efb0*/  @P3 STG.E.U16 [R12.64], R20 ;  /* 0x000000140c003986 */ /* 0x0001e2000c101506 */
[----:B-1----:R-:W-:Y:S01]  /*6efc0*/  IMAD.WIDE R14, R0, 0x2, R16 ;  /* 0x00000002000e7825 */ /* 0x002fe200078e0210 */
[----:B------:R-:W-:-:S03]  /*6efd0*/  ISETP.GE.AND P3, PT, R23, c[0x0][0x17c], PT ;  /* 0x00005f0017007a0c */ /* 0x000fc60003f66270 */
        /* <DEDUP_REMOVED lines=18> */
[C---:B------:R-:W-:Y:S02]  /*6f100*/  ISETP.LT.AND P3, PT, R29.reuse, c[0x0][0x178], !P3 ;  /* 0x00005e001d007a0c */ /* 0x040fe40005f61270 */
[----:B------:R-:W-:Y:S02]  /*6f110*/  ISETP.LT.AND P5, PT, R28, c[0x0][0x178], !P4 ;  /* 0x00005e001c007a0c */ /* 0x000fe400067a1270 */
[----:B------:R-:W-:Y:S02]  /*6f120*/  ISETP.LT.AND P4, PT, R29, c[0x0][0x178], !P4 ;  /* 0x00005e001d007a0c */ /* 0x000fe40006781270 */
[C---:B------:R-:W-:Y:S01]  /*6f130*/  IADD3 R0, R14.reuse, c[0x0][0x198], RZ ;  /* 0x000066000e007a10 */ /* 0x040fe20007ffe0ff */
[----:B------:R-:W-:-:S04]  /*6f140*/  IMAD.WIDE R14, R14, 0x2, R18 ;  /* 0x000000020e0e7825 */ /* 0x000fc800078e0212 */
[----:B------:R-:W-:-:S04]  /*6f150*/  IMAD.WIDE R20, R0, 0x2, R16 ;  /* 0x0000000200147825 */ /* 0x000fc800078e0210 */
[----:B------:R-:W-:Y:S01]  /*6f160*/  IMAD.WIDE R22, R0, 0x2, R18 ;  /* 0x0000000200167825 */ /* 0x000fe200078e0212 */
[----:B------:R-:W-:Y:S04]  /*6f170*/  @P3 STG.E.U16 [R14.64], R25 ;  /* 0x000000190e003986 */ /* 0x000fe8000c101506 */
[----:B----4-:R0:W-:Y:S04]  /*6f180*/  @P5 STG.E.U16 [R20.64], R26 ;  /* 0x0000001a14005986 */ /* 0x0101e8000c101506 */
[----:B---3--:R-:W-:Y:S01]  /*6f190*/  @P4 STG.E.U16 [R22.64], R24 ;  /* 0x0000001816004986 */ /* 0x008fe2000c101506 */
[----:B------:R-:W-:-:S02]  /*6f1a0*/  ISETP.LT.AND P4, PT, R28, c[0x0][0x178], !P2 ;  /* 0x00005e001c007a0c */ /* 0x000fc40005781270 */
[----:B------:R-:W-:Y:S02]  /*6f1b0*/  PRMT R12, R26, 0x7632, R12 ;  /* 0x000076321a0c7816 */ /* 0x000fe4000000000c */
[----:B0-----:R-:W-:Y:S01]  /*6f1c0*/  IADD3 R20, R0, c[0x0][0x198], RZ ;  /* 0x0000660000147a10 */ /* 0x001fe20007ffe0ff */
[----:B------:R-:W3:Y:S04]  /*6f1d0*/  LDL.LU R26, [R1+0x420] ;  /* 0x00042000011a7983 */ /* 0x000ee80000300800 */
[----:B------:R-:W-:-:S05]  /*6f1e0*/  IMAD.WIDE R14, R20, 0x2, R16 ;  /* 0x00000002140e7825 */ /* 0x000fca00078e0210 */
[----:B------:R0:W-:Y:S04]  /*6f1f0*/  @P4 STG.E.U16 [R14.64], R12 ;  /* 0x0000000c0e004986 */ /* 0x0001e8000c101506 */
[----:B0-----:R-:W4:Y:S01]  /*6f200*/  LDL.LU R15, [R1+0x450] ;  /* 0x00045000010f7983 */ /* 0x001f220000300800 */
[----:B------:R-:W-:Y:S02]  /*6f210*/  ISETP.LT.AND P2, PT, R29, c[0x0][0x178], !P2 ;  /* 0x00005e001d007a0c */ /* 0x000fe40005741270 */
[----:B------:R-:W-:Y:S02]  /*6f220*/  ISETP.LT.AND P3, PT, R28, c[0x0][0x178], !P6 ;  /* 0x00005e001c007a0c */ /* 0x000fe40007761270 */
[----:B------:R-:W-:Y:S02]  /*6f230*/  PRMT R13, R24, 0x7632, R13 ;  /* 0x00007632180d7816 */ /* 0x000fe4000000000d */
[----:B------:R-:W-:-:S02]  /*6f240*/  IADD3 R22, R3, 0x107, RZ ;  /* 0x0000010703167810 */ /* 0x000fc40007ffe0ff */
[C---:B------:R-:W-:Y:S02]  /*6f250*/  IADD3 R24, R20.reuse, c[0x0][0x198], RZ ;  /* 0x0000660014187a10 */ /* 0x040fe40007ffe0ff */
[C---:B------:R-:W-:Y:S01]  /*6f260*/  IADD3 R0, R3.reuse, 0x103, RZ ;  /* 0x0000010303007810 */ /* 0x040fe20007ffe0ff */
[----:B------:R-:W-:Y:S01]  /*6f270*/  IMAD.WIDE R20, R20, 0x2, R18 ;  /* 0x0000000214147825 */ /* 0x000fe200078e0212 */
[----:B------:R-:W-:Y:S02]  /*6f280*/  ISETP.GE.AND P5, PT, R22, c[0x0][0x17c], PT ;  /* 0x00005f0016007a0c */ /* 0x000fe40003fa6270 */
[----:B------:R-:W-:Y:S01]  /*6f290*/  ISETP.GE.AND P4, PT, R0, c[0x0][0x17c], PT ;  /* 0x00005f0000007a0c */ /* 0x000fe20003f86270 */
[C---:B------:R-:W-:Y:S01]  /*6f2a0*/  IMAD.WIDE R22, R24.reuse, 0x2, R16 ;  /* 0x0000000218167825 */ /* 0x040fe200078e0210 */
[----:B------:R-:W-:Y:S01]  /*6f2b0*/  IADD3 R0, R3, 0x104, RZ ;  /* 0x0000010403007810 */ /* 0x000fe20007ffe0ff */
[----:B------:R0:W-:Y:S01]  /*6f2c0*/  @P2 STG.E.U16 [R20.64], R13 ;  /* 0x0000000d14002986 */ /* 0x0001e2000c101506 */
[----:B------:R-:W-:Y:S01]  /*6f2d0*/  ISETP.LT.AND P6, PT, R29, c[0x0][0x178], !P6 ;  /* 0x00005e001d007a0c */ /* 0x000fe200077c1270 */
[----:B0-----:R-:W-:Y:S01]  /*6f2e0*/  IMAD.WIDE R12, R24, 0x2, R18 ;  /* 0x00000002180c7825 */ /* 0x001fe200078e0212 */
[----:B--2---:R-:W-:Y:S01]  /*6f2f0*/  PRMT R21, R27, 0x7632, R21 ;  /* 0x000076321b157816 */ /* 0x004fe20000000015 */
[----:B----4-:R-:W-:Y:S01]  /*6f300*/  @P3 STG.E.U16 [R22.64], R15 ;  /* 0x0000000f16003986 */ /* 0x010fe2000c101506 */
[----:B------:R-:W-:-:S02]  /*6f310*/  ISETP.GE.AND P3, PT, R0, c[0x0][0x17c], PT ;  /* 0x00005f0000007a0c */ /* 0x000fc40003f66270 */
[----:B------:R-:W-:Y:S02]  /*6f320*/  IADD3 R0, R24, c[0x0][0x198], RZ ;  /* 0x0000660018007a10 */ /* 0x000fe40007ffe0ff */
[----:B------:R-:W2:Y:S05]  /*6f330*/  LDL.LU R24, [R1+0x480] ;  /* 0x0004800001187983 */ /* 0x000eaa0000300800 */
[----:B------:R0:W-:Y:S04]  /*6f340*/  @P6 STG.E.U16 [R12.64], R27 ;  /* 0x0000001b0c006986 */ /* 0x0001e8000c101506 */
[----:B0-----:R-:W4:Y:S04]  /*6f350*/  LDL.LU R27, [R1+0x490] ;  /* 0x00049000011b7983 */ /* 0x001f280000300800 */
[----:B------:R-:W4:Y:S01]  /*6f360*/  LDL.LU R23, [R1+0x460] ;  /* 0x0004600001177983 */ /* 0x000f220000300800 */
[----:B------:R-:W-:-:S02]  /*6f370*/  ISETP.LT.AND P2, PT, R28, c[0x0][0x178], !P4 ;  /* 0x00005e001c007a0c */ /* 0x000fc40006741270 */
[----:B------:R-:W-:Y:S02]  /*6f380*/  ISETP.LT.AND P4, PT, R29, c[0x0][0x178], !P4 ;  /* 0x00005e001d007a0c */ /* 0x000fe40006781270 */
[----:B------:R-:W-:Y:S01]  /*6f390*/  PRMT R20, R15, 0x7632, R20 ;  /* 0x000076320f147816 */ /* 0x000fe20000000014 */
[----:B------:R-:W-:Y:S01]  /*6f3a0*/  IMAD.WIDE R14, R0, 0x2, R16 ;  /* 0x00000002000e7825 */ /* 0x000fe200078e0210 */
[----:B------:R-:W-:-:S03]  /*6f3b0*/  ISETP.LT.AND P6, PT, R28, c[0x0][0x178], !P3 ;  /* 0x00005e001c007a0c */ /* 0x000fc60005fc1270 */
[C---:B------:R-:W-:Y:S01]  /*6f3c0*/  IMAD.WIDE R12, R0.reuse, 0x2, R18 ;  /* 0x00000002000c7825 */ /* 0x040fe200078e0212 */
[----:B------:R-:W-:Y:S02]  /*6f3d0*/  IADD3 R0, R0, c[0x0][0x198], RZ ;  /* 0x0000660000007a10 */ /* 0x000fe40007ffe0ff */
        /* <DEDUP_REMOVED lines=11> */
[----:B--2---:R0:W-:Y:S01]  /*6f490*/  @P6 STG.E.U16 [R12.64], R24 ;  /* 0x000000180c006986 */ /* 0x0041e2000c101506 */
[----:B------:R-:W-:-:S03]  /*6f4a0*/  ISETP.GE.AND P6, PT, R20, c[0x0][0x17c], PT ;  /* 0x00005f0014007a0c */ /* 0x000fc60003fc6270 */
[----:B---3--:R1:W-:Y:S01]  /*6f4b0*/  @P3 STG.E.U16 [R14.64], R26 ;  /* 0x0000001a0e003986 */ /* 0x0083e2000c101506 */
        /* <DEDUP_REMOVED lines=11> */
[----:B------:R-:W2:Y:S01]  /*6f570*/  LDL.LU R26, [R1+0x470] ;  /* 0x00047000011a7983 */ /* 0x000ea20000300800 */
[----:B0-----:R-:W-:Y:S01]  /*6f580*/  IMAD.WIDE R12, R0, 0x2, R16 ;  /* 0x00000002000c7825 */ /* 0x001fe200078e0210 */
[----:B-1----:R-:W-:-:S04]  /*6f590*/  IADD3 R14, R3, 0x108, RZ ;  /* 0x00000108030e7810 */ /* 0x002fc80007ffe0ff */
[----:B------:R0:W-:Y:S01]  /*6f5a0*/  @P3 STG.E.U16 [R12.64], R27 ;  /* 0x0000001b0c003986 */ /* 0x0001e2000c101506 */
[----:B------:R-:W-:Y:S02]  /*6f5b0*/  IADD3 R20, R0, c[0x0][0x198], RZ ;  /* 0x0000660000147a10 */ /* 0x000fe40007ffe0ff */
[----:B------:R-:W-:-:S03]  /*6f5c0*/  ISETP.GE.AND P3, PT, R14, c[0x0][0x17c], PT ;  /* 0x00005f000e007a0c */ /* 0x000fc60003f66270 */
[----:B------:R-:W-:-:S04]  /*6f5d0*/  IMAD.WIDE R14, R20, 0x2, R16 ;  /* 0x00000002140e7825 */ /* 0x000fc800078e0210 */
[----:B0-----:R-:W-:Y:S01]  /*6f5e0*/  IMAD.WIDE R12, R0, 0x2, R18 ;  /* 0x00000002000c7825 */ /* 0x001fe200078e0212 */
[----:B------:R-:W-:Y:S02]  /*6f5f0*/  PRMT R0, R27, 0x7632, R0 ;  /* 0x000076321b007816 */ /* 0x000fe40000000000 */
[----:B------:R-:W3:Y:S04]  /*6f600*/  LDL.LU R27, [R1+0x4b0] ;  /* 0x0004b000011b7983 */ /* 0x000ee80000300800 */
        /* <DEDUP_REMOVED lines=18> */
[----:B--2---:R-:W-:Y:S01]  /*6f730*/  @P3 STG.E.U16 [R20.64], R26 ;  /* 0x0000001a14003986 */ /* 0x004fe2000c101506 */
[----:B------:R-:W-:Y:S02]  /*6f740*/  ISETP.LT.AND P3, PT, R28, c[0x0][0x178], !P2 ;  /* 0x00005e001c007a0c */ /* 0x000fe40005761270 */
[----:B------:R-:W-:Y:S02]  /*6f750*/  PRMT R24, R23, 0x7632, R24 ;  /* 0x0000763217187816 */ /* 0x000fe40000000018 */
[----:B0-----:R-:W-:-:S05]  /*6f760*/  IADD3 R14, R0, c[0x0][0x198], RZ ;  /* 0x00006600000e7a10 */ /* 0x001fca0007ffe0ff */
[----:B------:R-:W-:-:S05]  /*6f770*/  IMAD.WIDE R12, R14, 0x2, R16 ;  /* 0x000000020e0c7825 */ /* 0x000fca00078e0210 */
[----:B------:R0:W-:Y:S04]  /*6f780*/  @P3 STG.E.U16 [R12.64], R24 ;  /* 0x000000180c003986 */ /* 0x0001e8000c101506 */
[----:B0-----:R-:W2:Y:S01]  /*6f790*/  LDL.LU R24, [R1+0x4d0] ;  /* 0x0004d00001187983 */ /* 0x001ea20000300800 */
[----:B------:R-:W-:Y:S02]  /*6f7a0*/  ISETP.LT.AND P2, PT, R29, c[0x0][0x178], !P2 ;  /* 0x00005e001d007a0c */ /* 0x000fe40005741270 */
[----:B------:R-:W-:Y:S02]  /*6f7b0*/  ISETP.LT.AND P6, PT, R28, c[0x0][0x178], !P5 ;  /* 0x00005e001c007a0c */ /* 0x000fe40006fc1270 */
[----:B------:R-:W-:Y:S02]  /*6f7c0*/  IADD3 R0, R14, c[0x0][0x198], RZ ;  /* 0x000066000e007a10 */ /* 0x000fe40007ffe0ff */
[----:B------:R-:W-:Y:S01]  /*6f7d0*/  PRMT R25, R26, 0x7632, R25 ;  /* 0x000076321a197816 */ /* 0x000fe20000000019 */
[----:B------:R-:W-:Y:S01]  /*6f7e0*/  IMAD.WIDE R14, R14, 0x2, R18 ;  /* 0x000000020e0e7825 */ /* 0x000fe200078e0212 */
[----:B------:R-:W-:-:S03]  /*6f7f0*/  IADD3 R26, R3, 0x10b, RZ ;  /* 0x0000010b031a7810 */ /* 0x000fc60007ffe0ff */
[----:B------:R-:W-:Y:S01]  /*6f800*/  IMAD.WIDE R20, R0, 0x2, R16 ;  /* 0x0000000200147825 */ /* 0x000fe200078e0210 */
[----:B------:R-:W-:Y:S01]  /*6f810*/  ISETP.GE.AND P3, PT, R26, c[0x0][0x17c], PT ;  /* 0x00005f001a007a0c */ /* 0x000fe20003f66270 */
[----:B------:R-:W-:Y:S01]  /*6f820*/  @P2 STG.E.U16 [R14.64], R25 ;  /* 0x000000190e002986 */ /* 0x000fe2000c101506 */
[----:B------:R-:W-:Y:S01]  /*6f830*/  ISETP.LT.AND P5, PT, R29, c[0x0][0x178], !P5 ;  /* 0x00005e001d007a0c */ /* 0x000fe20006fa1270 */
[----:B------:R-:W-:Y:S01]  /*6f840*/  IMAD.WIDE R22, R0, 0x2, R18 ;  /* 0x0000000200167825 */ /* 0x000fe200078e0212 */
[----:B---3--:R-:W-:Y:S01]  /*6f850*/  PRMT R13, R27, 0x7632, R13 ;  /* 0x000076321b0d7816 */ /* 0x008fe2000000000d */
[----:B------:R-:W3:Y:S04]  /*6f860*/  LDL.LU R26, [R1+0x4f0] ;  /* 0x0004f000011a7983 */ /* 0x000ee80000300800 */
[----:B--2---:R0:W-:Y:S01]  /*6f870*/  @P6 STG.E.U16 [R20.64], R24 ;  /* 0x0000001814006986 */ /* 0x0041e2000c101506 */
[----:B------:R-:W-:-:S02]  /*6f880*/  ISETP.LT.AND P6, PT, R28, c[0x0][0x178], !P3 ;  /* 0x00005e001c007a0c */ /* 0x000fc40005fc1270 */
[----:B------:R-:W-:Y:S02]  /*6f890*/  PRMT R12, R24, 0x7632, R12 ;  /* 0x00007632180c7816 */ /* 0x000fe4000000000c */
[----:B0-----:R-:W-:Y:S01]  /*6f8a0*/  IADD3 R20, R0, c[0x0][0x198], RZ ;  /* 0x0000660000147a10 */ /* 0x001fe20007ffe0ff */
[----:B------:R0:W-:Y:S04]  /*6f8b0*/  @P5 STG.E.U16 [R22.64], R27 ;  /* 0x0000001b16005986 */ /* 0x0001e8000c101506 */
[----:B------:R-:W-:-:S05]  /*6f8c0*/  IMAD.WIDE R14, R20, 0x2, R16 ;  /* 0x00000002140e7825 */ /* 0x000fca00078e0210 */
[----:B------:R1:W-:Y:S04]  /*6f8d0*/  @P6 STG.E.U16 [R14.64], R12 ;  /* 0x0000000c0e006986 */ /* 0x0003e8000c101506 */
[----:B0-----:R-:W2:Y:S04]  /*6f8e0*/  LDL.LU R27, [R1+0x340] ;  /* 0x00034000011b7983 */ /* 0x001ea80000300800 */
[----:B-1----:R-:W4:Y:S04]  /*6f8f0*/  LDL.LU R14, [R1+0x4e0] ;  /* 0x0004e000010e7983 */ /* 0x002f280000300800 */
[----:B------:R-:W2:Y:S01]  /*6f900*/  LDL.LU R15, [R1+0x4a0] ;  /* 0x0004a000010f7983 */ /* 0x000ea20000300800 */
[----:B------:R-:W-:-:S02]  /*6f910*/  ISETP.LT.AND P3, PT, R29, c[0x0][0x178], !P3 ;  /* 0x00005e001d007a0c */ /* 0x000fc40005f61270 */
[----:B------:R-:W-:Y:S02]  /*6f920*/  ISETP.LT.AND P5, PT, R28, c[0x0][0x178], !P4 ;  /* 0x00005e001c007a0c */ /* 0x000fe400067a1270 */
[C---:B------:R-:W-:Y:S02]  /*6f930*/  IADD3 R22, R3.reuse, 0x111, RZ ;  /* 0x0000011103167810 */ /* 0x040fe40007ffe0ff */
[C---:B------:R-:W-:Y:S02]  /*6f940*/  IADD3 R24, R20.reuse, c[0x0][0x198], RZ ;  /* 0x0000660014187a10 */ /* 0x040fe40007ffe0ff */
[----:B------:R-:W-:Y:S01]  /*6f950*/  IADD3 R0, R3, 0x10d, RZ ;  /* 0x0000010d03007810 */ /* 0x000fe20007ffe0ff */
[----:B------:R-:W-:Y:S01]  /*6f960*/  IMAD.WIDE R20, R20, 0x2, R18 ;  /* 0x0000000214147825 */ /* 0x000fe200078e0212 */
[----:B------:R-:W-:Y:S02]  /*6f970*/  ISETP.LT.AND P4, PT, R29, c[0x0][0x178], !P4 ;  /* 0x00005e001d007a0c */ /* 0x000fe40006781270 */
[----:B------:R-:W-:Y:S01]  /*6f980*/  ISETP.GE.AND P2, PT, R22, c[0x0][0x17c], PT ;  /* 0x00005f0016007a0c */ /* 0x000fe20003f46270 */
[----:B------:R-:W-:Y:S01]  /*6f990*/  IMAD.WIDE R22, R24, 0x2, R16 ;  /* 0x0000000218167825 */ /* 0x000fe200078e0210 */
[----:B------:R-:W-:-:S02]  /*6f9a0*/  ISETP.GE.AND P6, PT, R0, c[0x0][0x17c], PT ;  /* 0x00005f0000007a0c */ /* 0x000fc40003fc6270 */
[----:B------:R-:W-:Y:S01]  /*6f9b0*/  IADD3 R0, R3, 0x10e, RZ ;  /* 0x0000010e03007810 */ /* 0x000fe20007ffe0ff */
[----:B------:R0:W-:Y:S01]  /*6f9c0*/  @P3 STG.E.U16 [R20.64], R13 ;  /* 0x0000000d14003986 */ /* 0x0001e2000c101506 */
[----:B------:R-:W-:Y:S02]  /*6f9d0*/  ISETP.LT.AND P3, PT, R28, c[0x0][0x178], !P6 ;  /* 0x00005e001c007a0c */ /* 0x000fe40007761270 */
[----:B------:R-:W-:Y:S01]  /*6f9e0*/  ISETP.LT.AND P6, PT, R29, c[0x0][0x178], !P6 ;  /* 0x00005e001d007a0c */ /* 0x000fe200077c1270 */
[----:B0-----:R-:W-:Y:S01]  /*6f9f0*/  IMAD.WIDE R12, R24, 0x2, R18 ;  /* 0x00000002180c7825 */ /* 0x001fe200078e0212 */
[----:B----4-:R0:W-:Y:S01]  /*6fa00*/  @P5 STG.E.U16 [R22.64], R14 ;  /* 0x0000000e16005986 */ /* 0x0101e2000c101506 */
[----:B------:R-:W-:Y:S02]  /*6fa10*/  ISETP.GE.AND P5, PT, R0, c[0x0][0x17c], PT ;  /* 0x00005f0000007a0c */ /* 0x000fe40003fa6270 */
[----:B------:R-:W-:Y:S02]  /*6fa20*/  IADD3 R0, R24, c[0x0][0x198], RZ ;  /* 0x0000660018007a10 */ /* 0x000fe40007ffe0ff */
[----:B------:R-:W4:Y:S01]  /*6fa30*/  LDL.LU R24, [R1+0x444] ;  /* 0x0004440001187983 */ /* 0x000f220000300800 */
[----:B------:R-:W-:-:S02]  /*6fa40*/  PRMT R20, R14, 0x7632, R20 ;  /* 0x000076320e147816 */ /* 0x000fc40000000014 */
[----:B--2---:R-:W-:Y:S01]  /*6fa50*/  PRMT R21, R15, 0x7632, R21 ;  /* 0x000076320f157816 */ /* 0x004fe20000000015 */
[----:B------:R1:W-:Y:S01]  /*6fa60*/  @P4 STG.E.U16 [R12.64], R15 ;  /* 0x0000000f0c004986 */ /* 0x0003e2000c101506 */
[----:B------:R-:W-:-:S03]  /*6fa70*/  ISETP.LT.AND P4, PT, R28, c[0x0][0x178], !P5 ;  /* 0x00005e001c007a0c */ /* 0x000fc60006f81270 */
[----:B0-----:R-:W2:Y:S01]  /*6fa80*/  LDL.LU R23, [R1+0x414] ;  /* 0x0004140001177983 */ /* 0x001ea20000300800 */
[----:B-1----:R-:W-:-:S04]  /*6fa90*/  IMAD.WIDE R14, R0, 0x2, R16 ;  /* 0x00000002000e7825 */ /* 0x002fc800078e0210 */
[C---:B------:R-:W-:Y:S01]  /*6faa0*/  IMAD.WIDE R12, R0.reuse, 0x2, R18 ;  /* 0x00000002000c7825 */ /* 0x040fe200078e0212 */
[----:B------:R-:W-:Y:S01]  /*6fab0*/  IADD3 R0, R0, c[0x0][0x198], RZ ;  /* 0x0000660000007a10 */ /* 0x000fe20007ffe0ff */
[----:B------:R0:W-:Y:S04]  /*6fac0*/  @P3 STG.E.U16 [R14.64], R20 ;  /* 0x000000140e003986 */ /* 0x0001e8000c101506 */
[----:B------:R1:W-:Y:S01]  /*6fad0*/  @P6 STG.E.U16 [R12.64], R21 ;  /* 0x000000150c006986 */ /* 0x0003e2000c101506 */
[----:B------:R-:W-:Y:S02]  /*6fae0*/  ISETP.LT.AND P5, PT, R29, c[0x0][0x178], !P5 ;  /* 0x00005e001d007a0c */ /* 0x000fe40006fa1270 */
[----:B0-----:R-:W-:Y:S01]  /*6faf0*/  IADD3 R20, R3, 0x110, RZ ;  /* 0x0000011003147810 */ /* 0x001fe20007ffe0ff */
[----:B-1----:R-:W-:-:S05]  /*6fb00*/  IMAD.WIDE R12, R0, 0x2, R16 ;  /* 0x00000002000c7825 */ /* 0x002fca00078e0210 */
[----:B---3--:R0:W-:Y:S01]  /*6fb10*/  @P4 STG.E.U16 [R12.64], R26 ;  /* 0x0000001a0c004986 */ /* 0x0081e2000c101506 */
[----:B------:R-:W-:Y:S02]  /*6fb20*/  ISETP.GE.AND P4, PT, R20, c[0x0][0x17c], PT ;  /* 0x00005f0014007a0c */ /* 0x000fe40003f86270 */
[----:B------:R-:W-:Y:S01]  /*6fb30*/  PRMT R20, R26, 0x7632, R20 ;  /* 0x000076321a147816 */ /* 0x000fe20000000014 */
[----:B------:R-:W-:Y:S01]  /*6fb40*/  IMAD.WIDE R14, R0, 0x2, R18 ;  /* 0x00000002000e7825 */ /* 0x000fe200078e0212 */
[----:B0-----:R-:W3:Y:S01]  /*6fb50*/  LDL.LU R26, [R1+0x454] ;  /* 0x00045400011a7983 */ /* 0x001ee20000300800 */
[----:B------:R-:W-:-:S03]  /*6fb60*/  PRMT R21, R27, 0x7632, R21 ;  /* 0x000076321b157816 */ /* 0x000fc60000000015 */
[----:B------:R0:W-:Y:S04]  /*6fb70*/  @P5 STG.E.U16 [R14.64], R27 ;  /* 0x0000001b0e005986 */ /* 0x0001e8000c101506 */
[----:B0-----:R-:W3:Y:S01]  /*6fb80*/  LDL.LU R27, [R1+0x434] ;  /* 0x00043400011b7983 */ /* 0x001ee20000300800 */
[----:B------:R-:W-:-:S04]  /*6fb90*/  IADD3 R22, R3, 0x10f, RZ ;  /* 0x0000010f03167810 */ /* 0x000fc80007ffe0ff */
[----:B------:R-:W-:-:S04]  /*6fba0*/  ISETP.GE.AND P3, PT, R22, c[0x0][0x17c], PT ;  /* 0x00005f0016007a0c */ /* 0x000fc80003f66270 */
[----:B------:R-:W-:Y:S02]  /*6fbb0*/  ISETP.LT.AND P6, PT, R28, c[0x0][0x178], !P3 ;  /* 0x00005e001c007a0c */ /* 0x000fe40005fc1270 */
[----:B------:R-:W-:Y:S02]  /*6fbc0*/  IADD3 R0, R0, c[0x0][0x198], RZ ;  /* 0x0000660000007a10 */ /* 0x000fe40007ffe0ff */
[----:B------:R-:W-:Y:S02]  /*6fbd0*/  ISETP.LT.AND P3, PT, R29, c[0x0][0x178], !P3 ;  /* 0x00005e001d007a0c */ /* 0x000fe40005f61270 */
[----:B------:R-:W-:Y:S01]  /*6fbe0*/  ISETP.LT.AND P5, PT, R28, c[0x0][0x178], !P4 ;  /* 0x00005e001c007a0c */ /* 0x000fe200067a1270 */
[----:B------:R-:W-:-:S04]  /*6fbf0*/  IMAD.WIDE R12, R0, 0x2, R16 ;  /* 0x00000002000c7825 */ /* 0x000fc800078e0210 */
[C---:B------:R-:W-:Y:S01]  /*6fc00*/  IMAD.WIDE R14, R0.reuse, 0x2, R18 ;  /* 0x00000002000e7825 */ /* 0x040fe200078e0212 */
[----:B------:R-:W-:Y:S01]  /*6fc10*/  IADD3 R0, R0, c[0x0][0x198], RZ ;  /* 0x0000660000007a10 */ /* 0x000fe20007ffe0ff */
[----:B------:R0:W-:Y:S01]  /*6fc20*/  @P6 STG.E.U16 [R12.64], R20 ;  /* 0x000000140c006986 */ /* 0x0001e2000c101506 */
[----:B------:R-:W-:Y:S02]  /*6fc30*/  ISETP.LT.AND P4, PT, R29, c[0x0][0x178], !P4 ;  /* 0x00005e001d007a0c */ /* 0x000fe40006781270 */
[----:B------:R-:W-:Y:S01]  /*6fc40*/  ISETP.LT.AND P6, PT, R28, c[0x0][0x178], !P2 ;  /* 0x00005e001c007a0c */ /* 0x000fe200057c1270 */
[----:B------:R1:W-:Y:S01]  /*6fc50*/  @P3 STG.E.U16 [R14.64], R21 ;  /* 0x000000150e003986 */ /* 0x0003e2000c101506 */
[----:B0-----:R-:W-:Y:S01]  /*6fc60*/  IADD3 R20, R3, 0x116, RZ ;  /* 0x0000011603147810 */ /* 0x001fe20007ffe0ff */
[----:B------:R-:W-:-:S03]  /*6fc70*/  IMAD.WIDE R12, R0, 0x2, R16 ;  /* 0x00000002000c7825 */ /* 0x000fc600078e0210 */
[----:B------:R-:W-:Y:S02]  /*6fc80*/  ISETP.GE.AND P3, PT, R20, c[0x0][0x17c], PT ;  /* 0x00005f0014007a0c */ /* 0x000fe40003f66270 */
[----:B-1----:R-:W-:Y:S02]  /*6fc90*/  IADD3 R14, R3, 0x112, RZ ;  /* 0x00000112030e7810 */ /* 0x002fe40007ffe0ff */
[----:B------:R-:W-:Y:S02]  /*6fca0*/  IADD3 R20, R0, c[0x0][0x198], RZ ;  /* 0x0000660000147a10 */ /* 0x000fe40007ffe0ff */
[----:B------:R-:W-:Y:S01]  /*6fcb0*/  ISETP.LT.AND P2, PT, R29, c[0x0][0x178], !P2 ;  /* 0x00005e001d007a0c */ /* 0x000fe20005741270 */
[----:B----4-:R0:W-:Y:S01]  /*6fcc0*/  @P5 STG.E.U16 [R12.64], R24 ;  /* 0x000000180c005986 */ /* 0x0101e2000c101506 */
[----:B------:R-:W-:Y:S01]  /*6fcd0*/  ISETP.GE.AND P5, PT, R14, c[0x0][0x17c], PT ;  /* 0x00005f000e007a0c */ /* 0x000fe20003fa6270 */
[----:B------:R-:W-:-:S04]  /*6fce0*/  IMAD.WIDE R14, R20, 0x2, R16 ;  /* 0x00000002140e7825 */ /* 0x000fc800078e0210 */
[----:B0-----:R-:W-:Y:S01]  /*6fcf0*/  IMAD.WIDE R12, R0, 0x2, R18 ;  /* 0x00000002000c7825 */ /* 0x001fe200078e0212 */
[----:B------:R-:W-:-:S04]  /*6fd00*/  PRMT R0, R24, 0x7632, R0 ;  /* 0x0000763218007816 */ /* 0x000fc80000000000 */
[----:B--2---:R0:W-:Y:S01]  /*6fd10*/  @P4 STG.E.U16 [R12.64], R23 ;  /* 0x000000170c004986 */ /* 0x0041e2000c101506 */
[----:B------:R-:W-:-:S03]  /*6fd20*/  ISETP.LT.AND P4, PT, R28, c[0x0][0x178], !P5 ;  /* 0x00005e001c007a0c */ /* 0x000fc60006f81270 */
[----:B------:R1:W-:Y:S01]  /*6fd30*/  @P6 STG.E.U16 [R14.64], R0 ;  /* 0x000000000e006986 */ /* 0x0003e2000c101506 */
[----:B------:R-:W-:Y:S02]  /*6fd40*/  PRMT R22, R23, 0x7632, R22 ;  /* 0x0000763217167816 */ /* 0x000fe40000000016 */
[----:B0-----:R-:W-:Y:S02]  /*6fd50*/  IADD3 R23, R3, 0x113, RZ ;  /* 0x0000011303177810 */ /* 0x001fe40007ffe0ff */
[C---:B-1----:R-:W-:Y:S01]  /*6fd60*/  IADD3 R0, R20.reuse, c[0x0][0x198], RZ ;  /* 0x0000660014007a10 */ /* 0x042fe20007ffe0ff */
[----:B------:R-:W-:Y:S01]  /*6fd70*/  IMAD.WIDE R12, R20, 0x2, R18 ;  /* 0x00000002140c7825 */ /* 0x000fe200078e0212 */
[----:B------:R-:W-:-:S03]  /*6fd80*/  ISETP.GE.AND P6, PT, R23, c[0x0][0x17c], PT ;  /* 0x00005f0017007a0c */ /* 0x000fc60003fc6270 */
[C---:B------:R-:W-:Y:S01]  /*6fd90*/  IMAD.WIDE R14, R0.reuse, 0x2, R16 ;  /* 0x00000002000e7825 */ /* 0x040fe200078e0210 */
[----:B------:R-:W-:Y:S01]  /*6fda0*/  @P2 STG.E.U16 [R12.64], R22 ;  /* 0x000000160c002986 */ /* 0x000fe2000c101506 */
[----:B------:R-:W-:Y:S02]  /*6fdb0*/  ISETP.LT.AND P5, PT, R29, c[0x0][0x178], !P5 ;  /* 0x00005e001d007a0c */ /* 0x000fe40006fa1270 */
[----:B------:R-:W-:Y:S01]  /*6fdc0*/  IMAD.WIDE R20, R0, 0x2, R18 ;  /* 0x0000000200147825 */ /* 0x000fe200078e0212 */
[----:B---3--:R0:W-:Y:S01]  /*6fdd0*/  @P4 STG.E.U16 [R14.64], R26 ;  /* 0x0000001a0e004986 */ /* 0x0081e2000c101506 */
[----:B------:R-:W-:Y:S02]  /*6fde0*/  ISETP.LT.AND P4, PT, R28, c[0x0][0x178], !P6 ;  /* 0x00005e001c007a0c */ /* 0x000fe40007781270 */
[----:B0-----:R-:W-:Y:S02]  /*6fdf0*/  IADD3 R14, R0, c[0x0][0x198], RZ ;  /* 0x00006600000e7a10 */ /* 0x001fe40007ffe0ff */
[----:B------:R-:W-:-:S03]  /*6fe00*/  PRMT R0, R26, 0x7632, R0 ;  /* 0x000076321a007816 */ /* 0x000fc60000000000 */
[----:B------:R-:W-:Y:S02]  /*6fe10*/  IMAD.WIDE R12, R14, 0x2, R16 ;  /* 0x000000020e0c7825 */ /* 0x000fe400078e0210 */
[----:B------:R0:W-:Y:S01]  /*6fe20*/  @P5 STG.E.U16 [R20.64], R27 ;  /* 0x0000001b14005986 */ /* 0x0001e2000c101506 */
[----:B------:R-:W-:-:S03]  /*6fe30*/  PRMT R25, R27, 0x7632, R25 ;  /* 0x000076321b197816 */ /* 0x000fc60000000019 */
[----:B------:R1:W-:Y:S04]  /*6fe40*/  @P4 STG.E.U16 [R12.64], R0 ;  /* 0x000000000c004986 */ /* 0x0003e8000c101506 */
[----:B0-----:R-:W2:Y:S04]  /*6fe50*/  LDL.LU R27, [R1+0x464] ;  /* 0x00046400011b7983 */ /* 0x001ea80000300800 */
[----:B-1----:R-:W3:Y:S04]  /*6fe60*/  LDL.LU R12, [R1+0x484] ;  /* 0x00048400010c7983 */ /* 0x002ee80000300800 */
        /* <DEDUP_REMOVED lines=18> */
[----:B------:R-:W-:Y:S02]  /*6ff90*/  PRMT R0, R13, 0x7632, R0 ;  /* 0x000076320d007816 */ /* 0x000fe40000000000 */
[----:B0-----:R-:W-:Y:S01]  /*6ffa0*/  PRMT R22, R12, 0x7632, R22 ;  /* 0x000076320c167816 */ /* 0x001fe20000000016 */
[----:B------:R-:W-:-:S08]  /*6ffb0*/  IMAD.WIDE R12, R14, 0x2, R16 ;  /* 0x000000020e0c7825 */ /* 0x000fd000078e0210 */
        /* <DEDUP_REMOVED lines=55> */
[C-C-:B0-----:R-:W-:Y:S01]  /*70330*/  IMAD.WIDE R12, R0.reuse, 0x2, R16.reuse ;  /* 0x00000002000c7825 */ /* 0x141fe200078e0210 */
[----:B-1----:R-:W-:Y:S02]  /*70340*/  IADD3 R14, R3, 0x11c, RZ ;  /* 0x0000011c030e7810 */ /* 0x002fe40007ffe0ff */
[----:B------:R-:W-:Y:S02]  /*70350*/  IADD3 R20, R0, c[0x0][0x198], RZ ;  /* 0x0000660000147a10 */ /* 0x000fe40007ffe0ff */
[----:B--2---:R0:W-:Y:S01]  /*70360*/  @P4 STG.E.U16 [R12.64], R27 ;  /* 0x0000001b0c004986 */ /* 0x0041e2000c101506 */
[----:B------:R-:W-:Y:S02]  /*70370*/  ISETP.GE.AND P4, PT, R14, c[0x0][0x17c], PT ;  /* 0x00005f000e007a0c */ /* 0x000fe40003f86270 */
        /* <DEDUP_REMOVED lines=17> */
[----:B------:R-:W-:-:S04]  /*70490*/  IADD3 R21, R3, 0x120, RZ ;  /* 0x0000012003157810 */ /* 0x000fc80007ffe0ff */
[----:B------:R-:W-:Y:S01]  /*704a0*/  ISETP.GE.AND P2, PT, R21, c[0x0][0x17c], PT ;  /* 0x00005f0015007a0c */ /* 0x000fe20003f46270 */
[----:B------:R-:W-:Y:S01]  /*704b0*/  IMAD.WIDE R20, R0, 0x2, R18 ;  /* 0x0000000200147825 */ /* 0x000fe200078e0212 */
[----:B------:R-:W-:-:S04]  /*704c0*/  IADD3 R24, R3, 0x11e, RZ ;  /* 0x0000011e03187810 */ /* 0x000fc80007ffe0ff */
[----:B------:R-:W-:Y:S02]  /*704d0*/  ISETP.GE.AND P6, PT, R24, c[0x0][0x17c], PT ;  /* 0x00005f0018007a0c */ /* 0x000fe40003fc6270 */
[----:B----4-:R-:W-:Y:S01]  /*704e0*/  PRMT R25, R26, 0x7632, R25 ;  /* 0x000076321a197816 */ /* 0x010fe20000000019 */
[----:B---3--:R0:W-:Y:S01]  /*704f0*/  @P3 STG.E.U16 [R14.64], R23 ;  /* 0x000000170e003986 */ /* 0x0081e2000c101506 */
[----:B------:R-:W-:Y:S02]  /*70500*/  ISETP.LT.AND P3, PT, R28, c[0x0][0x178], !P5 ;  /* 0x00005e001c007a0c */ /* 0x000fe40006f61270 */
[----:B0-----:R-:W-:Y:S02]  /*70510*/  IADD3 R14, R0, c[0x0][0x198], RZ ;  /* 0x00006600000e7a10 */ /* 0x001fe40007ffe0ff */
[----:B------:R-:W-:-:S03]  /*70520*/  PRMT R0, R23, 0x7632, R0 ;  /* 0x0000763217007816 */ /* 0x000fc60000000000 */
[----:B------:R-:W-:Y:S01]  /*70530*/  IMAD.WIDE R12, R14, 0x2, R16 ;  /* 0x000000020e0c7825 */ /* 0x000fe200078e0210 */
[----:B------:R-:W-:Y:S05]  /*70540*/  @P4 STG.E.U16 [R20.64], R26 ;  /* 0x0000001a14004986 */ /* 0x000fea000c101506 */
        /* <DEDUP_REMOVED lines=14> */
[----:B------:R-:W-:Y:S01]  /*70630*/  IMAD.WIDE R22, R24, 0x2, R18 ;  /* 0x0000000218167825 */ /* 0x000fe200078e0212 */
[----:B------:R-:W-:-:S03]  /*70640*/  ISETP.LT.AND P5, PT, R28, c[0x0][0x178], !P2 ;  /* 0x00005e001c007a0c */ /* 0x000fc600057a1270 */
[C---:B------:R-:W-:Y:S01]  /*70650*/  IMAD.WIDE R14, R12.reuse, 0x2, R16 ;  /* 0x000000020c0e7825 */ /* 0x040fe200078e0210 */
[----:B------:R-:W-:Y:S02]  /*70660*/  IADD3 R0, R12, c[0x0][0x198], RZ ;  /* 0x000066000c007a10 */ /* 0x000fe40007ffe0ff */
[C---:B------:R-:W-:Y:S01]  /*70670*/  ISETP.LT.AND P2, PT, R29.reuse, c[0x0][0x178], !P2 ;  /* 0x00005e001d007a0c */ /* 0x040fe20005741270 */
[----:B---3--:R0:W-:Y:S01]  /*70680*/  @P4 STG.E.U16 [R20.64], R13 ;  /* 0x0000000d14004986 */ /* 0x0081e2000c101506 */
[----:B------:R-:W-:Y:S02]  /*70690*/  ISETP.LT.AND P4, PT, R28, c[0x0][0x178], !P3 ;  /* 0x00005e001c007a0c */ /* 0x000fe40005f81270 */
[----:B------:R-:W-:Y:S01]  /*706a0*/  ISETP.LT.AND P3, PT, R29, c[0x0][0x178], !P3 ;  /* 0x00005e001d007a0c */ /* 0x000fe20005f61270 */
[----:B--2---:R1:W-:Y:S01]  /*706b0*/  @P6 STG.E.U16 [R22.64], R27 ;  /* 0x0000001b16006986 */ /* 0x0043e2000c101506 */
[----:B0-----:R-:W-:Y:S01]  /*706c0*/  PRMT R21, R13, 0x7632, R21 ;  /* 0x000076320d157816 */ /* 0x001fe20000000015 */
[----:B------:R-:W-:Y:S01]  /*706d0*/  IMAD.WIDE R12, R12, 0x2, R18 ;  /* 0x000000020c0c7825 */ /* 0x000fe200078e0212 */
[----:B------:R-:W-:-:S02]  /*706e0*/  PRMT R20, R27, 0x7632, R20 ;  /* 0x000076321b147816 */ /* 0x000fc40000000014 */
[----:B-1----:R-:W-:-:S05]  /*706f0*/  IADD3 R23, R3, 0x121, RZ ;  /* 0x0000012103177810 */ /* 0x002fca0007ffe0ff */
[----:B------:R0:W-:Y:S01]  /*70700*/  @P4 STG.E.U16 [R14.64], R21 ;  /* 0x000000150e004986 */ /* 0x0001e2000c101506 */
[----:B------:R-:W-:-:S03]  /*70710*/  ISETP.GE.AND P4, PT, R23, c[0x0][0x17c], PT ;  /* 0x00005f0017007a0c */ /* 0x000fc60003f86270 */
[----:B------:R1:W-:Y:S01]  /*70720*/  @P3 STG.E.U16 [R12.64], R20 ;  /* 0x000000140c003986 */ /* 0x0003e2000c101506 */
[----:B------:R-:W-:-:S03]  /*70730*/  ISETP.LT.AND P3, PT, R28, c[0x0][0x178], !P4 ;  /* 0x00005e001c007a0c */ /* 0x000fc60006761270 */
        /* <DEDUP_REMOVED lines=20> */
[----:B------:R-:W-:Y:S02]  /*70880*/  ISETP.LT.AND P5, PT, R29, c[0x0][0x178], !P5 ;  /* 0x00005e001d007a0c */ /* 0x000fe40006fa1270 */
[----:B------:R-:W-:Y:S02]  /*70890*/  IADD3 R12, R0, c[0x0][0x198], RZ ;  /* 0x00006600000c7a10 */ /* 0x000fe40007ffe0ff */
[----:B------:R-:W-:-:S05]  /*708a0*/  IADD3 R21, R3, 0x125, RZ ;  /* 0x0000012503157810 */ /* 0x000fca0007ffe0ff */
[----:B------:R0:W-:Y:S01]  /*708b0*/  @P4 STG.E.U16 [R14.64], R20 ;  /* 0x000000140e004986 */ /* 0x0001e2000c101506 */
[----:B------:R-:W-:Y:S02]  /*708c0*/  ISETP.LT.AND P4, PT, R28, c[0x0][0x178], !P6 ;  /* 0x00005e001c007a0c */ /* 0x000fe40007781270 */
[----:B------:R-:W-:Y:S02]  /*708d0*/  ISETP.LT.AND P6, PT, R29, c[0x0][0x178], !P6 ;  /* 0x00005e001d007a0c */ /* 0x000fe400077c1270 */
[C---:B------:R-:W-:Y:S02]  /*708e0*/  IADD3 R0, R12.reuse, c[0x0][0x198], RZ ;  /* 0x000066000c007a10 */ /* 0x040fe40007ffe0ff */
[----:B------:R-:W-:Y:S01]  /*708f0*/  ISETP.GE.AND P3, PT, R21, c[0x0][0x17c], PT ;  /* 0x00005f0015007a0c */ /* 0x000fe20003f66270 */
        /* <DEDUP_REMOVED lines=8> */
[----:B------:R-:W-:Y:S01]  /*70980*/  PRMT R20, R27, 0x7632, R20 ;  /* 0x000076321b147816 */ /* 0x000fe20000000014 */
[----:B0-----:R-:W-:-:S04]  /*70990*/  IMAD.WIDE R14, R0, 0x2, R16 ;  /* 0x00000002000e7825 */ /* 0x001fc800078e0210 */
[----:B-1----:R-:W-:Y:S01]  /*709a0*/  IMAD.WIDE R12, R0, 0x2, R18 ;  /* 0x00000002000c7825 */ /* 0x002fe200078e0212 */
[----:B------:R0:W-:Y:S01]  /*709b0*/  @P4 STG.E.U16 [R14.64], R21 ;  /* 0x000000150e004986 */ /* 0x0001e2000c101506 */
[C---:B------:R-:W-:Y:S02]  /*709c0*/  ISETP.LT.AND P4, PT, R28.reuse, c[0x0][0x178], !P2 ;  /* 0x00005e001c007a0c */ /* 0x040fe40005781270 */
[----:B------:R-:W-:Y:S01]  /*709d0*/  ISETP.LT.AND P2, PT, R29, c[0x0][0x178], !P2 ;  /* 0x00005e001d007a0c */ /* 0x000fe20005741270 */
[----:B------:R1:W-:Y:S01]  /*709e0*/  @P6 STG.E.U16 [R12.64], R20 ;  /* 0x000000140c006986 */ /* 0x0003e2000c101506 */
[----:B------:R-:W-:-:S03]  /*709f0*/  ISETP.LT.AND P6, PT, R28, c[0x0][0x178], !P3 ;  /* 0x00005e001c007a0c */ /* 0x000fc60005fc1270 */
        /* <DEDUP_REMOVED lines=81> */
[----:B------:R-:W-:Y:S01]  /*70f10*/  PRMT R20, R27, 0x7632, R20 ;  /* 0x000076321b147816 */ /* 0x000fe20000000014 */
[C---:B------:R-:W-:Y:S02]  /*70f20*/  IMAD.WIDE R14, R12.reuse, 0x2, R16 ;  /* 0x000000020c0e7825 */ /* 0x040fe400078e0210 */
[----:B------:R-:W2:Y:S01]  /*70f30*/  LDL.LU R27, [R1+0x348] ;  /* 0x00034800011b7983 */ /* 0x000ea20000300800 */
[C---:B------:R-:W-:Y:S01]  /*70f40*/  IADD3 R0, R12.reuse, c[0x0][0x198], RZ ;  /* 0x000066000c007a10 */ /* 0x040fe20007ffe0ff */
[----:B------:R-:W-:-:S02]  /*70f50*/  IMAD.WIDE R12, R12, 0x2, R18 ;  /* 0x000000020c0c7825 */ /* 0x000fc400078e0212 */
[----:B------:R0:W-:Y:S04]  /*70f60*/  @P3 STG.E.U16 [R14.64], R21 ;  /* 0x000000150e003986 */ /* 0x0001e8000c101506 */
[----:B------:R1:W-:Y:S01]  /*70f70*/  @P4 STG.E.U16 [R12.64], R20 ;  /* 0x000000140c004986 */ /* 0x0003e2000c101506 */
[----:B0-----:R-:W-:-:S05]  /*70f80*/  IMAD.WIDE R14, R0, 0x2, R16 ;  /* 0x00000002000e7825 */ /* 0x001fca00078e0210 */
[----:B---3--:R0:W-:Y:S01]  /*70f90*/  @P6 STG.E.U16 [R14.64], R25 ;  /* 0x000000190e006986 */ /* 0x0081e2000c101506 */
[----:B-1----:R-:W-:Y:S01]  /*70fa0*/  IMAD.WIDE R12, R0, 0x2, R18 ;  /* 0x00000002000c7825 */ /* 0x002fe200078e0212 */
[----:B------:R-:W-:Y:S02]  /*70fb0*/  ISETP.GE.AND P2, PT, R22, c[0x0][0x17c], PT ;  /* 0x00005f0016007a0c */ /* 0x000fe40003f46270 */
[----:B----4-:R-:W-:Y:S02]  /*70fc0*/  PRMT R22, R26, 0x7632, R22 ;  /* 0x000076321a167816 */ /* 0x010fe40000000016 */
[----:B0-----:R-:W-:Y:S02]  /*70fd0*/  PRMT R15, R25, 0x7632, R15 ;  /* 0x00007632190f7816 */ /* 0x001fe4000000000f */
[----:B------:R-:W3:Y:S04]  /*70fe0*/  LDL.LU R25, [R1+0x44c] ;  /* 0x00044c0001197983 */ /* 0x000ee80000300800 */
[----:B------:R0:W-:Y:S04]  /*70ff0*/  @P5 STG.E.U16 [R12.64], R26 ;  /* 0x0000001a0c005986 */ /* 0x0001e8000c101506 */
[----:B0-----:R-:W4:Y:S01]  /*71000*/  LDL.LU R26, [R1+0x41c] ;  /* 0x00041c00011a7983 */ /* 0x001f220000300800 */
[----:B------:R-:W-:-:S02]  /*71010*/  IADD3 R21, R3, 0x12e, RZ ;  /* 0x0000012e03157810 */ /* 0x000fc40007ffe0ff */
[----:B------:R-:W-:Y:S02]  /*71020*/  ISETP.LT.AND P4, PT, R28, c[0x0][0x178], !P2 ;  /* 0x00005e001c007a0c */ /* 0x000fe40005781270 */
[----:B------:R-:W-:Y:S02]  /*71030*/  ISETP.GE.AND P3, PT, R21, c[0x0][0x17c], PT ;  /* 0x00005f0015007a0c */ /* 0x000fe40003f66270 */
[----:B------:R-:W-:Y:S02]  /*71040*/  IADD3 R14, R0, c[0x0][0x198], RZ ;  /* 0x00006600000e7a10 */ /* 0x000fe40007ffe0ff */
[----:B------:R-:W-:Y:S02]  /*71050*/  IADD3 R0, R3, 0x135, RZ ;  /* 0x0000013503007810 */ /* 0x000fe40007ffe0ff */
[----:B------:R-:W-:Y:S01]  /*71060*/  ISETP.LT.AND P2, PT, R29, c[0x0][0x178], !P2 ;  /* 0x00005e001d007a0c */ /* 0x000fe20005741270 */
[----:B------:R-:W-:Y:S01]  /*71070*/  IMAD.WIDE R12, R14, 0x2, R16 ;  /* 0x000000020e0c7825 */ /* 0x000fe200078e0210 */
[----:B------:R-:W-:-:S02]  /*71080*/  ISETP.LT.AND P6, PT, R28, c[0x0][0x178], !P3 ;  /* 0x00005e001c007a0c */ /* 0x000fc40005fc1270 */
[----:B------:R-:W-:Y:S02]  /*71090*/  ISETP.GE.AND P5, PT, R0, c[0x0][0x17c], PT ;  /* 0x00005f0000007a0c */ /* 0x000fe40003fa6270 */
[----:B------:R-:W-:Y:S01]  /*710a0*/  IADD3 R0, R14, c[0x0][0x198], RZ ;  /* 0x000066000e007a10 */ /* 0x000fe20007ffe0ff */
[----:B------:R0:W-:Y:S01]  /*710b0*/  @P4 STG.E.U16 [R12.64], R15 ;  /* 0x0000000f0c004986 */ /* 0x0001e2000c101506 */
[----:B------:R-:W-:Y:S02]  /*710c0*/  ISETP.LT.AND P3, PT, R29, c[0x0][0x178], !P3 ;  /* 0x00005e001d007a0c */ /* 0x000fe40005f61270 */
[C---:B------:R-:W-:Y:S02]  /*710d0*/  IADD3 R20, R3.reuse, 0x12f, RZ ;  /* 0x0000012f03147810 */ /* 0x040fe40007ffe0ff */
[----:B------:R-:W-:Y:S02]  /*710e0*/  IADD3 R23, R3, 0x130, RZ ;  /* 0x0000013003177810 */ /* 0x000fe40007ffe0ff */
[----:B------:R-:W-:Y:S01]  /*710f0*/  ISETP.GE.AND P4, PT, R20, c[0x0][0x17c], PT ;  /* 0x00005f0014007a0c */ /* 0x000fe20003f86270 */
[----:B0-----:R-:W-:-:S04]  /*71100*/  IMAD.WIDE R12, R14, 0x2, R18 ;  /* 0x000000020e0c7825 */ /* 0x001fc800078e0212 */
[C---:B------:R-:W-:Y:S01]  /*71110*/  IMAD.WIDE R14, R0.reuse, 0x2, R16 ;  /* 0x00000002000e7825 */ /* 0x040fe200078e0210 */
[----:B------:R0:W-:Y:S01]  /*71120*/  @P2 STG.E.U16 [R12.64], R22 ;  /* 0x000000160c002986 */ /* 0x0001e2000c101506 */
[----:B------:R-:W-:Y:S02]  /*71130*/  ISETP.GE.AND P2, PT, R23, c[0x0][0x17c], PT ;  /* 0x00005f0017007a0c */ /* 0x000fe40003f46270 */
[C---:B------:R-:W-:Y:S01]  /*71140*/  IMAD.WIDE R20, R0.reuse, 0x2, R18 ;  /* 0x0000000200147825 */ /* 0x040fe200078e0212 */
[----:B0-----:R-:W-:Y:S02]  /*71150*/  IADD3 R12, R0, c[0x0][0x198], RZ ;  /* 0x00006600000c7a10 */ /* 0x001fe40007ffe0ff */
[----:B------:R-:W-:Y:S01]  /*71160*/  IADD3 R22, R3, 0x131, RZ ;  /* 0x0000013103167810 */ /* 0x000fe20007ffe0ff */
[----:B--2---:R0:W-:Y:S01]  /*71170*/  @P6 STG.E.U16 [R14.64], R24 ;  /* 0x000000180e006986 */ /* 0x0041e2000c101506 */
[C---:B------:R-:W-:Y:S02]  /*71180*/  ISETP.LT.AND P6, PT, R28.reuse, c[0x0][0x178], !P4 ;  /* 0x00005e001c007a0c */ /* 0x040fe400067c1270 */
[----:B------:R-:W-:Y:S01]  /*71190*/  ISETP.LT.AND P4, PT, R29, c[0x0][0x178], !P4 ;  /* 0x00005e001d007a0c */ /* 0x000fe20006781270 */
[----:B------:R1:W-:Y:S01]  /*711a0*/  @P3 STG.E.U16 [R20.64], R27 ;  /* 0x0000001b14003986 */ /* 0x0003e2000c101506 */
[----:B------:R-:W-:-:S02]  /*711b0*/  ISETP.LT.AND P3, PT, R28, c[0x0][0x178], !P2 ;  /* 0x00005e001c007a0c */ /* 0x000fc40005761270 */
[----:B------:R-:W-:Y:S01]  /*711c0*/  PRMT R0, R27, 0x7632, R0 ;  /* 0x000076321b007816 */ /* 0x000fe20000000000 */
[----:B0-----:R-:W-:Y:S01]  /*711d0*/  IMAD.WIDE R14, R12, 0x2, R16 ;  /* 0x000000020c0e7825 */ /* 0x001fe200078e0210 */
[----:B-1----:R-:W-:Y:S01]  /*711e0*/  PRMT R21, R24, 0x7632, R21 ;  /* 0x0000763218157816 */ /* 0x002fe20000000015 */
[----:B------:R-:W2:Y:S01]  /*711f0*/  LDL.LU R27, [R1+0x43c] ;  /* 0x00043c00011b7983 */ /* 0x000ea20000300800 */
[C---:B------:R-:W-:Y:S01]  /*71200*/  IADD3 R20, R12.reuse, c[0x0][0x198], RZ ;  /* 0x000066000c147a10 */ /* 0x040fe20007ffe0ff */
[----:B------:R-:W-:Y:S01]  /*71210*/  IMAD.WIDE R12, R12, 0x2, R18 ;  /* 0x000000020c0c7825 */ /* 0x000fe200078e0212 */
[----:B------:R-:W-:Y:S01]  /*71220*/  ISETP.LT.AND P2, PT, R29, c[0x0][0x178], !P2 ;  /* 0x00005e001d007a0c */ /* 0x000fe20005741270 */
[----:B------:R0:W-:Y:S01]  /*71230*/  @P6 STG.E.U16 [R14.64], R21 ;  /* 0x000000150e006986 */ /* 0x0001e2000c101506 */
[----:B------:R-:W-:-:S03]  /*71240*/  ISETP.GE.AND P6, PT, R22, c[0x0][0x17c], PT ;  /* 0x00005f0016007a0c */ /* 0x000fc60003fc6270 */
[----:B------:R1:W-:Y:S01]  /*71250*/  @P4 STG.E.U16 [R12.64], R0 ;  /* 0x000000000c004986 */ /* 0x0003e2000c101506 */
[----:B0-----:R-:W-:-:S05]  /*71260*/  IMAD.WIDE R14, R20, 0x2, R16 ;  /* 0x00000002140e7825 */ /* 0x001fca00078e0210 */
[----:B---3--:R0:W-:Y:S01]  /*71270*/  @P3 STG.E.U16 [R14.64], R25 ;  /* 0x000000190e003986 */ /* 0x0081e2000c101506 */
[----:B------:R-:W-:Y:S01]  /*71280*/  ISETP.LT.AND P3, PT, R28, c[0x0][0x178], !P6 ;  /* 0x00005e001c007a0c */ /* 0x000fe20007761270 */
[C---:B-1----:R-:W-:Y:S01]  /*71290*/  IMAD.WIDE R12, R20.reuse, 0x2, R18 ;  /* 0x00000002140c7825 */ /* 0x042fe200078e0212 */
[----:B------:R-:W-:Y:S02]  /*712a0*/  ISETP.LT.AND P6, PT, R29, c[0x0][0x178], !P6 ;  /* 0x00005e001d007a0c */ /* 0x000fe400077c1270 */
[----:B------:R-:W-:Y:S02]  /*712b0*/  PRMT R0, R25, 0x7632, R0 ;  /* 0x0000763219007816 */ /* 0x000fe40000000000 */
[----:B0-----:R-:W-:Y:S02]  /*712c0*/  IADD3 R14, R20, c[0x0][0x198], RZ ;  /* 0x00006600140e7a10 */ /* 0x001fe40007ffe0ff */
[----:B------:R-:W-:Y:S01]  /*712d0*/  IADD3 R25, R3, 0x133, RZ ;  /* 0x0000013303197810 */ /* 0x000fe20007ffe0ff */
[----:B----4-:R0:W-:Y:S01]  /*712e0*/  @P2 STG.E.U16 [R12.64], R26 ;  /* 0x0000001a0c002986 */ /* 0x0101e2000c101506 */
[----:B------:R-:W-:-:S02]  /*712f0*/  IADD3 R22, R14, c[0x0][0x198], RZ ;  /* 0x000066000e167a10 */ /* 0x000fc40007ffe0ff */
[----:B------:R-:W-:Y:S01]  /*71300*/  PRMT R23, R26, 0x7632, R23 ;  /* 0x000076321a177816 */ /* 0x000fe20000000017 */
[C---:B0-----:R-:W-:Y:S01]  /*71310*/  IMAD.WIDE R12, R14.reuse, 0x2, R16 ;  /* 0x000000020e0c7825 */ /* 0x041fe200078e0210 */
[----:B------:R-:W3:Y:S03]  /*71320*/  LDL.LU R26, [R1+0x42c] ;  /* 0x00042c00011a7983 */ /* 0x000ee60000300800 */
[----:B------:R-:W-:Y:S01]  /*71330*/  IMAD.WIDE R14, R14, 0x2, R18 ;  /* 0x000000020e0e7825 */ /* 0x000fe200078e0212 */
        /* <DEDUP_REMOVED lines=14> */
[C---:B------:R-:W-:Y:S02]  /*71420*/  IADD3 R23, R3.reuse, 0x138, RZ ;  /* 0x0000013803177810 */ /* 0x040fe40007ffe0ff */
[----:B------:R-:W-:Y:S02]  /*71430*/  IADD3 R24, R3, 0x13a, RZ ;  /* 0x0000013a03187810 */ /* 0x000fe40007ffe0ff */
[----:B--2---:R-:W-:Y:S01]  /*71440*/  PRMT R0, R27, 0x7632, R0 ;  /* 0x000076321b007816 */ /* 0x004fe20000000000 */
[----:B---3--:R0:W-:Y:S01]  /*71450*/  @P2 STG.E.U16 [R20.64], R15 ;  /* 0x0000000f14002986 */ /* 0x0081e2000c101506 */
[----:B------:R-:W-:-:S02]  /*71460*/  ISETP.LT.AND P2, PT, R28, c[0x0][0x178], !P3 ;  /* 0x00005e001c007a0c */ /* 0x000fc40005f41270 */
[----:B------:R-:W-:Y:S01]  /*71470*/  ISETP.LT.AND P3, PT, R29, c[0x0][0x178], !P3 ;  /* 0x00005e001d007a0c */ /* 0x000fe20005f61270 */
[----:B------:R1:W-:Y:S01]  /*71480*/  @P4 STG.E.U16 [R12.64], R27 ;  /* 0x0000001b0c004986 */ /* 0x0003e2000c101506 */
[----:B------:R-:W-:Y:S02]  /*71490*/  ISETP.LT.AND P4, PT, R28, c[0x0][0x178], !P6 ;  /* 0x00005e001c007a0c */ /* 0x000fe40007781270 */
[----:B0-----:R-:W-:Y:S01]  /*714a0*/  PRMT R21, R15, 0x7632, R21 ;  /* 0x000076320f157816 */ /* 0x001fe20000000015 */
[C---:B------:R-:W-:Y:S01]  /*714b0*/  IMAD.WIDE R14, R22.reuse, 0x2, R16 ;  /* 0x00000002160e7825 */ /* 0x040fe200078e0210 */
[C---:B------:R-:W-:Y:S02]  /*714c0*/  IADD3 R20, R22.reuse, c[0x0][0x198], RZ ;  /* 0x0000660016147a10 */ /* 0x040fe40007ffe0ff */
[----:B------:R-:W-:Y:S01]  /*714d0*/  ISETP.LT.AND P6, PT, R29, c[0x0][0x178], !P6 ;  /* 0x00005e001d007a0c */ /* 0x000fe200077c1270 */
[----:B-1----:R-:W-:Y:S02]  /*714e0*/  IMAD.WIDE R12, R22, 0x2, R18 ;  /* 0x00000002160c7825 */ /* 0x002fe400078e0212 */
[----:B------:R0:W-:Y:S04]  /*714f0*/  @P2 STG.E.U16 [R14.64], R21 ;  /* 0x000000150e002986 */ /* 0x0001e8000c101506 */
[----:B------:R1:W-:Y:S04]  /*71500*/  @P3 STG.E.U16 [R12.64], R0 ;  /* 0x000000000c003986 */ /* 0x0003e8000c101506 */
[----:B------:R-:W2:Y:S01]  /*71510*/  LDL.LU R27, [R1+0x46c] ;  /* 0x00046c00011b7983 */ /* 0x000ea20000300800 */
[----:B0-----:R-:W-:-:S05]  /*71520*/  IMAD.WIDE R14, R20, 0x2, R16 ;  /* 0x00000002140e7825 */ /* 0x001fca00078e0210 */
[----:B----4-:R0:W-:Y:S01]  /*71530*/  @P4 STG.E.U16 [R14.64], R25 ;  /* 0x000000190e004986 */ /* 0x0101e2000c101506 */
[----:B------:R-:W-:Y:S01]  /*71540*/  ISETP.LT.AND P4, PT, R28, c[0x0][0x178], !P5 ;  /* 0x00005e001c007a0c */ /* 0x000fe20006f81270 */
[C---:B-1----:R-:W-:Y:S01]  /*71550*/  IMAD.WIDE R12, R20.reuse, 0x2, R18 ;  /* 0x00000002140c7825 */ /* 0x042fe200078e0212 */
[----:B------:R-:W-:Y:S02]  /*71560*/  ISETP.LT.AND P5, PT, R29, c[0x0][0x178], !P5 ;  /* 0x00005e001d007a0c */ /* 0x000fe40006fa1270 */
[----:B------:R-:W-:Y:S02]  /*71570*/  PRMT R0, R25, 0x7632, R0 ;  /* 0x0000763219007816 */ /* 0x000fe40000000000 */
[----:B------:R1:W-:Y:S01]  /*71580*/  @P6 STG.E.U16 [R12.64], R26 ;  /* 0x0000001a0c006986 */ /* 0x0003e2000c101506 */
[----:B0-----:R-:W-:Y:S02]  /*71590*/  IADD3 R14, R20, c[0x0][0x198], RZ ;  /* 0x00006600140e7a10 */ /* 0x001fe40007ffe0ff */
[----:B------:R-:W-:-:S02]  /*715a0*/  ISETP.GE.AND P2, PT, R23, c[0x0][0x17c], PT ;  /* 0x00005f0017007a0c */ /* 0x000fc40003f46270 */
[C---:B------:R-:W-:Y:S01]  /*715b0*/  IADD3 R22, R14.reuse, c[0x0][0x198], RZ ;  /* 0x000066000e167a10 */ /* 0x040fe20007ffe0ff */
[----:B-1----:R-:W-:Y:S01]  /*715c0*/  IMAD.WIDE R12, R14, 0x2, R16 ;  /* 0x000000020e0c7825 */ /* 0x002fe200078e0210 */
[----:B------:R-:W-:Y:S02]  /*715d0*/  PRMT R23, R26, 0x7632, R23 ;  /* 0x000076321a177816 */ /* 0x000fe40000000017 */
[----:B------:R-:W3:Y:S01]  /*715e0*/  LDL.LU R26, [R1+0x47c] ;  /* 0x00047c00011a7983 */ /* 0x000ee20000300800 */
[----:B------:R-:W-:-:S03]  /*715f0*/  IMAD.WIDE R14, R14, 0x2, R18 ;  /* 0x000000020e0e7825 */ /* 0x000fc600078e0212 */
[----:B------:R-:W-:Y:S01]  /*71600*/  @P4 STG.E.U16 [R12.64], R0 ;  /* 0x000000000c004986 */ /* 0x000fe2000c101506 */
[----:B------:R-:W-:-:S03]  /*71610*/  ISETP.GE.AND P4, PT, R24, c[0x0][0x17c], PT ;  /* 0x00005f0018007a0c */ /* 0x000fc60003f86270 */
[----:B------:R-:W4:Y:S04]  /*71620*/  LDL.LU R24, [R1+0x4cc] ;  /* 0x0004cc0001187983 */ /* 0x000f280000300800 */
[----:B------:R0:W-:Y:S04]  /*71630*/  @P5 STG.E.U16 [R14.64], R23 ;  /* 0x000000170e005986 */ /* 0x0001e8000c101506 */
[----:B0-----:R-:W3:Y:S01]  /*71640*/  LDL.LU R15, [R1+0x49c] ;  /* 0x00049c00010f7983 */ /* 0x001ee20000300800 */
[----:B------:R-:W-:Y:S02]  /*71650*/  ISETP.LT.AND P6, PT, R28, c[0x0][0x178], !P0 ;  /* 0x00005e001c007a0c */ /* 0x000fe400047c1270 */
[----:B------:R-:W-:-:S02]  /*71660*/  IADD3 R21, R3, 0x139, RZ ;  /* 0x0000013903157810 */ /* 0x000fc40007ffe0ff */
[----:B------:R-:W-:Y:S02]  /*71670*/  ISETP.LT.AND P0, PT, R29, c[0x0][0x178], !P0 ;  /* 0x00005e001d007a0c */ /* 0x000fe40004701270 */
[----:B------:R-:W-:Y:S01]  /*71680*/  ISETP.GE.AND P3, PT, R21, c[0x0][0x17c], PT ;  /* 0x00005f0015007a0c */ /* 0x000fe20003f66270 */
[----:B------:R-:W-:-:S04]  /*71690*/  IMAD.WIDE R20, R22, 0x2, R16 ;  /* 0x0000000216147825 */ /* 0x000fc800078e0210 */
[C---:B------:R-:W-:Y:S01]  /*716a0*/  IMAD.WIDE R12, R22.reuse, 0x2, R18 ;  /* 0x00000002160c7825 */ /* 0x040fe200078e0212 */
        /* <DEDUP_REMOVED lines=19> */
[----:B-1----:R-:W-:Y:S01]  /*717e0*/  IMAD.WIDE R12, R20, 0x2, R18 ;  /* 0x00000002140c7825 */ /* 0x002fe200078e0212 */
[----:B------:R-:W-:Y:S02]  /*717f0*/  ISETP.LT.AND P3, PT, R29, c[0x0][0x178], !P3 ;  /* 0x00005e001d007a0c */ /* 0x000fe40005f61270 */
[----:B------:R-:W-:Y:S02]  /*71800*/  PRMT R0, R24, 0x7632, R0 ;  /* 0x0000763218007816 */ /* 0x000fe40000000000 */
[----:B------:R1:W-:Y:S01]  /*71810*/  @P2 STG.E.U16 [R12.64], R26 ;  /* 0x0000001a0c002986 */ /* 0x0003e2000c101506 */
[----:B0-----:R-:W-:Y:S02]  /*71820*/  IADD3 R14, R20, c[0x0][0x198], RZ ;  /* 0x00006600140e7a10 */ /* 0x001fe40007ffe0ff */
[----:B------:R-:W-:-:S02]  /*71830*/  ISETP.GE.AND P6, PT, R23, c[0x0][0x17c], PT ;  /* 0x00005f0017007a0c */ /* 0x000fc40003fc6270 */
[----:B------:R-:W-:Y:S02]  /*71840*/  IADD3 R24, R3, 0x13e, RZ ;  /* 0x0000013e03187810 */ /* 0x000fe40007ffe0ff */
        /* <DEDUP_REMOVED lines=12> */
[----:B------:R-:W-:Y:S02]  /*71910*/  IADD3 R25, R3, 0x13b, RZ ;  /* 0x0000013b03197810 */ /* 0x000fe40007ffe0ff */
[----:B------:R-:W-:Y:S02]  /*71920*/  ISETP.LT.AND P4, PT, R29, c[0x0][0x178], !P4 ;  /* 0x00005e001d007a0c */ /* 0x000fe40006781270 */
[----:B------:R-:W-:Y:S01]  /*71930*/  ISETP.GE.AND P1, PT, R21, c[0x0][0x17c], PT ;  /* 0x00005f0015007a0c */ /* 0x000fe20003f26270 */
[----:B------:R-:W-:Y:S01]  /*71940*/  IMAD.WIDE R20, R22, 0x2, R16 ;  /* 0x0000000216147825 */ /* 0x000fe200078e0210 */
[----:B------:R-:W-:-:S03]  /*71950*/  ISETP.GE.AND P5, PT, R25, c[0x0][0x17c], PT ;  /* 0x00005f0019007a0c */ /* 0x000fc60003fa6270 */
        /* <DEDUP_REMOVED lines=21> */
[----:B------:R-:W-:Y:S02]  /*71ab0*/  ISETP.GE.AND P2, PT, R23, c[0x0][0x17c], PT ;  /* 0x00005f0017007a0c */ /* 0x000fe40003f46270 */
[----:B------:R-:W-:Y:S02]  /*71ac0*/  PRMT R0, R24, 0x7632, R0 ;  /* 0x0000763218007816 */ /* 0x000fe40000000000 */
[----:B------:R1:W-:Y:S01]  /*71ad0*/  @P6 STG.E.U16 [R12.64], R26 ;  /* 0x0000001a0c006986 */ /* 0x0003e2000c101506 */
[----:B0-----:R-:W-:Y:S02]  /*71ae0*/  IADD3 R14, R20, c[0x0][0x198], RZ ;  /* 0x00006600140e7a10 */ /* 0x001fe40007ffe0ff */
[----:B------:R-:W-:-:S03]  /*71af0*/  IADD3 R23, R3, 0x142, RZ ;  /* 0x0000014203177810 */ /* 0x000fc60007ffe0ff */
[----:B-1----:R-:W-:Y:S01]  /*71b00*/  IMAD.WIDE R12, R14, 0x2, R16 ;  /* 0x000000020e0c7825 */ /* 0x002fe200078e0210 */
[----:B------:R-:W-:Y:S02]  /*71b10*/  PRMT R22, R26, 0x7632, R22 ;  /* 0x000076321a167816 */ /* 0x000fe40000000016 */
[----:B------:R-:W3:Y:S04]  /*71b20*/  LDL.LU R26, [R1+0x510] ;  /* 0x00051000011a7983 */ /* 0x000ee80000300800 */
[----:B------:R0:W-:Y:S01]  /*71b30*/  @P4 STG.E.U16 [R12.64], R0 ;  /* 0x000000000c004986 */ /* 0x0001e2000c101506 */
[----:B------:R-:W-:-:S03]  /*71b40*/  ISETP.GE.AND P4, PT, R23, c[0x0][0x17c], PT ;  /* 0x00005f0017007a0c */ /* 0x000fc60003f86270 */
[----:B------:R-:W4:Y:S01]  /*71b50*/  LDL.LU R23, [R1+0x4fc] ;  /* 0x0004fc0001177983 */ /* 0x000f220000300800 */
[----:B------:R-:W-:Y:S02]  /*71b60*/  IADD3 R21, R3, 0x141, RZ ;  /* 0x0000014103157810 */ /* 0x000fe40007ffe0ff */
[----:B------:R-:W-:Y:S02]  /*71b70*/  IADD3 R24, R14, c[0x0][0x198], RZ ;  /* 0x000066000e187a10 */ /* 0x000fe40007ffe0ff */
[----:B------:R-:W-:Y:S02]  /*71b80*/  ISETP.GE.AND P5, PT, R21, c[0x0][0x17c], PT ;  /* 0x00005f0015007a0c */ /* 0x000fe40003fa6270 */
[C---:B------:R-:W-:Y:S01]  /*71b90*/  ISETP.LT.AND P1, PT, R29.reuse, c[0x0][0x178], !P1 ;  /* 0x00005e001d007a0c */ /* 0x040fe20004f21270 */
[C---:B------:R-:W-:Y:S01]  /*71ba0*/  IMAD.WIDE R20, R24.reuse, 0x2, R16 ;  /* 0x0000000218147825 */ /* 0x040fe200078e0210 */
[----:B0-----:R-:W-:Y:S02]  /*71bb0*/  IADD3 R0, R24, c[0x0][0x198], RZ ;  /* 0x0000660018007a10 */ /* 0x001fe40007ffe0ff */
[----:B------:R-:W-:Y:S01]  /*71bc0*/  ISETP.LT.AND P6, PT, R28, c[0x0][0x178], !P0 ;  /* 0x00005e001c007a0c */ /* 0x000fe200047c1270 */
[--C-:B------:R-:W-:Y:S01]  /*71bd0*/  IMAD.WIDE R12, R24, 0x2, R18.reuse ;  /* 0x00000002180c7825 */ /* 0x100fe200078e0212 */
[----:B------:R-:W-:Y:S01]  /*71be0*/  ISETP.LT.AND P0, PT, R29, c[0x0][0x178], !P0 ;  /* 0x00005e001d007a0c */ /* 0x000fe20004701270 */
[----:B------:R-:W3:Y:S02]  /*71bf0*/  LDL.LU R24, [R1+0x520] ;  /* 0x0005200001187983 */ /* 0x000ee40000300800 */
[----:B------:R-:W-:-:S05]  /*71c00*/  IMAD.WIDE R14, R14, 0x2, R18 ;  /* 0x000000020e0e7825 */ /* 0x000fca00078e0212 */
[----:B------:R2:W-:Y:S02]  /*71c10*/  @P1 STG.E.U16 [R14.64], R22 ;  /* 0x000000160e001986 */ /* 0x0005e4000c101506 */
[----:B--2---:R-:W-:Y:S02]  /*71c20*/  PRMT R15, R27, 0x7632, R15 ;  /* 0x000076321b0f7816 */ /* 0x004fe4000000000f */
[----:B----4-:R-:W-:Y:S04]  /*71c30*/  @P6 STG.E.U16 [R20.64], R23 ;  /* 0x0000001714006986 */ /* 0x010fe8000c101506 */
[----:B------:R0:W-:Y:S01]  /*71c40*/  @P0 STG.E.U16 [R12.64], R27 ;  /* 0x0000001b0c000986 */ /* 0x0001e2000c101506 */
[----:B------:R-:W-:-:S03]  /*71c50*/  PRMT R14, R23, 0x7632, R14 ;  /* 0x00007632170e7816 */ /* 0x000fc6000000000e */
[----:B0-----:R-:W2:Y:S04]  /*71c60*/  LDL.LU R27, [R1+0x550] ;  /* 0x00055000011b7983 */ /* 0x001ea80000300800 */
[----:B------:R-:W4:Y:S01]  /*71c70*/  LDL.LU R23, [R1+0x500] ;  /* 0x0005000001177983 */ /* 0x000f220000300800 */
[----:B------:R-:W-:-:S04]  /*71c80*/  IADD3 R25, R3, 0x13f, RZ ;  /* 0x0000013f03197810 */ /* 0x000fc80007ffe0ff */
[----:B------:R-:W-:-:S04]  /*71c90*/  ISETP.GE.AND P3, PT, R25, c[0x0][0x17c], PT ;  /* 0x00005f0019007a0c */ /* 0x000fc80003f66270 */
[C---:B------:R-:W-:Y:S02]  /*71ca0*/  ISETP.LT.AND P6, PT, R28.reuse, c[0x0][0x178], !P3 ;  /* 0x00005e001c007a0c */ /* 0x040fe40005fc1270 */
[C---:B------:R-:W-:Y:S02]  /*71cb0*/  ISETP.LT.AND P3, PT, R29.reuse, c[0x0][0x178], !P3 ;  /* 0x00005e001d007a0c */ /* 0x040fe40005f61270 */
[----:B------:R-:W-:Y:S01]  /*71cc0*/  ISETP.LT.AND P0, PT, R28, c[0x0][0x178], !P2 ;  /* 0x00005e001c007a0c */ /* 0x000fe20005701270 */
[----:B------:R-:W-:Y:S01]  /*71cd0*/  IMAD.WIDE R12, R0, 0x2, R16 ;  /* 0x00000002000c7825 */ /* 0x000fe200078e0210 */
[----:B------:R-:W-:-:S03]  /*71ce0*/  ISETP.LT.AND P2, PT, R29, c[0x0][0x178], !P2 ;  /* 0x00005e001d007a0c */ /* 0x000fc60005741270 */
        /* <DEDUP_REMOVED lines=8> */
[----:B------:R-:W-:Y:S01]  /*71d70*/  IADD3 R0, R0, c[0x0][0x198], RZ ;  /* 0x0000660000007a10 */ /* 0x000fe20007ffe0ff */
[----:B---3--:R0:W-:Y:S01]  /*71d80*/  @P0 STG.E.U16 [R12.64], R24 ;  /* 0x000000180c000986 */ /* 0x0081e2000c101506 */
[----:B------:R-:W-:-:S03]  /*71d90*/  IADD3 R20, R3, 0x145, RZ ;  /* 0x0000014503147810 */ /* 0x000fc60007ffe0ff */
[----:B------:R1:W-:Y:S01]  /*71da0*/  @P2 STG.E.U16 [R14.64], R26 ;  /* 0x0000001a0e002986 */ /* 0x0003e2000c101506 */
[----:B------:R-:W-:Y:S02]  /*71db0*/  ISETP.LT.AND P2, PT, R28, c[0x0][0x178], !P4 ;  /* 0x00005e001c007a0c */ /* 0x000fe40006741270 */
[----:B------:R-:W-:Y:S02]  /*71dc0*/  PRMT R21, R24, 0x7632, R21 ;  /* 0x0000763218157816 */ /* 0x000fe40000000015 */
[----:B------:R-:W-:Y:S01]  /*71dd0*/  IADD3 R25, R3, 0x143, RZ ;  /* 0x0000014303197810 */ /* 0x000fe20007ffe0ff */
[----:B0-----:R-:W-:Y:S01]  /*71de0*/  IMAD.WIDE R12, R0, 0x2, R16 ;  /* 0x00000002000c7825 */ /* 0x001fe200078e0210 */
[----:B------:R-:W-:-:S03]  /*71df0*/  ISETP.GE.AND P0, PT, R20, c[0x0][0x17c], PT ;  /* 0x00005f0014007a0c */ /* 0x000fc60003f06270 */
[C---:B-1----:R-:W-:Y:S01]  /*71e00*/  IMAD.WIDE R14, R0.reuse, 0x2, R18 ;  /* 0x00000002000e7825 */ /* 0x042fe200078e0212 */
[----:B------:R-:W-:Y:S02]  /*71e10*/  IADD3 R0, R0, c[0x0][0x198], RZ ;  /* 0x0000660000007a10 */ /* 0x000fe40007ffe0ff */
[----:B------:R-:W-:Y:S01]  /*71e20*/  PRMT R20, R26, 0x7632, R20 ;  /* 0x000076321a147816 */ /* 0x000fe20000000014 */
[----:B------:R0:W-:Y:S01]  /*71e30*/  @P3 STG.E.U16 [R12.64], R21 ;  /* 0x000000150c003986 */ /* 0x0001e2000c101506 */
[----:B------:R-:W-:Y:S02]  /*71e40*/  ISETP.LT.AND P4, PT, R29, c[0x0][0x178], !P4 ;  /* 0x00005e001d007a0c */ /* 0x000fe40006781270 */
[----:B------:R-:W-:Y:S01]  /*71e50*/  ISETP.GE.AND P1, PT, R25, c[0x0][0x17c], PT ;  /* 0x00005f0019007a0c */ /* 0x000fe20003f26270 */
[----:B------:R1:W-:Y:S03]  /*71e60*/  @P5 STG.E.U16 [R14.64], R20 ;  /* 0x000000140e005986 */ /* 0x0003e6000c101506 */
[----:B------:R-:W-:Y:S01]  /*71e70*/  ISETP.LT.AND P5, PT, R28, c[0x0][0x178], !P1 ;  /* 0x00005e001c007a0c */ /* 0x000fe20004fa1270 */
[----:B------:R-:W3:Y:S01]  /*71e80*/  LDL.LU R26, [R1+0x540] ;  /* 0x00054000011a7983 */ /* 0x000ee20000300800 */
[----:B0-----:R-:W-:Y:S01]  /*71e90*/  IMAD.WIDE R12, R0, 0x2, R16 ;  /* 0x00000002000c7825 */ /* 0x001fe200078e0210 */
[----:B------:R-:W-:-:S02]  /*71ea0*/  IADD3 R22, R3, 0x144, RZ ;  /* 0x0000014403167810 */ /* 0x000fc40007ffe0ff */
        /* <DEDUP_REMOVED lines=27> */
[----:B0-----:R-:W-:Y:S02]  /*72060*/  IADD3 R14, R0, c[0x0][0x198], RZ ;  /* 0x00006600000e7a10 */ /* 0x001fe40007ffe0ff */
[----:B------:R-:W-:-:S03]  /*72070*/  PRMT R0, R23, 0x7632, R0 ;  /* 0x0000763217007816 */ /* 0x000fc60000000000 */
[----:B------:R-:W-:Y:S01]  /*72080*/  IMAD.WIDE R12, R14, 0x2, R16 ;  /* 0x000000020e0c7825 */ /* 0x000fe200078e0210 */
[----:B---3--:R-:W-:Y:S05]  /*72090*/  @P6 STG.E.U16 [R20.64], R26 ;  /* 0x0000001a14006986 */ /* 0x008fea000c101506 */
[----:B------:R0:W-:Y:S04]  /*720a0*/  @P4 STG.E.U16 [R12.64], R0 ;  /* 0x000000000c004986 */ /* 0x0001e8000c101506 */
[----:B0-----:R-:W3:Y:S01]  /*720b0*/  LDL.LU R13, [R1+0x590] ;  /* 0x00059000010d7983 */ /* 0x001ee20000300800 */
[----:B------:R-:W-:-:S02]  /*720c0*/  IADD3 R24, R3, 0x149, RZ ;  /* 0x0000014903187810 */ /* 0x000fc40007ffe0ff */
[C---:B------:R-:W-:Y:S02]  /*720d0*/  ISETP.LT.AND P0, PT, R29.reuse, c[0x0][0x178], !P0 ;  /* 0x00005e001d007a0c */ /* 0x040fe40004701270 */
[----:B------:R-:W-:Y:S02]  /*720e0*/  ISETP.LT.AND P6, PT, R28, c[0x0][0x178], !P3 ;  /* 0x00005e001c007a0c */ /* 0x000fe40005fc1270 */
[----:B------:R-:W-:Y:S02]  /*720f0*/  ISETP.LT.AND P3, PT, R29, c[0x0][0x178], !P3 ;  /* 0x00005e001d007a0c */ /* 0x000fe40005f61270 */
[----:B------:R-:W-:Y:S02]  /*72100*/  ISETP.GE.AND P1, PT, R24, c[0x0][0x17c], PT ;  /* 0x00005f0018007a0c */ /* 0x000fe40003f26270 */
[C---:B------:R-:W-:Y:S01]  /*72110*/  IADD3 R24, R14.reuse, c[0x0][0x198], RZ ;  /* 0x000066000e187a10 */ /* 0x040fe20007ffe0ff */
[----:B------:R-:W-:Y:S01]  /*72120*/  IMAD.WIDE R14, R14, 0x2, R18 ;  /* 0x000000020e0e7825 */ /* 0x000fe200078e0212 */
[----:B------:R-:W-:-:S03]  /*72130*/  PRMT R25, R26, 0x7632, R25 ;  /* 0x000076321a197816 */ /* 0x000fc60000000019 */
[----:B------:R-:W-:-:S04]  /*72140*/  IMAD.WIDE R20, R24, 0x2, R16 ;  /* 0x0000000218147825 */ /* 0x000fc800078e0210 */
[C---:B------:R-:W-:Y:S01]  /*72150*/  IMAD.WIDE R22, R24.reuse, 0x2, R18 ;  /* 0x0000000218167825 */ /* 0x040fe200078e0212 */
[----:B------:R0:W-:Y:S01]  /*72160*/  @P0 STG.E.U16 [R14.64], R25 ;  /* 0x000000190e000986 */ /* 0x0001e2000c101506 */
[----:B------:R-:W-:Y:S02]  /*72170*/  IADD3 R26, R3, 0x14a, RZ ;  /* 0x0000014a031a7810 */ /* 0x000fe40007ffe0ff */
[----:B--2---:R-:W-:Y:S02]  /*72180*/  PRMT R0, R27, 0x7632, R0 ;  /* 0x000076321b007816 */ /* 0x004fe40000000000 */
[----:B0-----:R-:W-:Y:S02]  /*72190*/  IADD3 R14, R24, c[0x0][0x198], RZ ;  /* 0x00006600180e7a10 */ /* 0x001fe40007ffe0ff */
[----:B------:R-:W-:Y:S02]  /*721a0*/  ISETP.GE.AND P4, PT, R26, c[0x0][0x17c], PT ;  /* 0x00005f001a007a0c */ /* 0x000fe40003f86270 */
[----:B------:R-:W2:Y:S04]  /*721b0*/  LDL.LU R26, [R1+0x5d0] ;  /* 0x0005d000011a7983 */ /* 0x000ea80000300800 */
[----:B---3--:R-:W-:Y:S04]  /*721c0*/  @P6 STG.E.U16 [R20.64], R13 ;  /* 0x0000000d14006986 */ /* 0x008fe8000c101506 */
[----:B------:R0:W-:Y:S01]  /*721d0*/  @P3 STG.E.U16 [R22.64], R27 ;  /* 0x0000001b16003986 */ /* 0x0001e2000c101506 */
[----:B------:R-:W-:-:S02]  /*721e0*/  ISETP.LT.AND P3, PT, R28, c[0x0][0x178], !P2 ;  /* 0x00005e001c007a0c */ /* 0x000fc40005761270 */
[----:B0-----:R-:W-:Y:S01]  /*721f0*/  PRMT R22, R13, 0x7632, R22 ;  /* 0x000076320d167816 */ /* 0x001fe20000000016 */
[----:B------:R-:W-:Y:S01]  /*72200*/  IMAD.WIDE R12, R14, 0x2, R16 ;  /* 0x000000020e0c7825 */ /* 0x000fe200078e0210 */
[----:B------:R-:W-:Y:S01]  /*72210*/  IADD3 R23, R3, 0x14c, RZ ;  /* 0x0000014c03177810 */ /* 0x000fe20007ffe0ff */
[----:B------:R-:W3:Y:S08]  /*72220*/  LDL.LU R27, [R1+0x570] ;  /* 0x00057000011b7983 */ /* 0x000ef00000300800 */
        /* <DEDUP_REMOVED lines=24> */
[----:B0-----:R-:W-:Y:S02]  /*723b0*/  PRMT R20, R23, 0x7632, R20 ;  /* 0x0000763217147816 */ /* 0x001fe40000000014 */
[----:B------:R-:W-:Y:S01]  /*723c0*/  PRMT R21, R22, 0x7632, R21 ;  /* 0x0000763216157816 */ /* 0x000fe20000000015 */
[----:B------:R-:W2:Y:S01]  /*723d0*/  LDL.LU R23, [R1+0x5c0] ;  /* 0x0005c00001177983 */ /* 0x000ea20000300800 */
[C---:B-1----:R-:W-:Y:S01]  /*723e0*/  IMAD.WIDE R12, R0.reuse, 0x2, R18 ;  /* 0x00000002000c7825 */ /* 0x042fe200078e0212 */
[----:B------:R-:W-:Y:S02]  /*723f0*/  IADD3 R0, R0, c[0x0][0x198], RZ ;  /* 0x0000660000007a10 */ /* 0x000fe40007ffe0ff */
[----:B------:R0:W-:Y:S04]  /*72400*/  @P6 STG.E.U16 [R14.64], R20 ;  /* 0x000000140e006986 */ /* 0x0001e8000c101506 */
[----:B------:R1:W-:Y:S01]  /*72410*/  @P1 STG.E.U16 [R12.64], R21 ;  /* 0x000000150c001986 */ /* 0x0003e2000c101506 */
[----:B------:R-:W-:-:S02]  /*72420*/  ISETP.LT.AND P4, PT, R29, c[0x0][0x178], !P4 ;  /* 0x00005e001d007a0c */ /* 0x000fc40006781270 */
[----:B0-----:R-:W-:Y:S01]  /*72430*/  IADD3 R20, R3, 0x14f, RZ ;  /* 0x0000014f03147810 */ /* 0x001fe20007ffe0ff */
[----:B-1----:R-:W-:-:S05]  /*72440*/  IMAD.WIDE R12, R0, 0x2, R16 ;  /* 0x00000002000c7825 */ /* 0x002fca00078e0210 */
[----:B------:R0:W-:Y:S01]  /*72450*/  @P5 STG.E.U16 [R12.64], R26 ;  /* 0x0000001a0c005986 */ /* 0x0001e2000c101506 */
[----:B------:R-:W-:Y:S02]  /*72460*/  ISETP.GE.AND P5, PT, R20, c[0x0][0x17c], PT ;  /* 0x00005f0014007a0c */ /* 0x000fe40003fa6270 */
[----:B------:R-:W-:Y:S01]  /*72470*/  PRMT R20, R26, 0x7632, R20 ;  /* 0x000076321a147816 */ /* 0x000fe20000000014 */
[----:B------:R-:W-:Y:S01]  /*72480*/  IMAD.WIDE R14, R0, 0x2, R18 ;  /* 0x00000002000e7825 */ /* 0x000fe200078e0212 */
[----:B0-----:R-:W4:Y:S01]  /*72490*/  LDL.LU R26, [R1+0x5f0] ;  /* 0x0005f000011a7983 */ /* 0x001f220000300800 */
[----:B---3--:R-:W-:-:S03]  /*724a0*/  PRMT R21, R27, 0x7632, R21 ;  /* 0x000076321b157816 */ /* 0x008fc60000000015 */
[----:B------:R0:W-:Y:S04]  /*724b0*/  @P4 STG.E.U16 [R14.64], R27 ;  /* 0x0000001b0e004986 */ /* 0x0001e8000c101506 */
[----:B0-----:R-:W3:Y:S01]  /*724c0*/  LDL.LU R27, [R1+0x5b0] ;  /* 0x0005b000011b7983 */ /* 0x001ee20000300800 */
        /* <DEDUP_REMOVED lines=11> */
[C---:B------:R-:W-:Y:S02]  /*72580*/  IADD3 R22, R3.reuse, 0x14e, RZ ;  /* 0x0000014e03167810 */ /* 0x040fe40007ffe0ff */
[----:B0-----:R-:W-:Y:S01]  /*72590*/  IADD3 R20, R3, 0x150, RZ ;  /* 0x0000015003147810 */ /* 0x001fe20007ffe0ff */
[----:B------:R-:W-:-:S03]  /*725a0*/  IMAD.WIDE R12, R0, 0x2, R16 ;  /* 0x00000002000c7825 */ /* 0x000fc600078e0210 */
[----:B------:R-:W-:Y:S02]  /*725b0*/  ISETP.GE.AND P0, PT, R20, c[0x0][0x17c], PT ;  /* 0x00005f0014007a0c */ /* 0x000fe40003f06270 */
[----:B-1----:R-:W-:Y:S01]  /*725c0*/  IADD3 R14, R3, 0x151, RZ ;  /* 0x00000151030e7810 */ /* 0x002fe20007ffe0ff */
[----:B------:R0:W-:Y:S01]  /*725d0*/  @P4 STG.E.U16 [R12.64], R24 ;  /* 0x000000180c004986 */ /* 0x0001e2000c101506 */
[----:B------:R-:W-:Y:S02]  /*725e0*/  IADD3 R20, R0, c[0x0][0x198], RZ ;  /* 0x0000660000147a10 */ /* 0x000fe40007ffe0ff */
[----:B------:R-:W-:Y:S02]  /*725f0*/  ISETP.GE.AND P6, PT, R22, c[0x0][0x17c], PT ;  /* 0x00005f0016007a0c */ /* 0x000fe40003fc6270 */
[----:B------:R-:W-:Y:S01]  /*72600*/  ISETP.GE.AND P4, PT, R14, c[0x0][0x17c], PT ;  /* 0x00005f000e007a0c */ /* 0x000fe20003f86270 */
[----:B------:R-:W-:Y:S01]  /*72610*/  IMAD.WIDE R14, R20, 0x2, R16 ;  /* 0x00000002140e7825 */ /* 0x000fe200078e0210 */
[----:B------:R-:W-:-:S03]  /*72620*/  ISETP.LT.AND P2, PT, R29, c[0x0][0x178], !P2 ;  /* 0x00005e001d007a0c */ /* 0x000fc60005741270 */
[----:B0-----:R-:W-:Y:S01]  /*72630*/  IMAD.WIDE R12, R0, 0x2, R18 ;  /* 0x00000002000c7825 */ /* 0x001fe200078e0212 */
[----:B------:R-:W-:-:S04]  /*72640*/  PRMT R0, R24, 0x7632, R0 ;  /* 0x0000763218007816 */ /* 0x000fc80000000000 */
[----:B--2---:R0:W-:Y:S01]  /*72650*/  @P3 STG.E.U16 [R12.64], R23 ;  /* 0x000000170c003986 */ /* 0x0041e2000c101506 */
[----:B------:R-:W-:-:S03]  /*72660*/  ISETP.LT.AND P3, PT, R28, c[0x0][0x178], !P6 ;  /* 0x00005e001c007a0c */ /* 0x000fc60007761270 */
[----:B------:R1:W-:Y:S01]  /*72670*/  @P1 STG.E.U16 [R14.64], R0 ;  /* 0x000000000e001986 */ /* 0x0003e2000c101506 */
[----:B------:R-:W-:Y:S01]  /*72680*/  PRMT R22, R23, 0x7632, R22 ;  /* 0x0000763217167816 */ /* 0x000fe20000000016 */
[C---:B0-----:R-:W-:Y:S01]  /*72690*/  IMAD.WIDE R12, R20.reuse, 0x2, R18 ;  /* 0x00000002140c7825 */ /* 0x041fe200078e0212 */
[----:B-1----:R-:W-:-:S04]  /*726a0*/  IADD3 R0, R20, c[0x0][0x198], RZ ;  /* 0x0000660014007a10 */ /* 0x002fc80007ffe0ff */
[----:B------:R-:W-:Y:S01]  /*726b0*/  @P2 STG.E.U16 [R12.64], R22 ;  /* 0x000000160c002986 */ /* 0x000fe2000c101506 */
[----:B------:R-:W-:Y:S01]  /*726c0*/  IMAD.WIDE R14, R0, 0x2, R16 ;  /* 0x00000002000e7825 */ /* 0x000fe200078e0210 */
[----:B------:R-:W-:-:S03]  /*726d0*/  ISETP.LT.AND P6, PT, R29, c[0x0][0x178], !P6 ;  /* 0x00005e001d007a0c */ /* 0x000fc600077c1270 */
[----:B------:R-:W-:Y:S01]  /*726e0*/  IMAD.WIDE R20, R0, 0x2, R18 ;  /* 0x0000000200147825 */ /* 0x000fe200078e0212 */
[----:B----4-:R0:W-:Y:S01]  /*726f0*/  @P3 STG.E.U16 [R14.64], R26 ;  /* 0x0000001a0e003986 */ /* 0x0101e2000c101506 */
[----:B------:R-:W-:Y:S02]  /*72700*/  ISETP.LT.AND P3, PT, R28, c[0x0][0x178], !P5 ;  /* 0x00005e001c007a0c */ /* 0x000fe40006f61270 */
[----:B0-----:R-:W-:Y:S02]  /*72710*/  IADD3 R14, R0, c[0x0][0x198], RZ ;  /* 0x00006600000e7a10 */ /* 0x001fe40007ffe0ff */
[----:B------:R-:W-:-:S03]  /*72720*/  PRMT R0, R26, 0x7632, R0 ;  /* 0x000076321a007816 */ /* 0x000fc60000000000 */
[----:B------:R-:W-:Y:S01]  /*72730*/  IMAD.WIDE R12, R14, 0x2, R16 ;  /* 0x000000020e0c7825 */ /* 0x000fe200078e0210 */
[----:B---3--:R0:W-:Y:S01]  /*72740*/  @P6 STG.E.U16 [R20.64], R27 ;  /* 0x0000001b14006986 */ /* 0x0081e2000c101506 */
[----:B------:R-:W-:-:S04]  /*72750*/  PRMT R25, R27, 0x7632, R25 ;  /* 0x000076321b197816 */ /* 0x000fc80000000019 */
[----:B------:R1:W-:Y:S04]  /*72760*/  @P3 STG.E.U16 [R12.64], R0 ;  /* 0x000000000c003986 */ /* 0x0003e8000c101506 */
[----:B0-----:R-:W2:Y:S04]  /*72770*/  LDL.LU R27, [R1+0x504] ;  /* 0x00050400011b7983 */ /* 0x001ea80000300800 */
[----:B-1----:R-:W3:Y:S04]  /*72780*/  LDL.LU R12, [R1+0x524] ;  /* 0x00052400010c7983 */ /* 0x002ee80000300800 */
[----:B------:R-:W4:Y:S01]  /*72790*/  LDL.LU R13, [R1+0x514] ;  /* 0x00051400010d7983 */ /* 0x000f220000300800 */
[----:B------:R-:W-:-:S02]  /*727a0*/  ISETP.LT.AND P5, PT, R29, c[0x0][0x178], !P5 ;  /* 0x00005e001d007a0c */ /* 0x000fc40006fa1270 */
[----:B------:R-:W-:Y:S02]  /*727b0*/  IADD3 R24, R3, 0x153, RZ ;  /* 0x0000015303187810 */ /* 0x000fe40007ffe0ff */
[----:B------:R-:W-:Y:S02]  /*727c0*/  ISETP.LT.AND P6, PT, R28, c[0x0][0x178], !P0 ;  /* 0x00005e001c007a0c */ /* 0x000fe400047c1270 */
[----:B------:R-:W-:Y:S02]  /*727d0*/  ISETP.GE.AND P2, PT, R24, c[0x0][0x17c], PT ;  /* 0x00005f0018007a0c */ /* 0x000fe40003f46270 */
[----:B------:R-:W-:Y:S02]  /*727e0*/  ISETP.LT.AND P0, PT, R29, c[0x0][0x178], !P0 ;  /* 0x00005e001d007a0c */ /* 0x000fe40004701270 */
[C---:B------:R-:W-:Y:S01]  /*727f0*/  IADD3 R24, R14.reuse, c[0x0][0x198], RZ ;  /* 0x000066000e187a10 */ /* 0x040fe20007ffe0ff */
[----:B------:R-:W-:Y:S01]  /*72800*/  IMAD.WIDE R14, R14, 0x2, R18 ;  /* 0x000000020e0e7825 */ /* 0x000fe200078e0212 */
[----:B------:R-:W-:-:S03]  /*72810*/  IADD3 R23, R3, 0x152, RZ ;  /* 0x0000015203177810 */ /* 0x000fc60007ffe0ff */
[----:B------:R-:W-:Y:S01]  /*72820*/  IMAD.WIDE R20, R24, 0x2, R16 ;  /* 0x0000000218147825 */ /* 0x000fe200078e0210 */
[----:B------:R0:W-:Y:S01]  /*72830*/  @P5 STG.E.U16 [R14.64], R25 ;  /* 0x000000190e005986 */ /* 0x0001e2000c101506 */
[----:B------:R-:W-:Y:S02]  /*72840*/  ISETP.GE.AND P1, PT, R23, c[0x0][0x17c], PT ;  /* 0x00005f0017007a0c */ /* 0x000fe40003f26270 */
[----:B------:R-:W-:Y:S01]  /*72850*/  ISETP.LT.AND P5, PT, R28, c[0x0][0x178], !P4 ;  /* 0x00005e001c007a0c */ /* 0x000fe200067a1270 */
[C---:B------:R-:W-:Y:S01]  /*72860*/  IMAD.WIDE R22, R24.reuse, 0x2, R18 ;  /* 0x0000000218167825 */ /* 0x040fe200078e0212 */
[----:B------:R-:W-:Y:S02]  /*72870*/  IADD3 R26, R3, 0x154, RZ ;  /* 0x00000154031a7810 */ /* 0x000fe40007ffe0ff */
[----:B0-----:R-:W-:Y:S02]  /*72880*/  IADD3 R14, R24, c[0x0][0x198], RZ ;  /* 0x00006600180e7a10 */ /* 0x001fe40007ffe0ff */
[----:B------:R-:W-:-:S02]  /*72890*/  ISETP.GE.AND P3, PT, R26, c[0x0][0x17c], PT ;  /* 0x00005f001a007a0c */ /* 0x000fc40003f66270 */
[----:B------:R-:W2:Y:S04]  /*728a0*/  LDL.LU R26, [R1+0x544] ;  /* 0x00054400011a7983 */ /* 0x000ea80000300800 */
        /* <DEDUP_REMOVED lines=8> */
[C---:B------:R-:W-:Y:S01]  /*72930*/  IADD3 R24, R14.reuse, c[0x0][0x198], RZ ;  /* 0x000066000e187a10 */ /* 0x040fe20007ffe0ff */
[--C-:B------:R-:W-:Y:S01]  /*72940*/  IMAD.WIDE R14, R14, 0x2, R18.reuse ;  /* 0x000000020e0e7825 */ /* 0x100fe200078e0212 */
[----:B------:R-:W-:Y:S02]  /*72950*/  IADD3 R20, R3, 0x155, RZ ;  /* 0x0000015503147810 */ /* 0x000fe40007ffe0ff */
[----:B------:R-:W-:Y:S01]  /*72960*/  ISETP.LT.AND P6, PT, R28, c[0x0][0x178], !P1 ;  /* 0x00005e001c007a0c */ /* 0x000fe20004fc1270 */
        /* <DEDUP_REMOVED lines=9> */
[----:B------:R-:W-:-:S04]  /*72a00*/  IADD3 R23, R3, 0x156, RZ ;  /* 0x0000015603177810 */ /* 0x000fc80007ffe0ff */
[----:B------:R-:W-:Y:S01]  /*72a10*/  ISETP.GE.AND P5, PT, R23, c[0x0][0x17c], PT ;  /* 0x00005f0017007a0c */ /* 0x000fe20003fa6270 */
[----:B---3--:R0:W-:Y:S04]  /*72a20*/  @P6 STG.E.U16 [R20.64], R22 ;  /* 0x0000001614006986 */ /* 0x0081e8000c101506 */
[----:B--2---:R1:W-:Y:S01]  /*72a30*/  @P1 STG.E.U16 [R12.64], R27 ;  /* 0x0000001b0c001986 */ /* 0x0043e2000c101506 */
[----:B0-----:R-:W-:-:S03]  /*72a40*/  PRMT R21, R27, 0x7632, R21 ;  /* 0x000076321b157816 */ /* 0x001fc60000000015 */
[----:B-1----:R-:W2:Y:S04]  /*72a50*/  LDL.LU R27, [R1+0x594] ;  /* 0x00059400011b7983 */ /* 0x002ea80000300800 */
[----:B------:R-:W3:Y:S01]  /*72a60*/  LDL.LU R23, [R1+0x534] ;  /* 0x0005340001177983 */ /* 0x000ee20000300800 */
        /* <DEDUP_REMOVED lines=14> */
[----:B------:R-:W-:Y:S02]  /*72b50*/  IADD3 R20, R3, 0x159, RZ ;  /* 0x0000015903147810 */ /* 0x000fe40007ffe0ff */
[----:B------:R-:W-:Y:S02]  /*72b60*/  IADD3 R0, R0, c[0x0][0x198], RZ ;  /* 0x0000660000007a10 */ /* 0x000fe40007ffe0ff */
[----:B----4-:R0:W-:Y:S01]  /*72b70*/  @P1 STG.E.U16 [R12.64], R24 ;  /* 0x000000180c001986 */ /* 0x0101e2000c101506 */
        /* <DEDUP_REMOVED lines=8> */
[----:B------:R-:W-:Y:S02]  /*72c00*/  ISETP.LT.AND P5, PT, R29, c[0x0][0x178], !P5 ;  /* 0x00005e001d007a0c */ /* 0x000fe40006fa1270 */
[----:B------:R-:W-:Y:S02]  /*72c10*/  PRMT R21, R26, 0x7632, R21 ;  /* 0x000076321a157816 */ /* 0x000fe40000000015 */
[----:B------:R-:W-:Y:S01]  /*72c20*/  ISETP.LT.AND P2, PT, R28, c[0x0][0x178], !P4 ;  /* 0x00005e001c007a0c */ /* 0x000fe20006741270 */
[----:B------:R-:W4:Y:S01]  /*72c30*/  LDL.LU R26, [R1+0x584] ;  /* 0x00058400011a7983 */ /* 0x000f220000300800 */
[----:B0-----:R-:W-:Y:S01]  /*72c40*/  IMAD.WIDE R12, R0, 0x2, R16 ;  /* 0x00000002000c7825 */ /* 0x001fe200078e0210 */
[----:B------:R-:W-:-:S02]  /*72c50*/  IADD3 R20, R3, 0x15a, RZ ;  /* 0x0000015a03147810 */ /* 0x000fc40007ffe0ff */
[----:B------:R0:W-:Y:S01]  /*72c60*/  @P0 STG.E.U16 [R14.64], R21 ;  /* 0x000000150e000986 */ /* 0x0001e2000c101506 */
[C---:B------:R-:W-:Y:S02]  /*72c70*/  IADD3 R22, R3.reuse, 0x158, RZ ;  /* 0x0000015803167810 */ /* 0x040fe40007ffe0ff */
[----:B------:R-:W-:Y:S02]  /*72c80*/  ISETP.GE.AND P0, PT, R20, c[0x0][0x17c], PT ;  /* 0x00005f0014007a0c */ /* 0x000fe40003f06270 */
[----:B------:R-:W-:Y:S02]  /*72c90*/  IADD3 R20, R0, c[0x0][0x198], RZ ;  /* 0x0000660000147a10 */ /* 0x000fe40007ffe0ff */
[----:B------:R-:W-:Y:S02]  /*72ca0*/  ISETP.GE.AND P6, PT, R22, c[0x0][0x17c], PT ;  /* 0x00005f0016007a0c */ /* 0x000fe40003fc6270 */
[----:B0-----:R-:W-:Y:S01]  /*72cb0*/  IADD3 R14, R3, 0x15b, RZ ;  /* 0x0000015b030e7810 */ /* 0x001fe20007ffe0ff */
[----:B--2---:R0:W-:Y:S03]  /*72cc0*/  @P3 STG.E.U16 [R12.64], R27 ;  /* 0x0000001b0c003986 */ /* 0x0041e6000c101506 */
[----:B------:R-:W-:Y:S01]  /*72cd0*/  ISETP.GE.AND P3, PT, R14, c[0x0][0x17c], PT ;  /* 0x00005f000e007a0c */ /* 0x000fe20003f66270 */
        /* <DEDUP_REMOVED lines=17> */
[----:B------:R-:W-:-:S03]  /*72df0*/  IMAD.WIDE R20, R0, 0x2, R18 ;  /* 0x0000000200147825 */ /* 0x000fc600078e0212 */
[----:B---3--:R0:W-:Y:S01]  /*72e00*/  @P5 STG.E.U16 [R14.64], R23 ;  /* 0x000000170e005986 */ /* 0x0081e2000c101506 */
[----:B------:R-:W-:Y:S02]  /*72e10*/  ISETP.LT.AND P5, PT, R28, c[0x0][0x178], !P1 ;  /* 0x00005e001c007a0c */ /* 0x000fe40004fa1270 */
[----:B0-----:R-:W-:Y:S02]  /*72e20*/  IADD3 R14, R0, c[0x0][0x198], RZ ;  /* 0x00006600000e7a10 */ /* 0x001fe40007ffe0ff */
[----:B------:R-:W-:-:S03]  /*72e30*/  PRMT R0, R23, 0x7632, R0 ;  /* 0x0000763217007816 */ /* 0x000fc60000000000 */
[----:B------:R-:W-:Y:S01]  /*72e40*/  IMAD.WIDE R12, R14, 0x2, R16 ;  /* 0x000000020e0c7825 */ /* 0x000fe200078e0210 */
[----:B----4-:R-:W-:Y:S05]  /*72e50*/  @P6 STG.E.U16 [R20.64], R26 ;  /* 0x0000001a14006986 */ /* 0x010fea000c101506 */
        /* <DEDUP_REMOVED lines=14> */
[----:B0-----:R-:W-:-:S04]  /*72f40*/  IADD3 R14, R24, c[0x0][0x198], RZ ;  /* 0x00006600180e7a10 */ /* 0x001fc80007ffe0ff */
[----:B------:R-:W-:Y:S02]  /*72f50*/  IADD3 R24, R14, c[0x0][0x198], RZ ;  /* 0x000066000e187a10 */ /* 0x000fe40007ffe0ff */
[----:B------:R-:W-:Y:S02]  /*72f60*/  ISETP.GE.AND P5, PT, R26, c[0x0][0x17c], PT ;  /* 0x00005f001a007a0c */ /* 0x000fe40003fa6270 */
[----:B------:R-:W4:Y:S04]  /*72f70*/  LDL.LU R26, [R1+0x5f4] ;  /* 0x0005f400011a7983 */ /* 0x000f280000300800 */
[----:B---3--:R0:W-:Y:S04]  /*72f80*/  @P6 STG.E.U16 [R20.64], R13 ;  /* 0x0000000d14006986 */ /* 0x0081e8000c101506 */
[----:B--2---:R1:W-:Y:S01]  /*72f90*/  @P0 STG.E.U16 [R22.64], R27 ;  /* 0x0000001b16000986 */ /* 0x0043e2000c101506 */
[----:B------:R-:W-:-:S02]  /*72fa0*/  ISETP.LT.AND P0, PT, R28, c[0x0][0x178], !P3 ;  /* 0x00005e001c007a0c */ /* 0x000fc40005f01270 */
[----:B------:R-:W-:Y:S02]  /*72fb0*/  ISETP.LT.AND P3, PT, R29, c[0x0][0x178], !P3 ;  /* 0x00005e001d007a0c */ /* 0x000fe40005f61270 */
        /* <DEDUP_REMOVED lines=29> */
[----:B-1----:R-:W3:Y:S01]  /*73190*/  LDL.LU R23, [R1+0x518] ;  /* 0x0005180001177983 */ /* 0x002ee20000300800 */
[C---:B------:R-:W-:Y:S01]  /*731a0*/  IMAD.WIDE R12, R0.reuse, 0x2, R18 ;  /* 0x00000002000c7825 */ /* 0x040fe200078e0212 */
[----:B------:R-:W-:Y:S02]  /*731b0*/  IADD3 R0, R0, c[0x0][0x198], RZ ;  /* 0x0000660000007a10 */ /* 0x000fe40007ffe0ff */
[----:B------:R0:W-:Y:S04]  /*731c0*/  @P3 STG.E.U16 [R14.64], R20 ;  /* 0x000000140e003986 */ /* 0x0001e8000c101506 */
[----:B------:R1:W-:Y:S01]  /*731d0*/  @P4 STG.E.U16 [R12.64], R21 ;  /* 0x000000150c004986 */ /* 0x0003e2000c101506 */
[----:B------:R-:W-:Y:S02]  /*731e0*/  ISETP.LT.AND P5, PT, R29, c[0x0][0x178], !P5 ;  /* 0x00005e001d007a0c */ /* 0x000fe40006fa1270 */
[----:B0-----:R-:W-:Y:S01]  /*731f0*/  IADD3 R20, R3, 0x163, RZ ;  /* 0x0000016303147810 */ /* 0x001fe20007ffe0ff */
[----:B-1----:R-:W-:-:S05]  /*73200*/  IMAD.WIDE R12, R0, 0x2, R16 ;  /* 0x00000002000c7825 */ /* 0x002fca00078e0210 */
[----:B----4-:R0:W-:Y:S01]  /*73210*/  @P2 STG.E.U16 [R12.64], R26 ;  /* 0x0000001a0c002986 */ /* 0x0101e2000c101506 */
[----:B------:R-:W-:Y:S02]  /*73220*/  ISETP.GE.AND P2, PT, R20, c[0x0][0x17c], PT ;  /* 0x00005f0014007a0c */ /* 0x000fe40003f46270 */
[----:B------:R-:W-:Y:S01]  /*73230*/  PRMT R20, R26, 0x7632, R20 ;  /* 0x000076321a147816 */ /* 0x000fe20000000014 */
[----:B------:R-:W-:Y:S01]  /*73240*/  IMAD.WIDE R14, R0, 0x2, R18 ;  /* 0x00000002000e7825 */ /* 0x000fe200078e0212 */
[----:B0-----:R-:W4:Y:S01]  /*73250*/  LDL.LU R26, [R1+0x558] ;  /* 0x00055800011a7983 */ /* 0x001f220000300800 */
[----:B------:R-:W-:-:S03]  /*73260*/  PRMT R21, R27, 0x7632, R21 ;  /* 0x000076321b157816 */ /* 0x000fc60000000015 */
[----:B------:R0:W-:Y:S04]  /*73270*/  @P5 STG.E.U16 [R14.64], R27 ;  /* 0x0000001b0e005986 */ /* 0x0001e8000c101506 */
[----:B0-----:R-:W4:Y:S01]  /*73280*/  LDL.LU R27, [R1+0x508] ;  /* 0x00050800011b7983 */ /* 0x001f220000300800 */
        /* <DEDUP_REMOVED lines=25> */
[----:B------:R-:W-:-:S03]  /*73420*/  ISETP.LT.AND P0, PT, R28, c[0x0][0x178], !P3 ;  /* 0x00005e001c007a0c */ /* 0x000fc60005f01270 */
[----:B------:R1:W-:Y:S01]  /*73430*/  @P6 STG.E.U16 [R14.64], R0 ;  /* 0x000000000e006986 */ /* 0x0003e2000c101506 */
[----:B------:R-:W-:Y:S01]  /*73440*/  PRMT R22, R23, 0x7632, R22 ;  /* 0x0000763217167816 */ /* 0x000fe20000000016 */
[C---:B0-----:R-:W-:Y:S01]  /*73450*/  IMAD.WIDE R12, R20.reuse, 0x2, R18 ;  /* 0x00000002140c7825 */ /* 0x041fe200078e0212 */
[----:B-1----:R-:W-:-:S04]  /*73460*/  IADD3 R0, R20, c[0x0][0x198], RZ ;  /* 0x0000660014007a10 */ /* 0x002fc80007ffe0ff */
[----:B------:R-:W-:Y:S01]  /*73470*/  @P1 STG.E.U16 [R12.64], R22 ;  /* 0x000000160c001986 */ /* 0x000fe2000c101506 */
[C---:B------:R-:W-:Y:S01]  /*73480*/  IMAD.WIDE R14, R0.reuse, 0x2, R16 ;  /* 0x00000002000e7825 */ /* 0x040fe200078e0210 */
[----:B------:R-:W-:Y:S02]  /*73490*/  ISETP.LT.AND P3, PT, R29, c[0x0][0x178], !P3 ;  /* 0x00005e001d007a0c */ /* 0x000fe40005f61270 */
[----:B------:R-:W-:Y:S01]  /*734a0*/  IADD3 R24, R3, 0x167, RZ ;  /* 0x0000016703187810 */ /* 0x000fe20007ffe0ff */
[----:B------:R-:W-:-:S03]  /*734b0*/  IMAD.WIDE R20, R0, 0x2, R18 ;  /* 0x0000000200147825 */ /* 0x000fc600078e0212 */
[----:B------:R-:W-:Y:S01]  /*734c0*/  ISETP.GE.AND P1, PT, R24, c[0x0][0x17c], PT ;  /* 0x00005f0018007a0c */ /* 0x000fe20003f26270 */
[----:B----4-:R0:W-:Y:S01]  /*734d0*/  @P0 STG.E.U16 [R14.64], R26 ;  /* 0x0000001a0e000986 */ /* 0x0101e2000c101506 */
[----:B------:R-:W-:Y:S02]  /*734e0*/  ISETP.LT.AND P0, PT, R28, c[0x0][0x178], !P2 ;  /* 0x00005e001c007a0c */ /* 0x000fe40005701270 */
[----:B------:R-:W-:Y:S02]  /*734f0*/  PRMT R24, R26, 0x7632, R24 ;  /* 0x000076321a187816 */ /* 0x000fe40000000018 */
[----:B0-----:R-:W-:-:S05]  /*73500*/  IADD3 R14, R0, c[0x0][0x198], RZ ;  /* 0x00006600000e7a10 */ /* 0x001fca0007ffe0ff */
[----:B------:R-:W-:Y:S01]  /*73510*/  IMAD.WIDE R12, R14, 0x2, R16 ;  /* 0x000000020e0c7825 */ /* 0x000fe200078e0210 */
[----:B------:R0:W-:Y:S01]  /*73520*/  @P3 STG.E.U16 [R20.64], R27 ;  /* 0x0000001b14003986 */ /* 0x0001e2000c101506 */
[----:B------:R-:W-:-:S03]  /*73530*/  PRMT R25, R27, 0x7632, R25 ;  /* 0x000076321b197816 */ /* 0x000fc60000000019 */
        /* <DEDUP_REMOVED lines=8> */
[----:B------:R-:W-:Y:S01]  /*735c0*/  IMAD.WIDE R14, R14, 0x2, R18 ;  /* 0x000000020e0e7825 */ /* 0x000fe200078e0212 */
[----:B------:R-:W-:-:S03]  /*735d0*/  IADD3 R23, R3, 0x166, RZ ;  /* 0x0000016603177810 */ /* 0x000fc60007ffe0ff */
[----:B------:R-:W-:Y:S01]  /*735e0*/  IMAD.WIDE R20, R0, 0x2, R16 ;  /* 0x0000000200147825 */ /* 0x000fe200078e0210 */
[----:B------:R-:W-:Y:S01]  /*735f0*/  ISETP.GE.AND P6, PT, R23, c[0x0][0x17c], PT ;  /* 0x00005f0017007a0c */ /* 0x000fe20003fc6270 */
[----:B------:R0:W-:Y:S01]  /*73600*/  @P2 STG.E.U16 [R14.64], R25 ;  /* 0x000000190e002986 */ /* 0x0001e2000c101506 */
[----:B------:R-:W-:Y:S01]  /*73610*/  ISETP.LT.AND P2, PT, R28, c[0x0][0x178], !P5 ;  /* 0x00005e001c007a0c */ /* 0x000fe20006f41270 */
[C---:B------:R-:W-:Y:S01]  /*73620*/  IMAD.WIDE R22, R0.reuse, 0x2, R18 ;  /* 0x0000000200167825 */ /* 0x040fe200078e0212 */
[----:B------:R-:W-:Y:S02]  /*73630*/  IADD3 R26, R3, 0x168, RZ ;  /* 0x00000168031a7810 */ /* 0x000fe40007ffe0ff */
[----:B0-----:R-:W-:Y:S02]  /*73640*/  IADD3 R14, R0, c[0x0][0x198], RZ ;  /* 0x00006600000e7a10 */ /* 0x001fe40007ffe0ff */
[----:B------:R-:W-:Y:S02]  /*73650*/  ISETP.GE.AND P0, PT, R26, c[0x0][0x17c], PT ;  /* 0x00005f001a007a0c */ /* 0x000fe40003f06270 */
[----:B------:R-:W2:Y:S04]  /*73660*/  LDL.LU R26, [R1+0x588] ;  /* 0x00058800011a7983 */ /* 0x000ea80000300800 */
[----:B---3--:R-:W-:Y:S04]  /*73670*/  @P3 STG.E.U16 [R20.64], R12 ;  /* 0x0000000c14003986 */ /* 0x008fe8000c101506 */
[----:B----4-:R0:W-:Y:S02]  /*73680*/  @P4 STG.E.U16 [R22.64], R13 ;  /* 0x0000000d16004986 */ /* 0x0101e4000c101506 */
[----:B0-----:R-:W-:-:S02]  /*73690*/  PRMT R22, R12, 0x7632, R22 ;  /* 0x000076320c167816 */ /* 0x001fc40000000016 */
        /* <DEDUP_REMOVED lines=39> */
[----:B------:R-:W-:Y:S02]  /*73910*/  ISETP.LT.AND P4, PT, R29, c[0x0][0x178], !P4 ;  /* 0x00005e001d007a0c */ /* 0x000fe40006781270 */
[----:B------:R-:W-:Y:S01]  /*73920*/  IADD3 R20, R3, 0x16d, RZ ;  /* 0x0000016d03147810 */ /* 0x000fe20007ffe0ff */
        /* <DEDUP_REMOVED lines=28> */
[----:B---3--:R0:W-:Y:S04]  /*73af0*/  @P2 STG.E.U16 [R12.64], R24 ;  /* 0x000000180c002986 */ /* 0x0081e8000c101506 */
[----:B------:R1:W-:Y:S01]  /*73b00*/  @P4 STG.E.U16 [R14.64], R0 ;  /* 0x000000000e004986 */ /* 0x0003e2000c101506 */
[----:B------:R-:W-:-:S03]  /*73b10*/  ISETP.GE.AND P4, PT, R22, c[0x0][0x17c], PT ;  /* 0x00005f0016007a0c */ /* 0x000fc60003f86270 */
[----:B------:R-:W3:Y:S01]  /*73b20*/  LDL.LU R22, [R1+0x5e8] ;  /* 0x0005e80001167983 */ /* 0x000ee20000300800 */
[----:B------:R-:W-:Y:S02]  /*73b30*/  ISETP.LT.AND P3, PT, R29, c[0x0][0x178], !P3 ;  /* 0x00005e001d007a0c */ /* 0x000fe40005f61270 */
[----:B------:R-:W-:Y:S01]  /*73b40*/  ISETP.LT.AND P2, PT, R28, c[0x0][0x178], !P5 ;  /* 0x00005e001c007a0c */ /* 0x000fe20006f41270 */
[C---:B0-----:R-:W-:Y:S01]  /*73b50*/  IMAD.WIDE R12, R20.reuse, 0x2, R18 ;  /* 0x00000002140c7825 */ /* 0x041fe200078e0212 */
[----:B-1----:R-:W-:Y:S02]  /*73b60*/  IADD3 R0, R20, c[0x0][0x198], RZ ;  /* 0x0000660014007a10 */ /* 0x002fe40007ffe0ff */
[----:B------:R-:W-:-:S03]  /*73b70*/  PRMT R23, R24, 0x7632, R23 ;  /* 0x0000763218177816 */ /* 0x000fc60000000017 */
        /* <DEDUP_REMOVED lines=19> */
[----:B------:R-:W-:-:S02]  /*73cb0*/  PRMT R25, R26, 0x7632, R25 ;  /* 0x000076321a197816 */ /* 0x000fc40000000019 */
[----:B------:R-:W-:Y:S01]  /*73cc0*/  IADD3 R26, R3, 0x172, RZ ;  /* 0x00000172031a7810 */ /* 0x000fe20007ffe0ff */
[----:B------:R-:W-:-:S04]  /*73cd0*/  IMAD.WIDE R20, R24, 0x2, R16 ;  /* 0x0000000218147825 */ /* 0x000fc800078e0210 */
[----:B------:R-:W-:Y:S01]  /*73ce0*/  IMAD.WIDE R22, R24, 0x2, R18 ;  /* 0x0000000218167825 */ /* 0x000fe200078e0212 */
[----:B------:R0:W-:Y:S01]  /*73cf0*/  @P6 STG.E.U16 [R14.64], R25 ;  /* 0x000000190e006986 */ /* 0x0001e2000c101506 */
[----:B------:R-:W-:-:S03]  /*73d00*/  ISETP.GE.AND P2, PT, R26, c[0x0][0x17c], PT ;  /* 0x00005f001a007a0c */ /* 0x000fc60003f46270 */
[----:B------:R-:W4:Y:S04]  /*73d10*/  LDL.LU R26, [R1+0x51c] ;  /* 0x00051c00011a7983 */ /* 0x000f280000300800 */
[----:B0-----:R-:W4:Y:S01]  /*73d20*/  LDL.LU R25, [R1+0x52c] ;  /* 0x00052c0001197983 */ /* 0x001f220000300800 */
[----:B------:R-:W-:Y:S02]  /*73d30*/  IADD3 R14, R24, c[0x0][0x198], RZ ;  /* 0x00006600180e7a10 */ /* 0x000fe40007ffe0ff */
[----:B------:R-:W-:Y:S01]  /*73d40*/  IADD3 R24, R3, 0x174, RZ ;  /* 0x0000017403187810 */ /* 0x000fe20007ffe0ff */
[----:B---3--:R0:W-:Y:S04]  /*73d50*/  @P5 STG.E.U16 [R20.64], R13 ;  /* 0x0000000d14005986 */ /* 0x0081e8000c101506 */
[----:B--2---:R1:W-:Y:S01]  /*73d60*/  @P1 STG.E.U16 [R22.64], R27 ;  /* 0x0000001b16001986 */ /* 0x0043e2000c101506 */
[----:B------:R-:W-:-:S02]  /*73d70*/  ISETP.LT.AND P1, PT, R28, c[0x0][0x178], !P0 ;  /* 0x00005e001c007a0c */ /* 0x000fc40004721270 */
[----:B------:R-:W-:Y:S01]  /*73d80*/  PRMT R0, R13, 0x7632, R0 ;  /* 0x000076320d007816 */ /* 0x000fe20000000000 */
[----:B0-----:R-:W-:Y:S01]  /*73d90*/  IMAD.WIDE R12, R14, 0x2, R16 ;  /* 0x000000020e0c7825 */ /* 0x001fe200078e0210 */
[----:B-1----:R-:W-:-:S09]  /*73da0*/  PRMT R22, R27, 0x7632, R22 ;  /* 0x000076321b167816 */ /* 0x002fd20000000016 */
[----:B------:R0:W-:Y:S01]  /*73db0*/  @P1 STG.E.U16 [R12.64], R0 ;  /* 0x000000000c001986 */ /* 0x0001e2000c101506 */
[----:B------:R-:W-:-:S03]  /*73dc0*/  ISETP.GE.AND P1, PT, R24, c[0x0][0x17c], PT ;  /* 0x00005f0018007a0c */ /* 0x000fc60003f26270 */
[----:B------:R-:W2:Y:S04]  /*73dd0*/  LDL.LU R27, [R1+0x50c] ;  /* 0x00050c00011b7983 */ /* 0x000ea80000300800 */
[----:B------:R-:W3:Y:S01]  /*73de0*/  LDL.LU R24, [R1+0x55c] ;  /* 0x00055c0001187983 */ /* 0x000ee20000300800 */
[C---:B------:R-:W-:Y:S02]  /*73df0*/  ISETP.LT.AND P0, PT, R29.reuse, c[0x0][0x178], !P0 ;  /* 0x00005e001d007a0c */ /* 0x040fe40004701270 */
[----:B------:R-:W-:Y:S02]  /*73e00*/  ISETP.LT.AND P5, PT, R28, c[0x0][0x178], !P4 ;  /* 0x00005e001c007a0c */ /* 0x000fe400067a1270 */
[----:B------:R-:W-:Y:S02]  /*73e10*/  ISETP.LT.AND P4, PT, R29, c[0x0][0x178], !P4 ;  /* 0x00005e001d007a0c */ /* 0x000fe40006781270 */
[C---:B------:R-:W-:Y:S01]  /*73e20*/  IADD3 R23, R14.reuse, c[0x0][0x198], RZ ;  /* 0x000066000e177a10 */ /* 0x040fe20007ffe0ff */
[----:B------:R-:W-:Y:S01]  /*73e30*/  IMAD.WIDE R14, R14, 0x2, R18 ;  /* 0x000000020e0e7825 */ /* 0x000fe200078e0212 */
[----:B------:R-:W-:-:S04]  /*73e40*/  IADD3 R20, R3, 0x173, RZ ;  /* 0x0000017303147810 */ /* 0x000fc80007ffe0ff */
[----:B------:R-:W-:Y:S01]  /*73e50*/  ISETP.GE.AND P6, PT, R20, c[0x0][0x17c], PT ;  /* 0x00005f0014007a0c */ /* 0x000fe20003fc6270 */
[C---:B------:R-:W-:Y:S01]  /*73e60*/  IMAD.WIDE R20, R23.reuse, 0x2, R16 ;  /* 0x0000000217147825 */ /* 0x040fe200078e0210 */
[----:B------:R1:W-:Y:S01]  /*73e70*/  @P0 STG.E.U16 [R14.64], R22 ;  /* 0x000000160e000986 */ /* 0x0003e2000c101506 */
[----:B------:R-:W-:Y:S02]  /*73e80*/  ISETP.LT.AND P0, PT, R28, c[0x0][0x178], !P3 ;  /* 0x00005e001c007a0c */ /* 0x000fe40005f01270 */
[----:B0-----:R-:W-:Y:S01]  /*73e90*/  IMAD.WIDE R12, R23, 0x2, R18 ;  /* 0x00000002170c7825 */ /* 0x001fe200078e0212 */
[C---:B------:R-:W-:Y:S01]  /*73ea0*/  ISETP.LT.AND P3, PT, R29.reuse, c[0x0][0x178], !P3 ;  /* 0x00005e001d007a0c */ /* 0x040fe20005f61270 */
[----:B----4-:R0:W-:Y:S01]  /*73eb0*/  @P5 STG.E.U16 [R20.64], R25 ;  /* 0x0000001914005986 */ /* 0x0101e2000c101506 */
[----:B------:R-:W-:-:S03]  /*73ec0*/  ISETP.LT.AND P5, PT, R29, c[0x0][0x178], !P2 ;  /* 0x00005e001d007a0c */ /* 0x000fc600057a1270 */
[----:B------:R4:W-:Y:S01]  /*73ed0*/  @P4 STG.E.U16 [R12.64], R26 ;  /* 0x0000001a0c004986 */ /* 0x0009e2000c101506 */
[----:B-1----:R-:W-:Y:S02]  /*73ee0*/  IADD3 R14, R23, c[0x0][0x198], RZ ;  /* 0x00006600170e7a10 */ /* 0x002fe40007ffe0ff */
[----:B------:R-:W-:Y:S02]  /*73ef0*/  ISETP.LT.AND P4, PT, R28, c[0x0][0x178], !P2 ;  /* 0x00005e001c007a0c */ /* 0x000fe40005781270 */
[----:B------:R-:W-:Y:S02]  /*73f00*/  PRMT R0, R25, 0x7632, R0 ;  /* 0x0000763219007816 */ /* 0x000fe40000000000 */
[----:B0-----:R-:W-:Y:S01]  /*73f10*/  IADD3 R21, R14, c[0x0][0x198], RZ ;  /* 0x000066000e157a10 */ /* 0x001fe20007ffe0ff */
[----:B------:R-:W2:Y:S01]  /*73f20*/  LDL.LU R25, [R1+0x56c] ;  /* 0x00056c0001197983 */ /* 0x000ea20000300800 */
[----:B------:R-:W-:Y:S01]  /*73f30*/  PRMT R20, R26, 0x7632, R20 ;  /* 0x000076321a147816 */ /* 0x000fe20000000014 */
[----:B----4-:R-:W-:-:S02]  /*73f40*/  IMAD.WIDE R12, R14, 0x2, R16 ;  /* 0x000000020e0c7825 */ /* 0x010fc400078e0210 */
[----:B------:R-:W4:Y:S02]  /*73f50*/  LDL.LU R26, [R1+0x54c] ;  /* 0x00054c00011a7983 */ /* 0x000f240000300800 */
[----:B------:R-:W-:Y:S02]  /*73f60*/  IMAD.WIDE R14, R14, 0x2, R18 ;  /* 0x000000020e0e7825 */ /* 0x000fe400078e0212 */
[----:B------:R0:W-:Y:S04]  /*73f70*/  @P0 STG.E.U16 [R12.64], R0 ;  /* 0x000000000c000986 */ /* 0x0001e8000c101506 */
[----:B------:R1:W-:Y:S01]  /*73f80*/  @P3 STG.E.U16 [R14.64], R20 ;  /* 0x000000140e003986 */ /* 0x0003e2000c101506 */
[----:B------:R-:W-:Y:S01]  /*73f90*/  ISETP.LT.AND P3, PT, R28, c[0x0][0x178], !P6 ;  /* 0x00005e001c007a0c */ /* 0x000fe20007761270 */
[----:B0-----:R-:W-:-:S04]  /*73fa0*/  IMAD.WIDE R12, R21, 0x2, R16 ;  /* 0x00000002150c7825 */ /* 0x001fc800078e0210 */
[----:B-1----:R-:W-:Y:S01]  /*73fb0*/  IMAD.WIDE R14, R21, 0x2, R18 ;  /* 0x00000002150e7825 */ /* 0x002fe200078e0212 */
[----:B------:R-:W-:-:S04]  /*73fc0*/  IADD3 R22, R3, 0x176, RZ ;  /* 0x0000017603167810 */ /* 0x000fc80007ffe0ff */
[----:B------:R-:W-:Y:S01]  /*73fd0*/  ISETP.GE.AND P0, PT, R22, c[0x0][0x17c], PT ;  /* 0x00005f0016007a0c */ /* 0x000fe20003f06270 */
[----:B---3--:R-:W-:Y:S04]  /*73fe0*/  @P4 STG.E.U16 [R12.64], R24 ;  /* 0x000000180c004986 */ /* 0x008fe8000c101506 */
[----:B--2---:R0:W-:Y:S01]  /*73ff0*/  @P5 STG.E.U16 [R14.64], R27 ;  /* 0x0000001b0e005986 */ /* 0x0041e2000c101506 */
[----:B------:R-:W-:Y:S02]  /*74000*/  PRMT R0, R24, 0x7632, R0 ;  /* 0x0000763218007816 */ /* 0x000fe40000000000 */
[----:B0-----:R-:W-:Y:S02]  /*74010*/  IADD3 R14, R21, c[0x0][0x198], RZ ;  /* 0x00006600150e7a10 */ /* 0x001fe40007ffe0ff */
[----:B------:R-:W-:-:S03]  /*74020*/  IADD3 R24, R3, 0x178, RZ ;  /* 0x0000017803187810 */ /* 0x000fc60007ffe0ff */
[----:B------:R-:W-:Y:S01]  /*74030*/  IMAD.WIDE R12, R14, 0x2, R16 ;  /* 0x000000020e0c7825 */ /* 0x000fe200078e0210 */
[----:B------:R-:W-:Y:S02]  /*74040*/  PRMT R22, R27, 0x7632, R22 ;  /* 0x000076321b167816 */ /* 0x000fe40000000016 */
[----:B------:R-:W2:Y:S04]  /*74050*/  LDL.LU R27, [R1+0x53c] ;  /* 0x00053c00011b7983 */ /* 0x000ea80000300800 */
[----:B------:R0:W-:Y:S01]  /*74060*/  @P3 STG.E.U16 [R12.64], R0 ;  /* 0x000000000c003986 */ /* 0x0001e2000c101506 */
[----:B------:R-:W-:-:S03]  /*74070*/  ISETP.GE.AND P3, PT, R24, c[0x0][0x17c], PT ;  /* 0x00005f0018007a0c */ /* 0x000fc60003f66270 */
[----:B------:R-:W3:Y:S01]  /*74080*/  LDL.LU R24, [R1+0x59c] ;  /* 0x00059c0001187983 */ /* 0x000ee20000300800 */
[----:B------:R-:W-:Y:S02]  /*74090*/  IADD3 R23, R3, 0x175, RZ ;  /* 0x0000017503177810 */ /* 0x000fe40007ffe0ff */
[----:B------:R-:W-:Y:S02]  /*740a0*/  ISETP.LT.AND P6, PT, R29, c[0x0][0x178], !P6 ;  /* 0x00005e001d007a0c */ /* 0x000fe400077c1270 */
[----:B------:R-:W-:Y:S02]  /*740b0*/  ISETP.LT.AND P4, PT, R28, c[0x0][0x178], !P1 ;  /* 0x00005e001c007a0c */ /* 0x000fe40004f81270 */
[----:B------:R-:W-:Y:S02]  /*740c0*/  ISETP.GE.AND P2, PT, R23, c[0x0][0x17c], PT ;  /* 0x00005f0017007a0c */ /* 0x000fe40003f46270 */
[----:B------:R-:W-:Y:S02]  /*740d0*/  IADD3 R20, R3, 0x177, RZ ;  /* 0x0000017703147810 */ /* 0x000fe40007ffe0ff */
[C---:B------:R-:W-:Y:S01]  /*740e0*/  IADD3 R23, R14.reuse, c[0x0][0x198], RZ ;  /* 0x000066000e177a10 */ /* 0x040fe20007ffe0ff */
[----:B------:R-:W-:Y:S01]  /*740f0*/  IMAD.WIDE R14, R14, 0x2, R18 ;  /* 0x000000020e0e7825 */ /* 0x000fe200078e0212 */
[----:B------:R-:W-:-:S02]  /*74100*/  ISETP.LT.AND P1, PT, R29, c[0x0][0x178], !P1 ;  /* 0x00005e001d007a0c */ /* 0x000fc40004f21270 */
[----:B------:R-:W-:Y:S01]  /*74110*/  ISETP.GE.AND P5, PT, R20, c[0x0][0x17c], PT ;  /* 0x00005f0014007a0c */ /* 0x000fe20003fa6270 */
[C---:B------:R-:W-:Y:S01]  /*74120*/  IMAD.WIDE R20, R23.reuse, 0x2, R16 ;  /* 0x0000000217147825 */ /* 0x040fe200078e0210 */
[----:B------:R1:W-:Y:S03]  /*74130*/  @P6 STG.E.U16 [R14.64], R22 ;  /* 0x000000160e006986 */ /* 0x0003e6000c101506 */
[----:B0-----:R-:W-:Y:S01]  /*74140*/  IMAD.WIDE R12, R23, 0x2, R18 ;  /* 0x00000002170c7825 */ /* 0x001fe200078e0212 */
[----:B------:R0:W-:Y:S01]  /*74150*/  @P4 STG.E.U16 [R20.64], R25 ;  /* 0x0000001914004986 */ /* 0x0001e2000c101506 */
[----:B------:R-:W-:Y:S02]  /*74160*/  ISETP.LT.AND P4, PT, R28, c[0x0][0x178], !P2 ;  /* 0x00005e001c007a0c */ /* 0x000fe40005781270 */
[----:B------:R-:W-:Y:S02]  /*74170*/  ISETP.LT.AND P2, PT, R29, c[0x0][0x178], !P2 ;  /* 0x00005e001d007a0c */ /* 0x000fe40005741270 */
[----:B----4-:R4:W-:Y:S01]  /*74180*/  @P1 STG.E.U16 [R12.64], R26 ;  /* 0x0000001a0c001986 */ /* 0x0109e2000c101506 */
[----:B-1----:R-:W-:-:S02]  /*74190*/  IADD3 R14, R23, c[0x0][0x198], RZ ;  /* 0x00006600170e7a10 */ /* 0x002fc40007ffe0ff */
[----:B------:R-:W-:Y:S02]  /*741a0*/  ISETP.LT.AND P1, PT, R28, c[0x0][0x178], !P0 ;  /* 0x00005e001c007a0c */ /* 0x000fe40004721270 */
[----:B------:R-:W-:Y:S02]  /*741b0*/  PRMT R0, R25, 0x7632, R0 ;  /* 0x0000763219007816 */ /* 0x000fe40000000000 */
[----:B------:R-:W-:Y:S01]  /*741c0*/  ISETP.LT.AND P6, PT, R29, c[0x0][0x178], !P0 ;  /* 0x00005e001d007a0c */ /* 0x000fe200047c1270 */
[----:B0-----:R-:W2:Y:S01]  /*741d0*/  LDL.LU R25, [R1+0x5ac] ;  /* 0x0005ac0001197983 */ /* 0x001ea20000300800 */
[C---:B------:R-:W-:Y:S01]  /*741e0*/  IADD3 R21, R14.reuse, c[0x0][0x198], RZ ;  /* 0x000066000e157a10 */ /* 0x040fe20007ffe0ff */
[----:B----4-:R-:W-:Y:S01]  /*741f0*/  IMAD.WIDE R12, R14, 0x2, R16 ;  /* 0x000000020e0c7825 */ /* 0x010fe200078e0210 */
[----:B------:R-:W-:Y:S02]  /*74200*/  PRMT R20, R26, 0x7632, R20 ;  /* 0x000076321a147816 */ /* 0x000fe40000000014 */
[----:B------:R-:W4:Y:S01]  /*74210*/  LDL.LU R26, [R1+0x58c] ;  /* 0x00058c00011a7983 */ /* 0x000f220000300800 */
[----:B------:R-:W-:-:S03]  /*74220*/  IMAD.WIDE R14, R14, 0x2, R18 ;  /* 0x000000020e0e7825 */ /* 0x000fc600078e0212 */
[----:B------:R0:W-:Y:S04]  /*74230*/  @P4 STG.E.U16 [R12.64], R0 ;  /* 0x000000000c004986 */ /* 0x0001e8000c101506 */
[----:B------:R1:W-:Y:S01]  /*74240*/  @P2 STG.E.U16 [R14.64], R20 ;  /* 0x000000140e002986 */ /* 0x0003e2000c101506 */
[----:B0-----:R-:W-:-:S04]  /*74250*/  IMAD.WIDE R12, R21, 0x2, R16 ;  /* 0x00000002150c7825 */ /* 0x001fc800078e0210 */
[----:B-1----:R-:W-:Y:S01]  /*74260*/  IMAD.WIDE R14, R21, 0x2, R18 ;  /* 0x00000002150e7825 */ /* 0x002fe200078e0212 */
[----:B------:R-:W-:-:S04]  /*74270*/  IADD3 R22, R3, 0x17a, RZ ;  /* 0x0000017a03167810 */ /* 0x000fc80007ffe0ff */
[----:B------:R-:W-:Y:S01]  /*74280*/  ISETP.GE.AND P4, PT, R22, c[0x0][0x17c], PT ;  /* 0x00005f0016007a0c */ /* 0x000fe20003f86270 */
[----:B---3--:R-:W-:Y:S01]  /*74290*/  @P1 STG.E.U16 [R12.64], R24 ;  /* 0x000000180c001986 */ /* 0x008fe2000c101506 */
[----:B------:R-:W-:-:S03]  /*742a0*/  ISETP.LT.AND P1, PT, R28, c[0x0][0x178], !P5 ;  /* 0x00005e001c007a0c */ /* 0x000fc60006f21270 */
        /* <DEDUP_REMOVED lines=28> */
[----:B------:R-:W-:Y:S02]  /*74470*/  ISETP.LT.AND P4, PT, R29, c[0x0][0x178], !P4 ;  /* 0x00005e001d007a0c */ /* 0x000fe40006781270 */
[----:B------:R-:W-:Y:S02]  /*74480*/  PRMT R0, R25, 0x7632, R0 ;  /* 0x0000763219007816 */ /* 0x000fe40000000000 */
[C---:B0-----:R-:W-:Y:S01]  /*74490*/  IADD3 R21, R14.reuse, c[0x0][0x198], RZ ;  /* 0x000066000e157a10 */ /* 0x041fe20007ffe0ff */
[----:B----4-:R-:W-:Y:S01]  /*744a0*/  IMAD.WIDE R12, R14, 0x2, R16 ;  /* 0x000000020e0c7825 */ /* 0x010fe200078e0210 */
[----:B------:R-:W-:Y:S01]  /*744b0*/  PRMT R20, R26, 0x7632, R20 ;  /* 0x000076321a147816 */ /* 0x000fe20000000014 */
[----:B------:R-:W4:Y:S02]  /*744c0*/  LDL.LU R25, [R1+0x5ec] ;  /* 0x0005ec0001197983 */ /* 0x000f240000300800 */
[----:B------:R-:W-:-:S02]  /*744d0*/  IMAD.WIDE R14, R14, 0x2, R18 ;  /* 0x000000020e0e7825 */ /* 0x000fc400078e0212 */
[----:B------:R0:W-:Y:S04]  /*744e0*/  @P2 STG.E.U16 [R12.64], R0 ;  /* 0x000000000c002986 */ /* 0x0001e8000c101506 */
[----:B------:R1:W-:Y:S01]  /*744f0*/  @P0 STG.E.U16 [R14.64], R20 ;  /* 0x000000140e000986 */ /* 0x0003e2000c101506 */
[----:B------:R-:W-:-:S03]  /*74500*/  ISETP.LT.AND P0, PT, R28, c[0x0][0x178], !P6 ;  /* 0x00005e001c007a0c */ /* 0x000fc60007701270 */
[----:B------:R-:W4:Y:S01]  /*74510*/  LDL.LU R26, [R1+0x5cc] ;  /* 0x0005cc00011a7983 */ /* 0x000f220000300800 */
        /* <DEDUP_REMOVED lines=22> */
[----:B------:R-:W-:-:S02]  /*74680*/  ISETP.GE.AND P4, PT, R20, c[0x0][0x17c], PT ;  /* 0x00005f0014007a0c */ /* 0x000fc40003f86270 */
[----:B------:R-:W-:Y:S01]  /*74690*/  ISETP.LT.AND P1, PT, R29, c[0x0][0x178], !P1 ;  /* 0x00005e001d007a0c */ /* 0x000fe20004f21270 */
[C---:B------:R-:W-:Y:S01]  /*746a0*/  IMAD.WIDE R20, R23.reuse, 0x2, R16 ;  /* 0x0000000217147825 */ /* 0x040fe200078e0210 */
[----:B------:R1:W-:Y:S04]  /*746b0*/  @P6 STG.E.U16 [R14.64], R22 ;  /* 0x000000160e006986 */ /* 0x0003e8000c101506 */
[----:B----4-:R4:W-:Y:S01]  /*746c0*/  @P3 STG.E.U16 [R20.64], R25 ;  /* 0x0000001914003986 */ /* 0x0109e2000c101506 */
[C---:B------:R-:W-:Y:S01]  /*746d0*/  ISETP.LT.AND P3, PT, R28.reuse, c[0x0][0x178], !P5 ;  /* 0x00005e001c007a0c */ /* 0x040fe20006f61270 */
[----:B0-----:R-:W-:Y:S01]  /*746e0*/  IMAD.WIDE R12, R23, 0x2, R18 ;  /* 0x00000002170c7825 */ /* 0x001fe200078e0212 */
[----:B------:R-:W-:Y:S02]  /*746f0*/  ISETP.LT.AND P5, PT, R29, c[0x0][0x178], !P5 ;  /* 0x00005e001d007a0c */ /* 0x000fe40006fa1270 */
[----:B------:R-:W-:-:S02]  /*74700*/  ISETP.LT.AND P6, PT, R28, c[0x0][0x178], !P2 ;  /* 0x00005e001c007a0c */ /* 0x000fc400057c1270 */
[----:B-1----:R-:W-:Y:S01]  /*74710*/  IADD3 R14, R23, c[0x0][0x198], RZ ;  /* 0x00006600170e7a10 */ /* 0x002fe20007ffe0ff */
[----:B------:R0:W-:Y:S01]  /*74720*/  @P1 STG.E.U16 [R12.64], R26 ;  /* 0x0000001a0c001986 */ /* 0x0001e2000c101506 */
[----:B------:R-:W-:Y:S02]  /*74730*/  ISETP.LT.AND P2, PT, R29, c[0x0][0x178], !P2 ;  /* 0x00005e001d007a0c */ /* 0x000fe40005741270 */
[----:B------:R-:W-:Y:S02]  /*74740*/  PRMT R0, R25, 0x7632, R0 ;  /* 0x0000763219007816 */ /* 0x000fe40000000000 */
[----:B----4-:R-:W-:Y:S01]  /*74750*/  IADD3 R21, R14, c[0x0][0x198], RZ ;  /* 0x000066000e157a10 */ /* 0x010fe20007ffe0ff */
[----:B------:R-:W4:Y:S01]  /*74760*/  LDL.LU R25, [R1+0x660] ;  /* 0x0006600001197983 */ /* 0x000f220000300800 */
[----:B------:R-:W-:Y:S01]  /*74770*/  PRMT R20, R26, 0x7632, R20 ;  /* 0x000076321a147816 */ /* 0x000fe20000000014 */
[C---:B0-----:R-:W-:Y:S02]  /*74780*/  IMAD.WIDE R12, R14.reuse, 0x2, R16 ;  /* 0x000000020e0c7825 */ /* 0x041fe400078e0210 */
[----:B------:R-:W4:Y:S02]  /*74790*/  LDL.LU R26, [R1+0x640] ;  /* 0x00064000011a7983 */ /* 0x000f240000300800 */
[----:B------:R-:W-:-:S02]  /*747a0*/  IMAD.WIDE R14, R14, 0x2, R18 ;  /* 0x000000020e0e7825 */ /* 0x000fc400078e0212 */
[----:B------:R0:W-:Y:S04]  /*747b0*/  @P3 STG.E.U16 [R12.64], R0 ;  /* 0x000000000c003986 */ /* 0x0001e8000c101506 */
[----:B------:R1:W-:Y:S01]  /*747c0*/  @P5 STG.E.U16 [R14.64], R20 ;  /* 0x000000140e005986 */ /* 0x0003e2000c101506 */
[----:B------:R-:W-:Y:S01]  /*747d0*/  ISETP.LT.AND P5, PT, R28, c[0x0][0x178], !P4 ;  /* 0x00005e001c007a0c */ /* 0x000fe200067a1270 */
[----:B0-----:R-:W-:-:S04]  /*747e0*/  IMAD.WIDE R12, R21, 0x2, R16 ;  /* 0x00000002150c7825 */ /* 0x001fc800078e0210 */
[----:B-1----:R-:W-:Y:S01]  /*747f0*/  IMAD.WIDE R14, R21, 0x2, R18 ;  /* 0x00000002150e7825 */ /* 0x002fe200078e0212 */
[C---:B------:R-:W-:Y:S02]  /*74800*/  IADD3 R23, R3.reuse, 0x181, RZ ;  /* 0x0000018103177810 */ /* 0x040fe40007ffe0ff */
[----:B------:R-:W-:Y:S02]  /*74810*/  IADD3 R22, R3, 0x182, RZ ;  /* 0x0000018203167810 */ /* 0x000fe40007ffe0ff */
[----:B------:R-:W-:Y:S02]  /*74820*/  ISETP.GE.AND P1, PT, R23, c[0x0][0x17c], PT ;  /* 0x00005f0017007a0c */ /* 0x000fe40003f26270 */
[----:B------:R-:W-:Y:S02]  /*74830*/  IADD3 R23, R3, 0x184, RZ ;  /* 0x0000018403177810 */ /* 0x000fe40007ffe0ff */
[----:B------:R-:W-:Y:S01]  /*74840*/  ISETP.GE.AND P3, PT, R22, c[0x0][0x17c], PT ;  /* 0x00005f0016007a0c */ /* 0x000fe20003f66270 */
[----:B---3--:R-:W-:Y:S04]  /*74850*/  @P6 STG.E.U16 [R12.64], R24 ;  /* 0x000000180c006986 */ /* 0x008fe8000c101506 */
[----:B--2---:R0:W-:Y:S01]  /*74860*/  @P2 STG.E.U16 [R14.64], R27 ;  /* 0x0000001b0e002986 */ /* 0x0041e2000c101506 */
[----:B------:R-:W-:-:S02]  /*74870*/  PRMT R0, R24, 0x7632, R0 ;  /* 0x0000763218007816 */ /* 0x000fc40000000000 */
[----:B0-----:R-:W-:-:S05]  /*74880*/  IADD3 R14, R21, c[0x0][0x198], RZ ;  /* 0x00006600150e7a10 */ /* 0x001fca0007ffe0ff */
[----:B------:R-:W-:Y:S01]  /*74890*/  IMAD.WIDE R12, R14, 0x2, R16 ;  /* 0x000000020e0c7825 */ /* 0x000fe200078e0210 */
[----:B------:R-:W-:Y:S02]  /*748a0*/  PRMT R22, R27, 0x7632, R22 ;  /* 0x000076321b167816 */ /* 0x000fe40000000016 */
[----:B------:R-:W2:Y:S04]  /*748b0*/  LDL.LU R27, [R1+0x620] ;  /* 0x00062000011b7983 */ /* 0x000ea80000300800 */
[----:B------:R0:W-:Y:S01]  /*748c0*/  @P5 STG.E.U16 [R12.64], R0 ;  /* 0x000000000c005986 */ /* 0x0001e2000c101506 */
[----:B------:R-:W-:-:S03]  /*748d0*/  ISETP.GE.AND P5, PT, R23, c[0x0][0x17c], PT ;  /* 0x00005f0017007a0c */ /* 0x000fc60003fa6270 */
[----:B------:R-:W3:Y:S01]  /*748e0*/  LDL.LU R23, [R1+0x670] ;  /* 0x0006700001177983 */ /* 0x000ee20000300800 */
[C---:B------:R-:W-:Y:S02]  /*748f0*/  ISETP.LT.AND P4, PT, R29.reuse, c[0x0][0x178], !P4 ;  /* 0x00005e001d007a0c */ /* 0x040fe40006781270 */
[----:B------:R-:W-:Y:S02]  /*74900*/  ISETP.LT.AND P2, PT, R28, c[0x0][0x178], !P0 ;  /* 0x00005e001c007a0c */ /* 0x000fe40004741270 */
[----:B------:R-:W-:Y:S02]  /*74910*/  ISETP.LT.AND P0, PT, R29, c[0x0][0x178], !P0 ;  /* 0x00005e001d007a0c */ /* 0x000fe40004701270 */
[----:B------:R-:W-:Y:S02]  /*74920*/  IADD3 R20, R3, 0x183, RZ ;  /* 0x0000018303147810 */ /* 0x000fe40007ffe0ff */
[C---:B------:R-:W-:Y:S01]  /*74930*/  IADD3 R24, R14.reuse, c[0x0][0x198], RZ ;  /* 0x000066000e187a10 */ /* 0x040fe20007ffe0ff */
[----:B------:R-:W-:Y:S01]  /*74940*/  IMAD.WIDE R14, R14, 0x2, R18 ;  /* 0x000000020e0e7825 */ /* 0x000fe200078e0212 */
[----:B------:R-:W-:-:S03]  /*74950*/  ISETP.GE.AND P6, PT, R20, c[0x0][0x17c], PT ;  /* 0x00005f0014007a0c */ /* 0x000fc60003fc6270 */
[C---:B------:R-:W-:Y:S01]  /*74960*/  IMAD.WIDE R20, R24.reuse, 0x2, R16 ;  /* 0x0000000218147825 */ /* 0x040fe200078e0210 */
[----:B0-----:R-:W-:Y:S01]  /*74970*/  IADD3 R0, R3, 0x185, RZ ;  /* 0x0000018503007810 */ /* 0x001fe20007ffe0ff */
[----:B------:R-:W-:Y:S02]  /*74980*/  @P4 STG.E.U16 [R14.64], R22 ;  /* 0x000000160e004986 */ /* 0x000fe4000c101506 */
[----:B------:R-:W-:Y:S01]  /*74990*/  IMAD.WIDE R12, R24, 0x2, R18 ;  /* 0x00000002180c7825 */ /* 0x000fe200078e0212 */
[----:B------:R-:W-:Y:S01]  /*749a0*/  ISETP.LT.AND P4, PT, R28, c[0x0][0x178], !P1 ;  /* 0x00005e001c007a0c */ /* 0x000fe20004f81270 */
[----:B----4-:R0:W-:Y:S01]  /*749b0*/  @P2 STG.E.U16 [R20.64], R25 ;  /* 0x0000001914002986 */ /* 0x0101e2000c101506 */
[----:B------:R-:W-:Y:S02]  /*749c0*/  ISETP.LT.AND P1, PT, R29, c[0x0][0x178], !P1 ;  /* 0x00005e001d007a0c */ /* 0x000fe40004f21270 */
[----:B------:R-:W-:Y:S01]  /*749d0*/  ISETP.GE.AND P2, PT, R0, c[0x0][0x17c], PT ;  /* 0x00005f0000007a0c */ /* 0x000fe20003f46270 */
[----:B------:R1:W-:Y:S01]  /*749e0*/  @P0 STG.E.U16 [R12.64], R26 ;  /* 0x0000001a0c000986 */ /* 0x0003e2000c101506 */
[----:B------:R-:W-:-:S02]  /*749f0*/  IADD3 R0, R24, c[0x0][0x198], RZ ;  /* 0x0000660018007a10 */ /* 0x000fc40007ffe0ff */
[----:B------:R-:W-:Y:S02]  /*74a00*/  ISETP.LT.AND P0, PT, R28, c[0x0][0x178], !P3 ;  /* 0x00005e001c007a0c */ /* 0x000fe40005f01270 */
[----:B0-----:R-:W-:Y:S02]  /*74a10*/  PRMT R21, R26, 0x7632, R21 ;  /* 0x000076321a157816 */ /* 0x001fe40000000015 */
[----:B-1----:R-:W4:Y:S01]  /*74a20*/  LDL.LU R26, [R1+0x690] ;  /* 0x00069000011a7983 */ /* 0x002f220000300800 */
[----:B------:R-:W-:Y:S01]  /*74a30*/  PRMT R20, R25, 0x7632, R20 ;  /* 0x0000763219147816 */ /* 0x000fe20000000014 */
[C---:B------:R-:W-:Y:S01]  /*74a40*/  IMAD.WIDE R14, R0.reuse, 0x2, R16 ;  /* 0x00000002000e7825 */ /* 0x040fe200078e0210 */
[----:B------:R-:W-:Y:S01]  /*74a50*/  ISETP.LT.AND P3, PT, R29, c[0x0][0x178], !P3 ;  /* 0x00005e001d007a0c */ /* 0x000fe20005f61270 */
[----:B------:R-:W4:Y:S02]  /*74a60*/  LDL.LU R25, [R1+0x600] ;  /* 0x0006000001197983 */ /* 0x000f240000300800 */
[C-C-:B------:R-:W-:Y:S01]  /*74a70*/  IMAD.WIDE R12, R0.reuse, 0x2, R18.reuse ;  /* 0x00000002000c7825 */ /* 0x140fe200078e0212 */
[----:B------:R-:W-:Y:S01]  /*74a80*/  IADD3 R0, R0, c[0x0][0x198], RZ ;  /* 0x0000660000007a10 */ /* 0x000fe20007ffe0ff */
[----:B------:R0:W-:Y:S04]  /*74a90*/  @P4 STG.E.U16 [R14.64], R20 ;  /* 0x000000140e004986 */ /* 0x0001e8000c101506 */
[----:B------:R1:W-:Y:S01]  /*74aa0*/  @P1 STG.E.U16 [R12.64], R21 ;  /* 0x000000150c001986 */ /* 0x0003e2000c101506 */
[----:B0-----:R-:W-:Y:S01]  /*74ab0*/  IADD3 R20, R3, 0x187, RZ ;  /* 0x0000018703147810 */ /* 0x001fe20007ffe0ff */
[----:B------:R-:W-:-:S04]  /*74ac0*/  IMAD.WIDE R14, R0, 0x2, R18 ;  /* 0x00000002000e7825 */ /* 0x000fc800078e0212 */
[----:B-1----:R-:W-:-:S05]  /*74ad0*/  IMAD.WIDE R12, R0, 0x2, R16 ;  /* 0x00000002000c7825 */ /* 0x002fca00078e0210 */
[----:B---3--:R-:W-:Y:S01]  /*74ae0*/  @P0 STG.E.U16 [R12.64], R23 ;  /* 0x000000170c000986 */ /* 0x008fe2000c101506 */
[----:B------:R-:W-:Y:S02]  /*74af0*/  ISETP.GE.AND P0, PT, R20, c[0x0][0x17c], PT ;  /* 0x00005f0014007a0c */ /* 0x000fe40003f06270 */
[----:B--2---:R-:W-:Y:S01]  /*74b00*/  PRMT R20, R27, 0x7632, R20 ;  /* 0x000076321b147816 */ /* 0x004fe20000000014 */
[----:B------:R0:W-:Y:S04]  /*74b10*/  @P3 STG.E.U16 [R14.64], R27 ;  /* 0x0000001b0e003986 */ /* 0x0001e8000c101506 */
[----:B0-----:R-:W2:Y:S01]  /*74b20*/  LDL.LU R27, [R1+0x680] ;  /* 0x00068000011b7983 */ /* 0x001ea20000300800 */
[----:B------:R-:W-:Y:S02]  /*74b30*/  ISETP.LT.AND P1, PT, R28, c[0x0][0x178], !P6 ;  /* 0x00005e001c007a0c */ /* 0x000fe40007721270 */
[----:B------:R-:W-:-:S02]  /*74b40*/  ISETP.LT.AND P6, PT, R29, c[0x0][0x178], !P6 ;  /* 0x00005e001d007a0c */ /* 0x000fc400077c1270 */
[----:B------:R-:W-:Y:S02]  /*74b50*/  IADD3 R0, R0, c[0x0][0x198], RZ ;  /* 0x0000660000007a10 */ /* 0x000fe40007ffe0ff */
[----:B------:R-:W-:Y:S02]  /*74b60*/  ISETP.LT.AND P3, PT, R28, c[0x0][0x178], !P5 ;  /* 0x00005e001c007a0c */ /* 0x000fe40006f61270 */
[----:B------:R-:W-:Y:S01]  /*74b70*/  PRMT R21, R23, 0x7632, R21 ;  /* 0x0000763217157816 */ /* 0x000fe20000000015 */
[----:B------:R-:W-:-:S04]  /*74b80*/  IMAD.WIDE R12, R0, 0x2, R16 ;  /* 0x00000002000c7825 */ /* 0x000fc800078e0210 */
[C---:B------:R-:W-:Y:S01]  /*74b90*/  IMAD.WIDE R14, R0.reuse, 0x2, R18 ;  /* 0x00000002000e7825 */ /* 0x040fe200078e0212 */
[----:B------:R-:W-:Y:S01]  /*74ba0*/  IADD3 R0, R0, c[0x0][0x198], RZ ;  /* 0x0000660000007a10 */ /* 0x000fe20007ffe0ff */
[----:B------:R0:W-:Y:S01]  /*74bb0*/  @P1 STG.E.U16 [R12.64], R21 ;  /* 0x000000150c001986 */ /* 0x0001e2000c101506 */
[----:B------:R-:W-:-:S03]  /*74bc0*/  ISETP.LT.AND P5, PT, R29, c[0x0][0x178], !P5 ;  /* 0x00005e001d007a0c */ /* 0x000fc60006fa1270 */
[----:B------:R1:W-:Y:S01]  /*74bd0*/  @P6 STG.E.U16 [R14.64], R20 ;  /* 0x000000140e006986 */ /* 0x0003e2000c101506 */
[----:B------:R-:W-:Y:S02]  /*74be0*/  ISETP.LT.AND P6, PT, R28, c[0x0][0x178], !P2 ;  /* 0x00005e001c007a0c */ /* 0x000fe400057c1270 */
[C---:B------:R-:W-:Y:S01]  /*74bf0*/  IADD3 R22, R3.reuse, 0x186, RZ ;  /* 0x0000018603167810 */ /* 0x040fe20007ffe0ff */
[----:B0-----:R-:W-:Y:S01]  /*74c00*/  IMAD.WIDE R12, R0, 0x2, R16 ;  /* 0x00000002000c7825 */ /* 0x001fe200078e0210 */
[----:B-1----:R-:W-:-:S04]  /*74c10*/  IADD3 R14, R3, 0x189, RZ ;  /* 0x00000189030e7810 */ /* 0x002fc80007ffe0ff */
[----:B----4-:R0:W-:Y:S01]  /*74c20*/  @P3 STG.E.U16 [R12.64], R26 ;  /* 0x0000001a0c003986 */ /* 0x0101e2000c101506 */
[----:B------:R-:W-:Y:S02]  /*74c30*/  IADD3 R20, R0, c[0x0][0x198], RZ ;  /* 0x0000660000147a10 */ /* 0x000fe40007ffe0ff */
[----:B------:R-:W-:Y:S02]  /*74c40*/  ISETP.GE.AND P4, PT, R22, c[0x0][0x17c], PT ;  /* 0x00005f0016007a0c */ /* 0x000fe40003f86270 */
[----:B------:R-:W-:Y:S01]  /*74c50*/  ISETP.GE.AND P3, PT, R14, c[0x0][0x17c], PT ;  /* 0x00005f000e007a0c */ /* 0x000fe20003f66270 */
[----:B------:R-:W-:Y:S01]  /*74c60*/  IMAD.WIDE R14, R20, 0x2, R16 ;  /* 0x00000002140e7825 */ /* 0x000fe200078e0210 */
[----:B------:R-:W-:-:S03]  /*74c70*/  ISETP.LT.AND P2, PT, R29, c[0x0][0x178], !P2 ;  /* 0x00005e001d007a0c */ /* 0x000fc60005741270 */
[----:B0-----:R-:W-:Y:S01]  /*74c80*/  IMAD.WIDE R12, R0, 0x2, R18 ;  /* 0x00000002000c7825 */ /* 0x001fe200078e0212 */
[----:B------:R-:W-:Y:S02]  /*74c90*/  PRMT R0, R26, 0x7632, R0 ;  /* 0x000076321a007816 */ /* 0x000fe40000000000 */
[----:B------:R-:W-:Y:S01]  /*74ca0*/  IADD3 R21, R3, 0x188, RZ ;  /* 0x0000018803157810 */ /* 0x000fe20007ffe0ff */
[----:B------:R-:W3:Y:S04]  /*74cb0*/  LDL.LU R26, [R1+0x630] ;  /* 0x00063000011a7983 */ /* 0x000ee80000300800 */
[----:B------:R0:W-:Y:S01]  /*74cc0*/  @P5 STG.E.U16 [R12.64], R25 ;  /* 0x000000190c005986 */ /* 0x0001e2000c101506 */
[----:B------:R-:W-:Y:S02]  /*74cd0*/  ISETP.LT.AND P5, PT, R28, c[0x0][0x178], !P4 ;  /* 0x00005e001c007a0c */ /* 0x000fe400067a1270 */
[----:B------:R-:W-:Y:S01]  /*74ce0*/  ISETP.LT.AND P4, PT, R29, c[0x0][0x178], !P4 ;  /* 0x00005e001d007a0c */ /* 0x000fe20006781270 */
[----:B------:R1:W-:Y:S01]  /*74cf0*/  @P6 STG.E.U16 [R14.64], R0 ;  /* 0x000000000e006986 */ /* 0x0003e2000c101506 */
[----:B------:R-:W-:-:S02]  /*74d00*/  PRMT R22, R25, 0x7632, R22 ;  /* 0x0000763219167816 */ /* 0x000fc40000000016 */
[----:B------:R-:W-:Y:S01]  /*74d10*/  ISETP.GE.AND P1, PT, R21, c[0x0][0x17c], PT ;  /* 0x00005f0015007a0c */ /* 0x000fe20003f26270 */
[C---:B0-----:R-:W-:Y:S01]  /*74d20*/  IMAD.WIDE R12, R20.reuse, 0x2, R18 ;  /* 0x00000002140c7825 */ /* 0x041fe200078e0212 */
[----:B-1----:R-:W-:-:S04]  /*74d30*/  IADD3 R0, R20, c[0x0][0x198], RZ ;  /* 0x0000660014007a10 */ /* 0x002fc80007ffe0ff */
[----:B------:R-:W-:Y:S01]  /*74d40*/  @P2 STG.E.U16 [R12.64], R22 ;  /* 0x000000160c002986 */ /* 0x000fe2000c101506 */
[----:B------:R-:W-:-:S04]  /*74d50*/  IMAD.WIDE R14, R0, 0x2, R16 ;  /* 0x00000002000e7825 */ /* 0x000fc800078e0210 */
[----:B------:R-:W-:Y:S01]  /*74d60*/  IMAD.WIDE R20, R0, 0x2, R18 ;  /* 0x0000000200147825 */ /* 0x000fe200078e0212 */
[----:B--2---:R0:W-:Y:S04]  /*74d70*/  @P5 STG.E.U16 [R14.64], R27 ;  /* 0x0000001b0e005986 */ /* 0x0041e8000c101506 */
[----:B------:R1:W-:Y:S01]  /*74d80*/  @P4 STG.E.U16 [R20.64], R4 ;  /* 0x0000000414004986 */ /* 0x0003e2000c101506 */
[----:B------:R-:W-:Y:S02]  /*74d90*/  ISETP.LT.AND P4, PT, R28, c[0x0][0x178], !P0 ;  /* 0x00005e001c007a0c */ /* 0x000fe40004781270 */
[----:B0-----:R-:W-:Y:S02]  /*74da0*/  IADD3 R14, R0, c[0x0][0x198], RZ ;  /* 0x00006600000e7a10 */ /* 0x001fe40007ffe0ff */
[----:B-1----:R-:W-:-:S03]  /*74db0*/  PRMT R4, R27, 0x7632, R4 ;  /* 0x000076321b047816 */ /* 0x002fc60000000004 */
[----:B------:R-:W-:Y:S01]  /*74dc0*/  IMAD.WIDE R12, R14, 0x2, R16 ;  /* 0x000000020e0c7825 */ /* 0x000fe200078e0210 */
[----:B------:R-:W2:Y:S05]  /*74dd0*/  LDL.LU R27, [R1+0x610] ;  /* 0x00061000011b7983 */ /* 0x000eaa0000300800 */
[----:B------:R0:W-:Y:S04]  /*74de0*/  @P4 STG.E.U16 [R12.64], R4 ;  /* 0x000000040c004986 */ /* 0x0001e8000c101506 */
[----:B0-----:R-:W4:Y:S01]  /*74df0*/  LDL.LU R13, [R1+0x6c0] ;  /* 0x0006c000010d7983 */ /* 0x001f220000300800 */
[----:B------:R-:W-:-:S04]  /*74e00*/  IADD3 R25, R3, 0x18c, RZ ;  /* 0x0000018c03197810 */ /* 0x000fc80007ffe0ff */
[----:B------:R-:W-:Y:S02]  /*74e10*/  ISETP.GE.AND P4, PT, R25, c[0x0][0x17c], PT ;  /* 0x00005f0019007a0c */ /* 0x000fe40003f86270 */
[----:B------:R-:W2:Y:S01]  /*74e20*/  LDL.LU R25, [R1+0x6b0] ;  /* 0x0006b00001197983 */ /* 0x000ea20000300800 */
[C---:B------:R-:W-:Y:S02]  /*74e30*/  ISETP.LT.AND P0, PT, R29.reuse, c[0x0][0x178], !P0 ;  /* 0x00005e001d007a0c */ /* 0x040fe40004701270 */
[----:B------:R-:W-:Y:S02]  /*74e40*/  ISETP.LT.AND P5, PT, R28, c[0x0][0x178], !P1 ;  /* 0x00005e001c007a0c */ /* 0x000fe40004fa1270 */
[----:B------:R-:W-:Y:S02]  /*74e50*/  ISETP.LT.AND P1, PT, R29, c[0x0][0x178], !P1 ;  /* 0x00005e001d007a0c */ /* 0x000fe40004f21270 */
[----:B------:R-:W-:Y:S02]  /*74e60*/  IADD3 R24, R3, 0x18b, RZ ;  /* 0x0000018b03187810 */ /* 0x000fe40007ffe0ff */
[----:B------:R-:W-:-:S02]  /*74e70*/  IADD3 R0, R14, c[0x0][0x198], RZ ;  /* 0x000066000e007a10 */ /* 0x000fc40007ffe0ff */
[----:B------:R-:W-:Y:S01]  /*74e80*/  IADD3 R23, R3, 0x18a, RZ ;  /* 0x0000018a03177810 */ /* 0x000fe20007ffe0ff */
[----:B------:R-:W-:Y:S01]  /*74e90*/  IMAD.WIDE R14, R14, 0x2, R18 ;  /* 0x000000020e0e7825 */ /* 0x000fe200078e0212 */
[----:B------:R-:W-:Y:S02]  /*74ea0*/  ISETP.GE.AND P2, PT, R24, c[0x0][0x17c], PT ;  /* 0x00005f0018007a0c */ /* 0x000fe40003f46270 */
[----:B------:R-:W-:Y:S01]  /*74eb0*/  PRMT R24, R4, 0x7632, R24 ;  /* 0x0000763204187816 */ /* 0x000fe20000000018 */
[----:B------:R-:W-:Y:S01]  /*74ec0*/  IMAD.WIDE R20, R0, 0x2, R16 ;  /* 0x0000000200147825 */ /* 0x000fe200078e0210 */
[----:B------:R-:W-:-:S03]  /*74ed0*/  ISETP.GE.AND P6, PT, R23, c[0x0][0x17c], PT ;  /* 0x00005f0017007a0c */ /* 0x000fc60003fc6270 */
[C---:B------:R-:W-:Y:S01]  /*74ee0*/  IMAD.WIDE R22, R0.reuse, 0x2, R18 ;  /* 0x0000000200167825 */ /* 0x040fe200078e0212 */
[----:B------:R0:W-:Y:S02]  /*74ef0*/  @P0 STG.E.U16 [R14.64], R24 ;  /* 0x000000180e000986 */ /* 0x0001e4000c101506 */
[----:B0-----:R-:W-:Y:S02]  /*74f00*/  IADD3 R14, R0, c[0x0][0x198], RZ ;  /* 0x00006600000e7a10 */ /* 0x001fe40007ffe0ff */
[----:B----4-:R-:W-:Y:S04]  /*74f10*/  @P5 STG.E.U16 [R20.64], R13 ;  /* 0x0000000d14005986 */ /* 0x010fe8000c101506 */
[----:B---3--:R0:W-:Y:S02]  /*74f20*/  @P1 STG.E.U16 [R22.64], R26 ;  /* 0x0000001a16001986 */ /* 0x0081e4000c101506 */
[----:B0-----:R-:W-:-:S02]  /*74f30*/  PRMT R22, R26, 0x7632, R22 ;  /* 0x000076321a167816 */ /* 0x001fc40000000016 */
[----:B------:R-:W3:Y:S01]  /*74f40*/  LDL.LU R26, [R1+0x6a0] ;  /* 0x0006a000011a7983 */ /* 0x000ee20000300800 */
[C---:B------:R-:W-:Y:S02]  /*74f50*/  ISETP.LT.AND P1, PT, R28.reuse, c[0x0][0x178], !P3 ;  /* 0x00005e001c007a0c */ /* 0x040fe40005f21270 */
[C---:B------:R-:W-:Y:S02]  /*74f60*/  ISETP.LT.AND P3, PT, R29.reuse, c[0x0][0x178], !P3 ;  /* 0x00005e001d007a0c */ /* 0x040fe40005f61270 */
[----:B------:R-:W-:Y:S02]  /*74f70*/  ISETP.LT.AND P5, PT, R28, c[0x0][0x178], !P6 ;  /* 0x00005e001c007a0c */ /* 0x000fe400077a1270 */
[----:B------:R-:W-:Y:S02]  /*74f80*/  ISETP.LT.AND P6, PT, R29, c[0x0][0x178], !P6 ;  /* 0x00005e001d007a0c */ /* 0x000fe400077c1270 */
[----:B------:R-:W-:Y:S01]  /*74f90*/  PRMT R4, R13, 0x7632, R4 ;  /* 0x000076320d047816 */ /* 0x000fe20000000004 */
[----:B------:R-:W-:Y:S01]  /*74fa0*/  IMAD.WIDE R12, R14, 0x2, R16 ;  /* 0x000000020e0c7825 */ /* 0x000fe200078e0210 */
[----:B------:R-:W-:-:S02]  /*74fb0*/  IADD3 R20, R3, 0x18d, RZ ;  /* 0x0000018d03147810 */ /* 0x000fc40007ffe0ff */
[C---:B------:R-:W-:Y:S01]  /*74fc0*/  IADD3 R0, R14.reuse, c[0x0][0x198], RZ ;  /* 0x000066000e007a10 */ /* 0x040fe20007ffe0ff */
[----:B------:R-:W-:Y:S01]  /*74fd0*/  IMAD.WIDE R14, R14, 0x2, R18 ;  /* 0x000000020e0e7825 */ /* 0x000fe200078e0212 */
[----:B------:R-:W-:Y:S01]  /*74fe0*/  ISETP.GE.AND P0, PT, R20, c[0x0][0x17c], PT ;  /* 0x00005f0014007a0c */ /* 0x000fe20003f06270 */
[----:B------:R0:W-:Y:S02]  /*74ff0*/  @P1 STG.E.U16 [R12.64], R4 ;  /* 0x000000040c001986 */ /* 0x0001e4000c101506 */
[C---:B------:R-:W-:Y:S02]  /*75000*/  IMAD.WIDE R20, R0.reuse, 0x2, R16 ;  /* 0x0000000200147825 */ /* 0x040fe400078e0210 */
[----:B------:R-:W-:Y:S04]  /*75010*/  @P3 STG.E.U16 [R14.64], R22 ;  /* 0x000000160e003986 */ /* 0x000fe8000c101506 */
[----:B--2---:R1:W-:Y:S01]  /*75020*/  @P5 STG.E.U16 [R20.64], R25 ;  /* 0x0000001914005986 */ /* 0x0043e2000c101506 */
[----:B0-----:R-:W-:-:S05]  /*75030*/  IMAD.WIDE R12, R0, 0x2, R18 ;  /* 0x00000002000c7825 */ /* 0x001fca00078e0212 */
[----:B------:R0:W-:Y:S01]  /*75040*/  @P6 STG.E.U16 [R12.64], R27 ;  /* 0x0000001b0c006986 */ /* 0x0001e2000c101506 */
[----:B-1----:R-:W-:-:S03]  /*75050*/  PRMT R20, R27, 0x7632, R20 ;  /* 0x000076321b147816 */ /* 0x002fc60000000014 */
[----:B0-----:R-:W2:Y:S04]  /*75060*/  LDL.LU R27, [R1+0x6d0] ;  /* 0x0006d000011b7983 */ /* 0x001ea80000300800 */
[----:B------:R-:W4:Y:S01]  /*75070*/  LDL.LU R24, [R1+0x650] ;  /* 0x0006500001187983 */ /* 0x000f220000300800 */
[----:B------:R-:W-:Y:S02]  /*75080*/  ISETP.LT.AND P5, PT, R28, c[0x0][0x178], !P2 ;  /* 0x00005e001c007a0c */ /* 0x000fe400057a1270 */
[----:B------:R-:W-:Y:S02]  /*75090*/  ISETP.LT.AND P2, PT, R29, c[0x0][0x178], !P2 ;  /* 0x00005e001d007a0c */ /* 0x000fe40005741270 */
[----:B------:R-:W-:Y:S02]  /*750a0*/  IADD3 R4, R3, 0x18f, RZ ;  /* 0x0000018f03047810 */ /* 0x000fe40007ffe0ff */
[----:B------:R-:W-:-:S02]  /*750b0*/  IADD3 R0, R0, c[0x0][0x198], RZ ;  /* 0x0000660000007a10 */ /* 0x000fc40007ffe0ff */
[----:B------:R-:W-:Y:S02]  /*750c0*/  ISETP.GE.AND P3, PT, R4, c[0x0][0x17c], PT ;  /* 0x00005f0004007a0c */ /* 0x000fe40003f66270 */
[----:B------:R-:W-:Y:S01]  /*750d0*/  ISETP.LT.AND P6, PT, R28, c[0x0][0x178], !P4 ;  /* 0x00005e001c007a0c */ /* 0x000fe200067c1270 */
[C---:B------:R-:W-:Y:S01]  /*750e0*/  IMAD.WIDE R14, R0.reuse, 0x2, R16 ;  /* 0x00000002000e7825 */ /* 0x040fe200078e0210 */
[----:B------:R-:W-:Y:S02]  /*750f0*/  PRMT R4, R25, 0x7632, R4 ;  /* 0x0000763219047816 */ /* 0x000fe40000000004 */
[----:B------:R-:W-:Y:S01]  /*75100*/  ISETP.LT.AND P4, PT, R29, c[0x0][0x178], !P4 ;  /* 0x00005e001d007a0c */ /* 0x000fe20006781270 */
[C-C-:B------:R-:W-:Y:S01]  /*75110*/  IMAD.WIDE R12, R0.reuse, 0x2, R18.reuse ;  /* 0x00000002000c7825 */ /* 0x140fe200078e0212 */
[----:B------:R-:W-:Y:S01]  /*75120*/  IADD3 R0, R0, c[0x0][0x198], RZ ;  /* 0x0000660000007a10 */ /* 0x000fe20007ffe0ff */
[----:B------:R-:W4:Y:S04]  /*75130*/  LDL.LU R25, [R1+0x664] ;  /* 0x0006640001197983 */ /* 0x000f280000300800 */
[----:B------:R0:W-:Y:S04]  /*75140*/  @P5 STG.E.U16 [R14.64], R4 ;  /* 0x000000040e005986 */ /* 0x0001e8000c101506 */
[----:B------:R1:W-:Y:S01]  /*75150*/  @P2 STG.E.U16 [R12.64], R20 ;  /* 0x000000140c002986 */ /* 0x0003e2000c101506 */
[----:B0-----:R-:W-:-:S04]  /*75160*/  IMAD.WIDE R14, R0, 0x2, R18 ;  /* 0x00000002000e7825 */ /* 0x001fc800078e0212 */
[----:B-1----:R-:W-:-:S05]  /*75170*/  IMAD.WIDE R12, R0, 0x2, R16 ;  /* 0x00000002000c7825 */ /* 0x002fca00078e0210 */
[----:B---3--:R-:W-:Y:S04]  /*75180*/  @P6 STG.E.U16 [R12.64], R26 ;  /* 0x0000001a0c006986 */ /* 0x008fe8000c101506 */
[----:B------:R0:W-:Y:S02]  /*75190*/  @P4 STG.E.U16 [R14.64], R8 ;  /* 0x000000080e004986 */ /* 0x0001e4000c101506 */
[----:B0-----:R-:W-:Y:S02]  /*751a0*/  PRMT R8, R26, 0x7632, R8 ;  /* 0x000076321a087816 */ /* 0x001fe40000000008 */
[----:B------:R-:W3:Y:S01]  /*751b0*/  LDL.LU R26, [R1+0x644] ;  /* 0x00064400011a7983 */ /* 0x000ee20000300800 */
[----:B------:R-:W-:Y:S02]  /*751c0*/  IADD3 R23, R3, 0x18e, RZ ;  /* 0x0000018e03177810 */ /* 0x000fe40007ffe0ff */
[----:B------:R-:W-:-:S02]  /*751d0*/  ISETP.LT.AND P2, PT, R28, c[0x0][0x178], !P0 ;  /* 0x00005e001c007a0c */ /* 0x000fc40004741270 */
[----:B------:R-:W-:Y:S02]  /*751e0*/  ISETP.GE.AND P1, PT, R23, c[0x0][0x17c], PT ;  /* 0x00005f0017007a0c */ /* 0x000fe40003f26270 */
[----:B------:R-:W-:Y:S02]  /*751f0*/  IADD3 R0, R0, c[0x0][0x198], RZ ;  /* 0x0000660000007a10 */ /* 0x000fe40007ffe0ff */
[----:B------:R-:W-:Y:S02]  /*75200*/  ISETP.LT.AND P0, PT, R29, c[0x0][0x178], !P0 ;  /* 0x00005e001d007a0c */ /* 0x000fe40004701270 */
[----:B------:R-:W-:Y:S01]  /*75210*/  ISETP.LT.AND P4, PT, R28, c[0x0][0x178], !P1 ;  /* 0x00005e001c007a0c */ /* 0x000fe20004f81270 */
[----:B------:R-:W-:Y:S01]  /*75220*/  IMAD.WIDE R12, R0, 0x2, R16 ;  /* 0x00000002000c7825 */ /* 0x000fe200078e0210 */
[----:B------:R-:W-:-:S03]  /*75230*/  IADD3 R4, R3, 0x191, RZ ;  /* 0x0000019103047810 */ /* 0x000fc60007ffe0ff */
[C---:B------:R-:W-:Y:S01]  /*75240*/  IMAD.WIDE R14, R0.reuse, 0x2, R18 ;  /* 0x00000002000e7825 */ /* 0x040fe200078e0212 */
[----:B------:R-:W-:Y:S01]  /*75250*/  IADD3 R0, R0, c[0x0][0x198], RZ ;  /* 0x0000660000007a10 */ /* 0x000fe20007ffe0ff */
[----:B------:R0:W-:Y:S01]  /*75260*/  @P2 STG.E.U16 [R12.64], R8 ;  /* 0x000000080c002986 */ /* 0x0001e2000c101506 */
[----:B------:R-:W-:Y:S02]  /*75270*/  ISETP.GE.AND P6, PT, R4, c[0x0][0x17c], PT ;  /* 0x00005f0004007a0c */ /* 0x000fe40003fc6270 */
[----:B------:R-:W-:Y:S02]  /*75280*/  ISETP.LT.AND P1, PT, R29, c[0x0][0x178], !P1 ;  /* 0x00005e001d007a0c */ /* 0x000fe40004f21270 */
[----:B------:R-:W-:Y:S02]  /*75290*/  PRMT R4, R8, 0x7632, R4 ;  /* 0x0000763208047816 */ /* 0x000fe40000000004 */
[----:B------:R-:W-:Y:S01]  /*752a0*/  ISETP.LT.AND P2, PT, R28, c[0x0][0x178], !P3 ;  /* 0x00005e001c007a0c */ /* 0x000fe20005f41270 */
[C---:B0-----:R-:W-:Y:S01]  /*752b0*/  IMAD.WIDE R12, R0.reuse, 0x2, R16 ;  /* 0x00000002000c7825 */ /* 0x041fe200078e0210 */
[----:B------:R-:W-:Y:S01]  /*752c0*/  IADD3 R21, R3, 0x190, RZ ;  /* 0x0000019003157810 */ /* 0x000fe20007ffe0ff */
[----:B------:R0:W-:Y:S01]  /*752d0*/  @P0 STG.E.U16 [R14.64], R4 ;  /* 0x000000040e000986 */ /* 0x0001e2000c101506 */
[----:B------:R-:W-:-:S03]  /*752e0*/  IADD3 R20, R0, c[0x0][0x198], RZ ;  /* 0x0000660000147a10 */ /* 0x000fc60007ffe0ff */
[----:B--2---:R1:W-:Y:S01]  /*752f0*/  @P4 STG.E.U16 [R12.64], R27 ;  /* 0x0000001b0c004986 */ /* 0x0043e2000c101506 */
[----:B------:R-:W-:Y:S02]  /*75300*/  ISETP.GE.AND P5, PT, R21, c[0x0][0x17c], PT ;  /* 0x00005f0015007a0c */ /* 0x000fe40003fa6270 */
[----:B------:R-:W-:Y:S01]  /*75310*/  ISETP.LT.AND P3, PT, R29, c[0x0][0x178], !P3 ;  /* 0x00005e001d007a0c */ /* 0x000fe20005f61270 */
[----:B0-----:R-:W-:-:S04]  /*75320*/  IMAD.WIDE R14, R20, 0x2, R16 ;  /* 0x00000002140e7825 */ /* 0x001fc800078e0210 */
[----:B-1----:R-:W-:Y:S01]  /*75330*/  IMAD.WIDE R12, R0, 0x2, R18 ;  /* 0x00000002000c7825 */ /* 0x002fe200078e0212 */
[----:B------:R-:W-:Y:S02]  /*75340*/  PRMT R0, R27, 0x7632, R0 ;  /* 0x000076321b007816 */ /* 0x000fe40000000000 */
[----:B------:R-:W-:Y:S01]  /*75350*/  IADD3 R4, R3, 0x193, RZ ;  /* 0x0000019303047810 */ /* 0x000fe20007ffe0ff */
[----:B------:R-:W2:Y:S04]  /*75360*/  LDL.LU R27, [R1+0x624] ;  /* 0x00062400011b7983 */ /* 0x000ea80000300800 */
[----:B----4-:R0:W-:Y:S01]  /*75370*/  @P1 STG.E.U16 [R12.64], R24 ;  /* 0x000000180c001986 */ /* 0x0101e2000c101506 */
[----:B------:R-:W-:-:S03]  /*75380*/  ISETP.LT.AND P1, PT, R28, c[0x0][0x178], !P5 ;  /* 0x00005e001c007a0c */ /* 0x000fc60006f21270 */
[----:B------:R1:W-:Y:S01]  /*75390*/  @P2 STG.E.U16 [R14.64], R0 ;  /* 0x000000000e002986 */ /* 0x0003e2000c101506 */
[----:B------:R-:W-:Y:S02]  /*753a0*/  ISETP.GE.AND P4, PT, R4, c[0x0][0x17c], PT ;  /* 0x00005f0004007a0c */ /* 0x000fe40003f86270 */
[----:B------:R-:W-:Y:S01]  /*753b0*/  PRMT R4, R24, 0x7632, R4 ;  /* 0x0000763218047816 */ /* 0x000fe20000000004 */
[C---:B0-----:R-:W-:Y:S01]  /*753c0*/  IMAD.WIDE R12, R20.reuse, 0x2, R18 ;  /* 0x00000002140c7825 */ /* 0x041fe200078e0212 */
[----:B-1----:R-:W-:-:S04]  /*753d0*/  IADD3 R0, R20, c[0x0][0x198], RZ ;  /* 0x0000660014007a10 */ /* 0x002fc80007ffe0ff */
[----:B------:R0:W-:Y:S01]  /*753e0*/  @P3 STG.E.U16 [R12.64], R4 ;  /* 0x000000040c003986 */ /* 0x0001e2000c101506 */
[----:B------:R-:W-:Y:S01]  /*753f0*/  IMAD.WIDE R14, R0, 0x2, R16 ;  /* 0x00000002000e7825 */ /* 0x000fe200078e0210 */
[----:B------:R-:W-:-:S04]  /*75400*/  ISETP.LT.AND P5, PT, R29, c[0x0][0x178], !P5 ;  /* 0x00005e001d007a0c */ /* 0x000fc80006fa1270 */
[----:B------:R1:W-:Y:S01]  /*75410*/  @P1 STG.E.U16 [R14.64], R25 ;  /* 0x000000190e001986 */ /* 0x0003e2000c101506 */
[----:B------:R-:W-:Y:S02]  /*75420*/  ISETP.LT.AND P1, PT, R28, c[0x0][0x178], !P6 ;  /* 0x00005e001c007a0c */ /* 0x000fe40007721270 */
[----:B------:R-:W-:Y:S01]  /*75430*/  IADD3 R8, R3, 0x192, RZ ;  /* 0x0000019203087810 */ /* 0x000fe20007ffe0ff */
[----:B------:R-:W-:Y:S01]  /*75440*/  IMAD.WIDE R20, R0, 0x2, R18 ;  /* 0x0000000200147825 */ /* 0x000fe200078e0212 */
[----:B0-----:R-:W-:Y:S02]  /*75450*/  PRMT R4, R25, 0x7632, R4 ;  /* 0x0000763219047816 */ /* 0x001fe40000000004 */
[----:B------:R-:W-:Y:S02]  /*75460*/  ISETP.GE.AND P0, PT, R8, c[0x0][0x17c], PT ;  /* 0x00005f0008007a0c */ /* 0x000fe40003f06270 */
[----:B-1----:R-:W-:Y:S01]  /*75470*/  IADD3 R14, R0, c[0x0][0x198], RZ ;  /* 0x00006600000e7a10 */ /* 0x002fe20007ffe0ff */
[----:B------:R-:W4:Y:S01]  /*75480*/  LDL.LU R25, [R1+0x694] ;  /* 0x0006940001197983 */ /* 0x000f220000300800 */
[----:B------:R-:W-:-:S03]  /*75490*/  IADD3 R8, R3, 0x194, RZ ;  /* 0x0000019403087810 */ /* 0x000fc60007ffe0ff */
[----:B------:R-:W-:Y:S01]  /*754a0*/  IMAD.WIDE R12, R14, 0x2, R16 ;  /* 0x000000020e0c7825 */ /* 0x000fe200078e0210 */
[----:B------:R-:W-:Y:S01]  /*754b0*/  ISETP.GE.AND P2, PT, R8, c[0x0][0x17c], PT ;  /* 0x00005f0008007a0c */ /* 0x000fe20003f46270 */
[----:B---3--:R0:W-:Y:S01]  /*754c0*/  @P5 STG.E.U16 [R20.64], R26 ;  /* 0x0000001a14005986 */ /* 0x0081e2000c101506 */
[----:B------:R-:W-:-:S03]  /*754d0*/  PRMT R8, R26, 0x7632, R8 ;  /* 0x000076321a087816 */ /* 0x000fc60000000008 */
[----:B------:R1:W-:Y:S04]  /*754e0*/  @P1 STG.E.U16 [R12.64], R4 ;  /* 0x000000040c001986 */ /* 0x0003e8000c101506 */
[----:B0-----:R-:W3:Y:S04]  /*754f0*/  LDL.LU R26, [R1+0x604] ;  /* 0x00060400011a7983 */ /* 0x001ee80000300800 */
[----:B-1----:R-:W3:Y:S01]  /*75500*/  LDL.LU R13, [R1+0x674] ;  /* 0x00067400010d7983 */ /* 0x002ee20000300800 */
[----:B------:R-:W-:Y:S02]  /*75510*/  ISETP.LT.AND P6, PT, R29, c[0x0][0x178], !P6 ;  /* 0x00005e001d007a0c */ /* 0x000fe400077c1270 */
[----:B------:R-:W-:-:S02]  /*75520*/  ISETP.LT.AND P5, PT, R28, c[0x0][0x178], !P0 ;  /* 0x00005e001c007a0c */ /* 0x000fc400047a1270 */
[----:B------:R-:W-:Y:S02]  /*75530*/  ISETP.LT.AND P0, PT, R29, c[0x0][0x178], !P0 ;  /* 0x00005e001d007a0c */ /* 0x000fe40004701270 */
[C---:B------:R-:W-:Y:S02]  /*75540*/  IADD3 R0, R14.reuse, c[0x0][0x198], RZ ;  /* 0x000066000e007a10 */ /* 0x040fe40007ffe0ff */
[----:B------:R-:W-:Y:S01]  /*75550*/  IADD3 R22, R3, 0x195, RZ ;  /* 0x0000019503167810 */ /* 0x000fe20007ffe0ff */
[----:B------:R-:W-:-:S03]  /*75560*/  IMAD.WIDE R14, R14, 0x2, R18 ;  /* 0x000000020e0e7825 */ /* 0x000fc600078e0212 */
[----:B------:R-:W-:Y:S01]  /*75570*/  ISETP.GE.AND P3, PT, R22, c[0x0][0x17c], PT ;  /* 0x00005f0016007a0c */ /* 0x000fe20003f66270 */
[C---:B------:R-:W-:Y:S01]  /*75580*/  IMAD.WIDE R20, R0.reuse, 0x2, R16 ;  /* 0x0000000200147825 */ /* 0x040fe200078e0210 */
[----:B------:R2:W-:Y:S03]  /*75590*/  @P6 STG.E.U16 [R14.64], R8 ;  /* 0x000000080e006986 */ /* 0x0005e6000c101506 */
[C---:B------:R-:W-:Y:S01]  /*755a0*/  IMAD.WIDE R22, R0.reuse, 0x2, R18 ;  /* 0x0000000200167825 */ /* 0x040fe200078e0212 */
[----:B--2---:R-:W-:Y:S02]  /*755b0*/  PRMT R8, R27, 0x7632, R8 ;  /* 0x000076321b087816 */ /* 0x004fe40000000008 */
[----:B------:R-:W-:Y:S02]  /*755c0*/  IADD3 R14, R0, c[0x0][0x198], RZ ;  /* 0x00006600000e7a10 */ /* 0x000fe40007ffe0ff */
[----:B------:R-:W-:-:S02]  /*755d0*/  ISETP.LT.AND P6, PT, R28, c[0x0][0x178], !P2 ;  /* 0x00005e001c007a0c */ /* 0x000fc400057c1270 */
[----:B------:R-:W-:Y:S01]  /*755e0*/  ISETP.LT.AND P2, PT, R29, c[0x0][0x178], !P2 ;  /* 0x00005e001d007a0c */ /* 0x000fe20005741270 */
[----:B---3--:R-:W-:Y:S04]  /*755f0*/  @P5 STG.E.U16 [R20.64], R13 ;  /* 0x0000000d14005986 */ /* 0x008fe8000c101506 */
[----:B------:R0:W-:Y:S04]  /*75600*/  @P0 STG.E.U16 [R22.64], R27 ;  /* 0x0000001b16000986 */ /* 0x0001e8000c101506 */
[----:B0-----:R-:W2:Y:S01]  /*75610*/  LDL.LU R27, [R1+0x684] ;  /* 0x00068400011b7983 */ /* 0x001ea20000300800 */
[----:B------:R-:W-:-:S02]  /*75620*/  ISETP.LT.AND P5, PT, R28, c[0x0][0x178], !P4 ;  /* 0x00005e001c007a0c */ /* 0x000fc400067a1270 */
[----:B------:R-:W-:Y:S02]  /*75630*/  ISETP.LT.AND P4, PT, R29, c[0x0][0x178], !P4 ;  /* 0x00005e001d007a0c */ /* 0x000fe40006781270 */
[----:B------:R-:W-:Y:S01]  /*75640*/  PRMT R4, R13, 0x7632, R4 ;  /* 0x000076320d047816 */ /* 0x000fe20000000004 */
[C---:B------:R-:W-:Y:S01]  /*75650*/  IMAD.WIDE R12, R14.reuse, 0x2, R16 ;  /* 0x000000020e0c7825 */ /* 0x040fe200078e0210 */
[----:B------:R-:W-:Y:S02]  /*75660*/  IADD3 R20, R3, 0x197, RZ ;  /* 0x0000019703147810 */ /* 0x000fe40007ffe0ff */
[C---:B------:R-:W-:Y:S01]  /*75670*/  IADD3 R0, R14.reuse, c[0x0][0x198], RZ ;  /* 0x000066000e007a10 */ /* 0x040fe20007ffe0ff */
[----:B------:R-:W-:Y:S01]  /*75680*/  IMAD.WIDE R14, R14, 0x2, R18 ;  /* 0x000000020e0e7825 */ /* 0x000fe200078e0212 */
[----:B------:R-:W-:-:S03]  /*75690*/  ISETP.GE.AND P0, PT, R20, c[0x0][0x17c], PT ;  /* 0x00005f0014007a0c */ /* 0x000fc60003f06270 */
[C---:B------:R-:W-:Y:S01]  /*756a0*/  IMAD.WIDE R20, R0.reuse, 0x2, R16 ;  /* 0x0000000200147825 */ /* 0x040fe200078e0210 */
[----:B------:R0:W-:Y:S04]  /*756b0*/  @P5 STG.E.U16 [R12.64], R4 ;  /* 0x000000040c005986 */ /* 0x0001e8000c101506 */
[----:B------:R1:W-:Y:S04]  /*756c0*/  @P4 STG.E.U16 [R14.64], R8 ;  /* 0x000000080e004986 */ /* 0x0003e8000c101506 */
[----:B----4-:R-:W-:Y:S01]  /*756d0*/  @P6 STG.E.U16 [R20.64], R25 ;  /* 0x0000001914006986 */ /* 0x010fe2000c101506 */
[----:B0-----:R-:W-:Y:S01]  /*756e0*/  IMAD.WIDE R12, R0, 0x2, R18 ;  /* 0x00000002000c7825 */ /* 0x001fe200078e0212 */
[----:B-1----:R-:W-:-:S04]  /*756f0*/  PRMT R8, R26, 0x7632, R8 ;  /* 0x000076321a087816 */ /* 0x002fc80000000008 */
[----:B------:R0:W-:Y:S01]  /*75700*/  @P2 STG.E.U16 [R12.64], R26 ;  /* 0x0000001a0c002986 */ /* 0x0001e2000c101506 */
[----:B------:R-:W-:-:S03]  /*75710*/  IADD3 R24, R3, 0x196, RZ ;  /* 0x0000019603187810 */ /* 0x000fc60007ffe0ff */
[----:B0-----:R-:W3:Y:S04]  /*75720*/  LDL.LU R26, [R1+0x6c4] ;  /* 0x0006c400011a7983 */ /* 0x001ee80000300800 */
[----:B------:R-:W4:Y:S01]  /*75730*/  LDL.LU R23, [R1+0x634] ;  /* 0x0006340001177983 */ /* 0x000f220000300800 */
[----:B------:R-:W-:Y:S02]  /*75740*/  ISETP.LT.AND P6, PT, R28, c[0x0][0x178], !P3 ;  /* 0x00005e001c007a0c */ /* 0x000fe40005fc1270 */
[----:B------:R-:W-:Y:S02]  /*75750*/  ISETP.LT.AND P3, PT, R29, c[0x0][0x178], !P3 ;  /* 0x00005e001d007a0c */ /* 0x000fe40005f61270 */
[----:B------:R-:W-:Y:S02]  /*75760*/  ISETP.GE.AND P1, PT, R24, c[0x0][0x17c], PT ;  /* 0x00005f0018007a0c */ /* 0x000fe40003f26270 */
[----:B------:R-:W-:-:S02]  /*75770*/  IADD3 R4, R3, 0x199, RZ ;  /* 0x0000019903047810 */ /* 0x000fc40007ffe0ff */
[----:B------:R-:W-:Y:S02]  /*75780*/  IADD3 R0, R0, c[0x0][0x198], RZ ;  /* 0x0000660000007a10 */ /* 0x000fe40007ffe0ff */
[----:B------:R-:W-:Y:S02]  /*75790*/  ISETP.LT.AND P2, PT, R28, c[0x0][0x178], !P1 ;  /* 0x00005e001c007a0c */ /* 0x000fe40004f41270 */
[----:B------:R-:W-:Y:S01]  /*757a0*/  ISETP.GE.AND P4, PT, R4, c[0x0][0x17c], PT ;  /* 0x00005f0004007a0c */ /* 0x000fe20003f86270 */
[C---:B------:R-:W-:Y:S01]  /*757b0*/  IMAD.WIDE R12, R0.reuse, 0x2, R16 ;  /* 0x00000002000c7825 */ /* 0x040fe200078e0210 */
[----:B------:R-:W-:Y:S02]  /*757c0*/  ISETP.LT.AND P1, PT, R29, c[0x0][0x178], !P1 ;  /* 0x00005e001d007a0c */ /* 0x000fe40004f21270 */
[----:B------:R-:W-:Y:S01]  /*757d0*/  PRMT R4, R25, 0x7632, R4 ;  /* 0x0000763219047816 */ /* 0x000fe20000000004 */
[C---:B------:R-:W-:Y:S01]  /*757e0*/  IMAD.WIDE R14, R0.reuse, 0x2, R18 ;  /* 0x00000002000e7825 */ /* 0x040fe200078e0212 */
[----:B------:R-:W-:Y:S01]  /*757f0*/  IADD3 R0, R0, c[0x0][0x198], RZ ;  /* 0x0000660000007a10 */ /* 0x000fe20007ffe0ff */
[----:B------:R-:W4:Y:S04]  /*75800*/  LDL.LU R25, [R1+0x6b4] ;  /* 0x0006b40001197983 */ /* 0x000f280000300800 */
[----:B------:R0:W-:Y:S04]  /*75810*/  @P6 STG.E.U16 [R12.64], R4 ;  /* 0x000000040c006986 */ /* 0x0001e8000c101506 */
[----:B------:R1:W-:Y:S01]  /*75820*/  @P3 STG.E.U16 [R14.64], R8 ;  /* 0x000000080e003986 */ /* 0x0003e2000c101506 */
[----:B0-----:R-:W-:-:S04]  /*75830*/  IMAD.WIDE R12, R0, 0x2, R16 ;  /* 0x00000002000c7825 */ /* 0x001fc800078e0210 */
[----:B-1----:R-:W-:Y:S01]  /*75840*/  IMAD.WIDE R14, R0, 0x2, R18 ;  /* 0x00000002000e7825 */ /* 0x002fe200078e0212 */
[----:B--2---:R-:W-:Y:S04]  /*75850*/  @P2 STG.E.U16 [R12.64], R27 ;  /* 0x0000001b0c002986 */ /* 0x004fe8000c101506 */
[----:B------:R0:W-:Y:S02]  /*75860*/  @P1 STG.E.U16 [R14.64], R5 ;  /* 0x000000050e001986 */ /* 0x0001e4000c101506 */
[----:B0-----:R-:W-:Y:S02]  /*75870*/  PRMT R14, R27, 0x7632, R14 ;  /* 0x000076321b0e7816 */ /* 0x001fe4000000000e */
[----:B------:R-:W2:Y:S01]  /*75880*/  LDL.LU R27, [R1+0x614] ;  /* 0x00061400011b7983 */ /* 0x000ea20000300800 */
[----:B------:R-:W-:-:S02]  /*75890*/  IADD3 R22, R3, 0x198, RZ ;  /* 0x0000019803167810 */ /* 0x000fc40007ffe0ff */
[----:B------:R-:W-:Y:S02]  /*758a0*/  ISETP.LT.AND P3, PT, R28, c[0x0][0x178], !P0 ;  /* 0x00005e001c007a0c */ /* 0x000fe40004761270 */
[----:B------:R-:W-:Y:S02]  /*758b0*/  ISETP.LT.AND P0, PT, R29, c[0x0][0x178], !P0 ;  /* 0x00005e001d007a0c */ /* 0x000fe40004701270 */
[----:B------:R-:W-:Y:S02]  /*758c0*/  ISETP.GE.AND P5, PT, R22, c[0x0][0x17c], PT ;  /* 0x00005f0016007a0c */ /* 0x000fe40003fa6270 */
[----:B------:R-:W-:Y:S02]  /*758d0*/  IADD3 R0, R0, c[0x0][0x198], RZ ;  /* 0x0000660000007a10 */ /* 0x000fe40007ffe0ff */
[----:B------:R-:W-:Y:S02]  /*758e0*/  IADD3 R4, R3, 0x19b, RZ ;  /* 0x0000019b03047810 */ /* 0x000fe40007ffe0ff */
[----:B------:R-:W-:Y:S01]  /*758f0*/  ISETP.LT.AND P1, PT, R28, c[0x0][0x178], !P5 ;  /* 0x00005e001c007a0c */ /* 0x000fe20006f21270 */
[----:B------:R-:W-:Y:S01]  /*75900*/  IMAD.WIDE R12, R0, 0x2, R16 ;  /* 0x00000002000c7825 */ /* 0x000fe200078e0210 */
[----:B------:R-:W-:-:S02]  /*75910*/  ISETP.GE.AND P2, PT, R4, c[0x0][0x17c], PT ;  /* 0x00005f0004007a0c */ /* 0x000fc40003f46270 */
[----:B------:R-:W-:Y:S01]  /*75920*/  PRMT R8, R5, 0x7632, R8 ;  /* 0x0000763205087816 */ /* 0x000fe20000000008 */
        /* <DEDUP_REMOVED lines=8> */
[C---:B-1----:R-:W-:Y:S01]  /*759b0*/  IMAD.WIDE R4, R0.reuse, 0x2, R16 ;  /* 0x0000000200047825 */ /* 0x042fe200078e0210 */
[----:B------:R-:W-:-:S04]  /*759c0*/  IADD3 R14, R0, c[0x0][0x198], RZ ;  /* 0x00006600000e7a10 */ /* 0x000fc80007ffe0ff */
[----:B---3--:R0:W-:Y:S01]  /*759d0*/  @P1 STG.E.U16 [R4.64], R26 ;  /* 0x0000001a04001986 */ /* 0x0081e2000c101506 */
        /* <DEDUP_REMOVED lines=19> */
[----:B------:R-:W-:Y:S01]  /*75b10*/  ISETP.LT.AND P5, PT, R28, c[0x0][0x178], !P2 ;  /* 0x00005e001c007a0c */ /* 0x000fe200057a1270 */
[C---:B------:R-:W-:Y:S01]  /*75b20*/  IMAD.WIDE R14, R0.reuse, 0x2, R18 ;  /* 0x00000002000e7825 */ /* 0x040fe200078e0212 */
[----:B0-----:R-:W-:Y:S02]  /*75b30*/  PRMT R8, R25, 0x7632, R8 ;  /* 0x0000763219087816 */ /* 0x001fe40000000008 */
[----:B------:R-:W-:Y:S02]  /*75b40*/  IADD3 R23, R3, 0x1a0, RZ ;  /* 0x000001a003177810 */ /* 0x000fe40007ffe0ff */
[----:B-1----:R-:W-:-:S05]  /*75b50*/  IADD3 R12, R0, c[0x0][0x198], RZ ;  /* 0x00006600000c7a10 */ /* 0x002fca0007ffe0ff */
[----:B------:R-:W-:Y:S01]  /*75b60*/  IMAD.WIDE R4, R12, 0x2, R16 ;  /* 0x000000020c047825 */ /* 0x000fe200078e0210 */
[----:B--2---:R0:W-:Y:S01]  /*75b70*/  @P6 STG.E.U16 [R14.64], R27 ;  /* 0x0000001b0e006986 */ /* 0x0041e2000c101506 */
[----:B------:R-:W-:-:S03]  /*75b80*/  PRMT R22, R27, 0x7632, R22 ;  /* 0x000076321b167816 */ /* 0x000fc60000000016 */
[----:B------:R1:W-:Y:S01]  /*75b90*/  @P5 STG.E.U16 [R4.64], R8 ;  /* 0x0000000804005986 */ /* 0x0003e2000c101506 */
[----:B------:R-:W-:-:S03]  /*75ba0*/  ISETP.GE.AND P5, PT, R23, c[0x0][0x17c], PT ;  /* 0x00005f0017007a0c */ /* 0x000fc60003fa6270 */
[----:B0-----:R-:W2:Y:S04]  /*75bb0*/  LDL.LU R27, [R1+0x654] ;  /* 0x00065400011b7983 */ /* 0x001ea80000300800 */
[----:B------:R-:W4:Y:S01]  /*75bc0*/  LDL.LU R23, [R1+0x6d4] ;  /* 0x0006d40001177983 */ /* 0x000f220000300800 */
[C---:B------:R-:W-:Y:S02]  /*75bd0*/  ISETP.LT.AND P2, PT, R29.reuse, c[0x0][0x178], !P2 ;  /* 0x00005e001d007a0c */ /* 0x040fe40005741270 */
[----:B------:R-:W-:Y:S01]  /*75be0*/  ISETP.LT.AND P6, PT, R28, c[0x0][0x178], !P0 ;  /* 0x00005e001c007a0c */ /* 0x000fe200047c1270 */
[----:B------:R-:W2:Y:S01]  /*75bf0*/  LDL.LU R25, [R1+0x668] ;  /* 0x0006680001197983 */ /* 0x000ea20000300800 */
[----:B------:R-:W-:Y:S02]  /*75c00*/  ISETP.LT.AND P0, PT, R29, c[0x0][0x178], !P0 ;  /* 0x00005e001d007a0c */ /* 0x000fe40004701270 */
[----:B------:R-:W-:-:S02]  /*75c10*/  IADD3 R0, R12, c[0x0][0x198], RZ ;  /* 0x000066000c007a10 */ /* 0x000fc40007ffe0ff */
[C---:B------:R-:W-:Y:S02]  /*75c20*/  IADD3 R20, R3.reuse, 0x19e, RZ ;  /* 0x0000019e03147810 */ /* 0x040fe40007ffe0ff */
[----:B------:R-:W-:Y:S01]  /*75c30*/  IADD3 R21, R3, 0x19f, RZ ;  /* 0x0000019f03157810 */ /* 0x000fe20007ffe0ff */
[----:B------:R-:W-:Y:S01]  /*75c40*/  IMAD.WIDE R12, R12, 0x2, R18 ;  /* 0x000000020c0c7825 */ /* 0x000fe200078e0212 */
[----:B------:R-:W-:Y:S02]  /*75c50*/  ISETP.GE.AND P3, PT, R20, c[0x0][0x17c], PT ;  /* 0x00005f0014007a0c */ /* 0x000fe40003f66270 */
[----:B------:R-:W-:Y:S01]  /*75c60*/  ISETP.GE.AND P4, PT, R21, c[0x0][0x17c], PT ;  /* 0x00005f0015007a0c */ /* 0x000fe20003f86270 */
[C---:B------:R-:W-:Y:S01]  /*75c70*/  IMAD.WIDE R14, R0.reuse, 0x2, R16 ;  /* 0x00000002000e7825 */ /* 0x040fe200078e0210 */
[----:B------:R0:W-:Y:S03]  /*75c80*/  @P2 STG.E.U16 [R12.64], R22 ;  /* 0x000000160c002986 */ /* 0x0001e6000c101506 */
[C---:B------:R-:W-:Y:S01]  /*75c90*/  IMAD.WIDE R20, R0.reuse, 0x2, R18 ;  /* 0x0000000200147825 */ /* 0x040fe200078e0212 */
[----:B-1----:R-:W-:-:S02]  /*75ca0*/  IADD3 R8, R0, c[0x0][0x198], RZ ;  /* 0x0000660000087a10 */ /* 0x002fc40007ffe0ff */
[----:B------:R-:W-:Y:S02]  /*75cb0*/  ISETP.LT.AND P2, PT, R28, c[0x0][0x178], !P3 ;  /* 0x00005e001c007a0c */ /* 0x000fe40005f41270 */
[----:B------:R-:W-:Y:S01]  /*75cc0*/  ISETP.LT.AND P3, PT, R29, c[0x0][0x178], !P3 ;  /* 0x00005e001d007a0c */ /* 0x000fe20005f61270 */
[----:B------:R-:W-:Y:S01]  /*75cd0*/  IMAD.WIDE R4, R8, 0x2, R16 ;  /* 0x0000000208047825 */ /* 0x000fe200078e0210 */
[----:B0-----:R-:W-:Y:S01]  /*75ce0*/  IADD3 R12, R3, 0x1a1, RZ ;  /* 0x000001a1030c7810 */ /* 0x001fe20007ffe0ff */
[----:B---3--:R0:W-:Y:S04]  /*75cf0*/  @P6 STG.E.U16 [R14.64], R26 ;  /* 0x0000001a0e006986 */ /* 0x0081e8000c101506 */
[----:B------:R1:W-:Y:S01]  /*75d00*/  @P0 STG.E.U16 [R20.64], R9 ;  /* 0x0000000914000986 */ /* 0x0003e2000c101506 */
[----:B------:R-:W-:-:S02]  /*75d10*/  ISETP.LT.AND P0, PT, R28, c[0x0][0x178], !P1 ;  /* 0x00005e001c007a0c */ /* 0x000fc40004f01270 */
[----:B------:R-:W-:Y:S02]  /*75d20*/  ISETP.LT.AND P1, PT, R29, c[0x0][0x178], !P1 ;  /* 0x00005e001d007a0c */ /* 0x000fe40004f21270 */
[----:B0-----:R-:W-:Y:S02]  /*75d30*/  PRMT R14, R26, 0x7632, R14 ;  /* 0x000076321a0e7816 */ /* 0x001fe4000000000e */
[----:B------:R-:W3:Y:S01]  /*75d40*/  LDL.LU R26, [R1+0x648] ;  /* 0x00064800011a7983 */ /* 0x000ee20000300800 */
[C---:B-1----:R-:W-:Y:S02]  /*75d50*/  IADD3 R20, R8.reuse, c[0x0][0x198], RZ ;  /* 0x0000660008147a10 */ /* 0x042fe40007ffe0ff */
[----:B------:R-:W-:Y:S01]  /*75d60*/  PRMT R15, R9, 0x7632, R15 ;  /* 0x00007632090f7816 */ /* 0x000fe2000000000f */
[----:B------:R-:W-:Y:S01]  /*75d70*/  IMAD.WIDE R8, R8, 0x2, R18 ;  /* 0x0000000208087825 */ /* 0x000fe200078e0212 */
[----:B------:R-:W-:Y:S02]  /*75d80*/  ISETP.GE.AND P6, PT, R12, c[0x0][0x17c], PT ;  /* 0x00005f000c007a0c */ /* 0x000fe40003fc6270 */
[----:B------:R0:W-:Y:S01]  /*75d90*/  @P0 STG.E.U16 [R4.64], R14 ;  /* 0x0000000e04000986 */ /* 0x0001e2000c101506 */
[----:B------:R-:W-:-:S03]  /*75da0*/  IMAD.WIDE R12, R20, 0x2, R16 ;  /* 0x00000002140c7825 */ /* 0x000fc600078e0210 */
[----:B------:R-:W-:Y:S01]  /*75db0*/  @P1 STG.E.U16 [R8.64], R15 ;  /* 0x0000000f08001986 */ /* 0x000fe2000c101506 */
[----:B0-----:R-:W-:-:S03]  /*75dc0*/  IMAD.WIDE R4, R20, 0x2, R18 ;  /* 0x0000000214047825 */ /* 0x001fc600078e0212 */
[----:B----4-:R0:W-:Y:S04]  /*75dd0*/  @P2 STG.E.U16 [R12.64], R23 ;  /* 0x000000170c002986 */ /* 0x0101e8000c101506 */
[----:B--2---:R1:W-:Y:S01]  /*75de0*/  @P3 STG.E.U16 [R4.64], R27 ;  /* 0x0000001b04003986 */ /* 0x0043e2000c101506 */
[----:B0-----:R-:W-:-:S03]  /*75df0*/  PRMT R13, R27, 0x7632, R13 ;  /* 0x000076321b0d7816 */ /* 0x001fc6000000000d */
[----:B-1----:R-:W2:Y:S01]  /*75e00*/  LDL.LU R27, [R1+0x678] ;  /* 0x00067800011b7983 */ /* 0x002ea20000300800 */
[----:B------:R-:W-:-:S04]  /*75e10*/  IADD3 R0, R3, 0x1a2, RZ ;  /* 0x000001a203007810 */ /* 0x000fc80007ffe0ff */
[----:B------:R-:W-:Y:S02]  /*75e20*/  ISETP.GE.AND P0, PT, R0, c[0x0][0x17c], PT ;  /* 0x00005f0000007a0c */ /* 0x000fe40003f06270 */
[----:B------:R-:W-:Y:S02]  /*75e30*/  IADD3 R0, R3, 0x1a3, RZ ;  /* 0x000001a303007810 */ /* 0x000fe40007ffe0ff */
[----:B------:R-:W-:Y:S02]  /*75e40*/  ISETP.LT.AND P2, PT, R28, c[0x0][0x178], !P4 ;  /* 0x00005e001c007a0c */ /* 0x000fe40006741270 */
[----:B------:R-:W-:Y:S02]  /*75e50*/  ISETP.LT.AND P4, PT, R29, c[0x0][0x178], !P4 ;  /* 0x00005e001d007a0c */ /* 0x000fe40006781270 */
[----:B------:R-:W-:Y:S02]  /*75e60*/  ISETP.GE.AND P1, PT, R0, c[0x0][0x17c], PT ;  /* 0x00005f0000007a0c */ /* 0x000fe40003f26270 */
[----:B------:R-:W-:-:S02]  /*75e70*/  IADD3 R0, R20, c[0x0][0x198], RZ ;  /* 0x0000660014007a10 */ /* 0x000fc40007ffe0ff */
[----:B------:R-:W-:Y:S02]  /*75e80*/  PRMT R12, R23, 0x7632, R12 ;  /* 0x00007632170c7816 */ /* 0x000fe4000000000c */
[----:B------:R-:W-:Y:S01]  /*75e90*/  ISETP.LT.AND P3, PT, R28, c[0x0][0x178], !P5 ;  /* 0x00005e001c007a0c */ /* 0x000fe20006f61270 */
[----:B------:R-:W4:Y:S01]  /*75ea0*/  LDL.LU R23, [R1+0x628] ;  /* 0x0006280001177983 */ /* 0x000f220000300800 */
[----:B------:R-:W-:Y:S01]  /*75eb0*/  IMAD.WIDE R8, R0, 0x2, R16 ;  /* 0x0000000200087825 */ /* 0x000fe200078e0210 */
[----:B------:R-:W-:-:S03]  /*75ec0*/  ISETP.LT.AND P5, PT, R29, c[0x0][0x178], !P5 ;  /* 0x00005e001d007a0c */ /* 0x000fc60006fa1270 */
[C-C-:B------:R-:W-:Y:S01]  /*75ed0*/  IMAD.WIDE R4, R0.reuse, 0x2, R18.reuse ;  /* 0x0000000200047825 */ /* 0x140fe200078e0212 */
[----:B------:R-:W-:Y:S01]  /*75ee0*/  IADD3 R0, R0, c[0x0][0x198], RZ ;  /* 0x0000660000007a10 */ /* 0x000fe20007ffe0ff */
[----:B------:R0:W-:Y:S04]  /*75ef0*/  @P2 STG.E.U16 [R8.64], R12 ;  /* 0x0000000c08002986 */ /* 0x0001e8000c101506 */
[----:B------:R1:W-:Y:S01]  /*75f00*/  @P4 STG.E.U16 [R4.64], R13 ;  /* 0x0000000d04004986 */ /* 0x0003e2000c101506 */
[----:B------:R-:W-:Y:S02]  /*75f10*/  ISETP.LT.AND P4, PT, R28, c[0x0][0x178], !P6 ;  /* 0x00005e001c007a0c */ /* 0x000fe40007781270 */
[----:B0-----:R-:W-:Y:S01]  /*75f20*/  IADD3 R12, R3, 0x1a5, RZ ;  /* 0x000001a5030c7810 */ /* 0x001fe20007ffe0ff */
[----:B------:R-:W-:-:S04]  /*75f30*/  IMAD.WIDE R8, R0, 0x2, R18 ;  /* 0x0000000200087825 */ /* 0x000fc800078e0212 */
[----:B-1----:R-:W-:Y:S01]  /*75f40*/  IMAD.WIDE R4, R0, 0x2, R16 ;  /* 0x0000000200047825 */ /* 0x002fe200078e0210 */
[----:B------:R-:W-:-:S04]  /*75f50*/  PRMT R13, R25, 0x7632, R13 ;  /* 0x00007632190d7816 */ /* 0x000fc8000000000d */
[----:B------:R0:W-:Y:S01]  /*75f60*/  @P3 STG.E.U16 [R4.64], R25 ;  /* 0x0000001904003986 */ /* 0x0001e2000c101506 */
[----:B------:R-:W-:Y:S02]  /*75f70*/  ISETP.GE.AND P3, PT, R12, c[0x0][0x17c], PT ;  /* 0x00005f000c007a0c */ /* 0x000fe40003f66270 */
[----:B---3--:R-:W-:Y:S01]  /*75f80*/  PRMT R12, R26, 0x7632, R12 ;  /* 0x000076321a0c7816 */ /* 0x008fe2000000000c */
[----:B------:R1:W-:Y:S01]  /*75f90*/  @P5 STG.E.U16 [R8.64], R26 ;  /* 0x0000001a08005986 */ /* 0x0003e2000c101506 */
[----:B------:R-:W-:Y:S02]  /*75fa0*/  IADD3 R0, R0, c[0x0][0x198], RZ ;  /* 0x0000660000007a10 */ /* 0x000fe40007ffe0ff */
[----:B------:R-:W-:Y:S01]  /*75fb0*/  ISETP.LT.AND P6, PT, R29, c[0x0][0x178], !P6 ;  /* 0x00005e001d007a0c */ /* 0x000fe200077c1270 */
[----:B0-----:R-:W3:Y:S01]  /*75fc0*/  LDL.LU R25, [R1+0x698] ;  /* 0x0006980001197983 */ /* 0x001ee20000300800 */
[----:B------:R-:W-:-:S03]  /*75fd0*/  ISETP.LT.AND P5, PT, R28, c[0x0][0x178], !P0 ;  /* 0x00005e001c007a0c */ /* 0x000fc600047a1270 */
[----:B-1----:R-:W3:Y:S01]  /*75fe0*/  LDL.LU R26, [R1+0x608] ;  /* 0x00060800011a7983 */ /* 0x002ee20000300800 */
[----:B------:R-:W-:-:S04]  /*75ff0*/  IMAD.WIDE R4, R0, 0x2, R16 ;  /* 0x0000000200047825 */ /* 0x000fc800078e0210 */
[C---:B------:R-:W-:Y:S01]  /*76000*/  IMAD.WIDE R8, R0.reuse, 0x2, R18 ;  /* 0x0000000200087825 */ /* 0x040fe200078e0212 */
[----:B------:R-:W-:Y:S01]  /*76010*/  IADD3 R0, R0, c[0x0][0x198], RZ ;  /* 0x0000660000007a10 */ /* 0x000fe20007ffe0ff */
[----:B------:R0:W-:Y:S04]  /*76020*/  @P4 STG.E.U16 [R4.64], R13 ;  /* 0x0000000d04004986 */ /* 0x0001e8000c101506 */
[----:B------:R1:W-:Y:S01]  /*76030*/  @P6 STG.E.U16 [R8.64], R12 ;  /* 0x0000000c08006986 */ /* 0x0003e2000c101506 */
[C---:B0-----:R-:W-:Y:S01]  /*76040*/  IMAD.WIDE R4, R0.reuse, 0x2, R16 ;  /* 0x0000000200047825 */ /* 0x041fe200078e0210 */
[----:B-1----:R-:W-:-:S04]  /*76050*/  IADD3 R12, R0, c[0x0][0x198], RZ ;  /* 0x00006600000c7a10 */ /* 0x002fc80007ffe0ff */
[----:B--2---:R0:W-:Y:S02]  /*76060*/  @P5 STG.E.U16 [R4.64], R27 ;  /* 0x0000001b04005986 */ /* 0x0041e4000c101506 */
[----:B0-----:R-:W-:Y:S01]  /*76070*/  IMAD.WIDE R4, R0, 0x2, R18 ;  /* 0x0000000200047825 */ /* 0x001fe200078e0212 */
[----:B------:R-:W-:Y:S02]  /*76080*/  PRMT R0, R27, 0x7632, R0 ;  /* 0x000076321b007816 */ /* 0x000fe40000000000 */
[----:B------:R-:W2:Y:S01]  /*76090*/  LDL.LU R27, [R1+0x688] ;  /* 0x00068800011b7983 */ /* 0x000ea20000300800 */
[----:B------:R-:W-:Y:S02]  /*760a0*/  ISETP.LT.AND P0, PT, R29, c[0x0][0x178], !P0 ;  /* 0x00005e001d007a0c */ /* 0x000fe40004701270 */
[----:B------:R-:W-:Y:S02]  /*760b0*/  ISETP.LT.AND P6, PT, R28, c[0x0][0x178], !P1 ;  /* 0x00005e001c007a0c */ /* 0x000fe40004fc1270 */
[----:B------:R-:W-:-:S02]  /*760c0*/  IADD3 R14, R3, 0x1a4, RZ ;  /* 0x000001a4030e7810 */ /* 0x000fc40007ffe0ff */
[----:B------:R-:W-:Y:S02]  /*760d0*/  IADD3 R8, R3, 0x1a7, RZ ;  /* 0x000001a703087810 */ /* 0x000fe40007ffe0ff */
[----:B------:R-:W-:Y:S02]  /*760e0*/  ISETP.GE.AND P2, PT, R14, c[0x0][0x17c], PT ;  /* 0x00005f000e007a0c */ /* 0x000fe40003f46270 */
[----:B------:R-:W-:Y:S01]  /*760f0*/  ISETP.GE.AND P5, PT, R8, c[0x0][0x17c], PT ;  /* 0x00005f0008007a0c */ /* 0x000fe20003fa6270 */
[----:B------:R-:W-:Y:S01]  /*76100*/  IMAD.WIDE R8, R12, 0x2, R16 ;  /* 0x000000020c087825 */ /* 0x000fe200078e0210 */
[C---:B------:R-:W-:Y:S01]  /*76110*/  ISETP.LT.AND P1, PT, R29.reuse, c[0x0][0x178], !P1 ;  /* 0x00005e001d007a0c */ /* 0x040fe20004f21270 */
[----:B----4-:R0:W-:Y:S01]  /*76120*/  @P0 STG.E.U16 [R4.64], R23 ;  /* 0x0000001704000986 */ /* 0x0101e2000c101506 */
[----:B------:R-:W-:Y:S02]  /*76130*/  ISETP.LT.AND P0, PT, R28, c[0x0][0x178], !P2 ;  /* 0x00005e001c007a0c */ /* 0x000fe40005701270 */
[----:B------:R-:W-:Y:S01]  /*76140*/  ISETP.LT.AND P2, PT, R29, c[0x0][0x178], !P2 ;  /* 0x00005e001d007a0c */ /* 0x000fe20005741270 */
[----:B------:R1:W-:Y:S01]  /*76150*/  @P6 STG.E.U16 [R8.64], R0 ;  /* 0x0000000008006986 */ /* 0x0003e2000c101506 */
[----:B------:R-:W-:-:S02]  /*76160*/  IADD3 R13, R3, 0x1a6, RZ ;  /* 0x000001a6030d7810 */ /* 0x000fc40007ffe0ff */
[----:B------:R-:W-:Y:S02]  /*76170*/  PRMT R14, R23, 0x7632, R14 ;  /* 0x00007632170e7816 */ /* 0x000fe4000000000e */
[----:B------:R-:W-:Y:S01]  /*76180*/  ISETP.GE.AND P4, PT, R13, c[0x0][0x17c], PT ;  /* 0x00005f000d007a0c */ /* 0x000fe20003f86270 */
[C---:B0-----:R-:W-:Y:S01]  /*76190*/  IMAD.WIDE R4, R12.reuse, 0x2, R18 ;  /* 0x000000020c047825 */ /* 0x041fe200078e0212 */
[----:B------:R-:W4:Y:S01]  /*761a0*/  LDL.LU R23, [R1+0x6c8] ;  /* 0x0006c80001177983 */ /* 0x000f220000300800 */
[----:B-1----:R-:W-:-:S03]  /*761b0*/  IADD3 R0, R12, c[0x0][0x198], RZ ;  /* 0x000066000c007a10 */ /* 0x002fc60007ffe0ff */
[----:B------:R-:W-:Y:S02]  /*761c0*/  @P1 STG.E.U16 [R4.64], R14 ;  /* 0x0000000e04001986 */ /* 0x000fe4000c101506 */
[----:B------:R-:W-:-:S04]  /*761d0*/  IMAD.WIDE R8, R0, 0x2, R16 ;  /* 0x0000000200087825 */ /* 0x000fc800078e0210 */
[----:B------:R-:W-:Y:S01]  /*761e0*/  IMAD.WIDE R12, R0, 0x2, R18 ;  /* 0x00000002000c7825 */ /* 0x000fe200078e0212 */
[----:B---3--:R-:W-:Y:S04]  /*761f0*/  @P0 STG.E.U16 [R8.64], R25 ;  /* 0x0000001908000986 */ /* 0x008fe8000c101506 */
[----:B------:R0:W-:Y:S01]  /*76200*/  @P2 STG.E.U16 [R12.64], R26 ;  /* 0x0000001a0c002986 */ /* 0x0001e2000c101506 */
[----:B------:R-:W-:Y:S02]  /*76210*/  PRMT R21, R26, 0x7632, R21 ;  /* 0x000076321a157816 */ /* 0x000fe40000000015 */
[----:B------:R-:W-:Y:S02]  /*76220*/  ISETP.LT.AND P0, PT, R28, c[0x0][0x178], !P3 ;  /* 0x00005e001c007a0c */ /* 0x000fe40005f01270 */
[----:B------:R-:W-:-:S02]  /*76230*/  ISETP.LT.AND P3, PT, R29, c[0x0][0x178], !P3 ;  /* 0x00005e001d007a0c */ /* 0x000fc40005f61270 */
[----:B------:R-:W-:Y:S01]  /*76240*/  ISETP.LT.AND P2, PT, R28, c[0x0][0x178], !P4 ;  /* 0x00005e001c007a0c */ /* 0x000fe20006741270 */
[----:B0-----:R-:W3:Y:S01]  /*76250*/  LDL.LU R26, [R1+0x638] ;  /* 0x00063800011a7983 */ /* 0x001ee20000300800 */
[----:B------:R-:W-:Y:S02]  /*76260*/  IADD3 R8, R0, c[0x0][0x198], RZ ;  /* 0x0000660000087a10 */ /* 0x000fe40007ffe0ff */
[----:B------:R-:W-:Y:S02]  /*76270*/  IADD3 R20, R3, 0x1a9, RZ ;  /* 0x000001a903147810 */ /* 0x000fe40007ffe0ff */
[----:B------:R-:W-:Y:S02]  /*76280*/  ISETP.LT.AND P4, PT, R29, c[0x0][0x178], !P4 ;  /* 0x00005e001d007a0c */ /* 0x000fe40006781270 */
[C---:B------:R-:W-:Y:S02]  /*76290*/  IADD3 R0, R8.reuse, c[0x0][0x198], RZ ;  /* 0x0000660008007a10 */ /* 0x040fe40007ffe0ff */
[----:B------:R-:W-:Y:S01]  /*762a0*/  IADD3 R15, R3, 0x1a8, RZ ;  /* 0x000001a8030f7810 */ /* 0x000fe20007ffe0ff */
[----:B------:R-:W-:Y:S01]  /*762b0*/  IMAD.WIDE R4, R8, 0x2, R16 ;  /* 0x0000000208047825 */ /* 0x000fe200078e0210 */
[----:B------:R-:W-:-:S02]  /*762c0*/  ISETP.GE.AND P1, PT, R20, c[0x0][0x17c], PT ;  /* 0x00005f0014007a0c */ /* 0x000fc40003f26270 */
[----:B------:R-:W-:Y:S01]  /*762d0*/  PRMT R20, R25, 0x7632, R20 ;  /* 0x0000763219147816 */ /* 0x000fe20000000014 */
[----:B------:R-:W-:Y:S01]  /*762e0*/  IMAD.WIDE R8, R8, 0x2, R18 ;  /* 0x0000000208087825 */ /* 0x000fe200078e0212 */
[----:B------:R-:W-:Y:S01]  /*762f0*/  ISETP.GE.AND P6, PT, R15, c[0x0][0x17c], PT ;  /* 0x00005f000f007a0c */ /* 0x000fe20003fc6270 */
[----:B------:R-:W3:Y:S02]  /*76300*/  LDL.LU R25, [R1+0x6b8] ;  /* 0x0006b80001197983 */ /* 0x000ee40000300800 */
[C---:B------:R-:W-:Y:S02]  /*76310*/  IMAD.WIDE R12, R0.reuse, 0x2, R16 ;  /* 0x00000002000c7825 */ /* 0x040fe400078e0210 */
[----:B------:R-:W-:Y:S02]  /*76320*/  @P0 STG.E.U16 [R4.64], R20 ;  /* 0x0000001404000986 */ /* 0x000fe4000c101506 */
[----:B------:R-:W-:Y:S02]  /*76330*/  IMAD.WIDE R14, R0, 0x2, R18 ;  /* 0x00000002000e7825 */ /* 0x000fe400078e0212 */
[----:B------:R-:W-:Y:S04]  /*76340*/  @P3 STG.E.U16 [R8.64], R21 ;  /* 0x0000001508003986 */ /* 0x000fe8000c101506 */
[----:B--2---:R-:W-:Y:S04]  /*76350*/  @P2 STG.E.U16 [R12.64], R27 ;  /* 0x0000001b0c002986 */ /* 0x004fe8000c101506 */
[----:B------:R0:W-:Y:S02]  /*76360*/  @P4 STG.E.U16 [R14.64], R6 ;  /* 0x000000060e004986 */ /* 0x0001e4000c101506 */
[----:B0-----:R-:W-:-:S02]  /*76370*/  PRMT R6, R27, 0x7632, R6 ;  /* 0x000076321b067816 */ /* 0x001fc40000000006 */
[----:B------:R-:W2:Y:S01]  /*76380*/  LDL.LU R27, [R1+0x618] ;  /* 0x00061800011b7983 */ /* 0x000ea20000300800 */
[----:B------:R-:W-:Y:S02]  /*76390*/  ISETP.LT.AND P2, PT, R28, c[0x0][0x178], !P5 ;  /* 0x00005e001c007a0c */ /* 0x000fe40006f41270 */
[----:B------:R-:W-:Y:S02]  /*763a0*/  IADD3 R8, R0, c[0x0][0x198], RZ ;  /* 0x0000660000087a10 */ /* 0x000fe40007ffe0ff */
[C---:B------:R-:W-:Y:S02]  /*763b0*/  ISETP.LT.AND P5, PT, R29.reuse, c[0x0][0x178], !P5 ;  /* 0x00005e001d007a0c */ /* 0x040fe40006fa1270 */
[----:B------:R-:W-:Y:S02]  /*763c0*/  ISETP.LT.AND P3, PT, R28, c[0x0][0x178], !P6 ;  /* 0x00005e001c007a0c */ /* 0x000fe40007761270 */
[----:B------:R-:W-:Y:S01]  /*763d0*/  ISETP.LT.AND P6, PT, R29, c[0x0][0x178], !P6 ;  /* 0x00005e001d007a0c */ /* 0x000fe200077c1270 */
[----:B------:R-:W-:Y:S01]  /*763e0*/  IMAD.WIDE R4, R8, 0x2, R16 ;  /* 0x0000000208047825 */ /* 0x000fe200078e0210 */
[----:B------:R-:W-:-:S02]  /*763f0*/  IADD3 R12, R3, 0x1ab, RZ ;  /* 0x000001ab030c7810 */ /* 0x000fc40007ffe0ff */
[C---:B------:R-:W-:Y:S01]  /*76400*/  IADD3 R0, R8.reuse, c[0x0][0x198], RZ ;  /* 0x0000660008007a10 */ /* 0x040fe20007ffe0ff */
[----:B------:R-:W-:Y:S01]  /*76410*/  IMAD.WIDE R8, R8, 0x2, R18 ;  /* 0x0000000208087825 */ /* 0x000fe200078e0212 */
[----:B------:R-:W-:Y:S01]  /*76420*/  PRMT R14, R6, 0x7632, R14 ;  /* 0x00007632060e7816 */ /* 0x000fe2000000000e */
[----:B------:R0:W-:Y:S01]  /*76430*/  @P2 STG.E.U16 [R4.64], R6 ;  /* 0x0000000604002986 */ /* 0x0001e2000c101506 */
[----:B------:R-:W-:Y:S01]  /*76440*/  ISETP.GE.AND P4, PT, R12, c[0x0][0x17c], PT ;  /* 0x00005f000c007a0c */ /* 0x000fe20003f86270 */
[----:B------:R-:W-:Y:S01]  /*76450*/  IMAD.WIDE R12, R0, 0x2, R16 ;  /* 0x00000002000c7825 */ /* 0x000fe200078e0210 */
[----:B------:R-:W-:Y:S01]  /*76460*/  IADD3 R22, R3, 0x1aa, RZ ;  /* 0x000001aa03167810 */ /* 0x000fe20007ffe0ff */
[----:B------:R-:W-:Y:S01]  /*76470*/  @P5 STG.E.U16 [R8.64], R14 ;  /* 0x0000000e08005986 */ /* 0x000fe2000c101506 */
[----:B------:R-:W-:-:S03]  /*76480*/  ISETP.LT.AND P5, PT, R28, c[0x0][0x178], !P1 ;  /* 0x00005e001c007a0c */ /* 0x000fc60004fa1270 */
[----:B----4-:R1:W-:Y:S01]  /*76490*/  @P3 STG.E.U16 [R12.64], R23 ;  /* 0x000000170c003986 */ /* 0x0103e2000c101506 */
[----:B0-----:R-:W-:Y:S01]  /*764a0*/  IMAD.WIDE R4, R0, 0x2, R18 ;  /* 0x0000000200047825 */ /* 0x001fe200078e0212 */
[----:B------:R-:W-:Y:S02]  /*764b0*/  ISETP.LT.AND P1, PT, R29, c[0x0][0x178], !P1 ;  /* 0x00005e001d007a0c */ /* 0x000fe40004f21270 */
[----:B------:R-:W-:Y:S02]  /*764c0*/  ISETP.GE.AND P0, PT, R22, c[0x0][0x17c], PT ;  /* 0x00005f0016007a0c */ /* 0x000fe40003f06270 */
[----:B------:R-:W-:Y:S02]  /*764d0*/  IADD3 R6, R3, 0x1ad, RZ ;  /* 0x000001ad03067810 */ /* 0x000fe40007ffe0ff */
[----:B------:R-:W-:Y:S01]  /*764e0*/  IADD3 R0, R0, c[0x0][0x198], RZ ;  /* 0x0000660000007a10 */ /* 0x000fe20007ffe0ff */
[----:B---3--:R0:W-:Y:S01]  /*764f0*/  @P6 STG.E.U16 [R4.64], R26 ;  /* 0x0000001a04006986 */ /* 0x0081e2000c101506 */
[----:B-1----:R-:W-:-:S02]  /*76500*/  PRMT R12, R26, 0x7632, R12 ;  /* 0x000076321a0c7816 */ /* 0x002fc4000000000c */
[----:B------:R-:W-:Y:S01]  /*76510*/  ISETP.LT.AND P6, PT, R28, c[0x0][0x178], !P0 ;  /* 0x00005e001c007a0c */ /* 0x000fe200047c1270 */
[----:B------:R-:W-:Y:S01]  /*76520*/  IMAD.WIDE R8, R0, 0x2, R18 ;  /* 0x0000000200087825 */ /* 0x000fe200078e0212 */
[----:B------:R-:W-:Y:S01]  /*76530*/  ISETP.GE.AND P3, PT, R6, c[0x0][0x17c], PT ;  /* 0x00005f0006007a0c */ /* 0x000fe20003f66270 */
[----:B0-----:R-:W3:Y:S01]  /*76540*/  LDL.LU R26, [R1+0x6a8] ;  /* 0x0006a800011a7983 */ /* 0x001ee20000300800 */
[----:B------:R-:W-:Y:S01]  /*76550*/  ISETP.LT.AND P0, PT, R29, c[0x0][0x178], !P0 ;  /* 0x00005e001d007a0c */ /* 0x000fe20004701270 */
[C---:B------:R-:W-:Y:S01]  /*76560*/  IMAD.WIDE R4, R0.reuse, 0x2, R16 ;  /* 0x0000000200047825 */ /* 0x040fe200078e0210 */
[----:B------:R-:W-:Y:S02]  /*76570*/  PRMT R6, R23, 0x7632, R6 ;  /* 0x0000763217067816 */ /* 0x000fe40000000006 */
[----:B------:R-:W-:Y:S01]  /*76580*/  IADD3 R0, R0, c[0x0][0x198], RZ ;  /* 0x0000660000007a10 */ /* 0x000fe20007ffe0ff */
[----:B------:R-:W4:Y:S04]  /*76590*/  LDL.LU R23, [R1+0x6d8] ;  /* 0x0006d80001177983 */ /* 0x000f280000300800 */
[----:B------:R0:W-:Y:S04]  /*765a0*/  @P5 STG.E.U16 [R4.64], R6 ;  /* 0x0000000604005986 */ /* 0x0001e8000c101506 */
[----:B------:R1:W-:Y:S01]  /*765b0*/  @P1 STG.E.U16 [R8.64], R12 ;  /* 0x0000000c08001986 */ /* 0x0003e2000c101506 */
[----:B0-----:R-:W-:-:S04]  /*765c0*/  IMAD.WIDE R4, R0, 0x2, R16 ;  /* 0x0000000200047825 */ /* 0x001fc800078e0210 */
[----:B-1----:R-:W-:Y:S01]  /*765d0*/  IMAD.WIDE R8, R0, 0x2, R18 ;  /* 0x0000000200087825 */ /* 0x002fe200078e0212 */
[----:B------:R-:W-:Y:S01]  /*765e0*/  @P6 STG.E.U16 [R4.64], R25 ;  /* 0x0000001904006986 */ /* 0x000fe2000c101506 */
[----:B------:R-:W-:-:S04]  /*765f0*/  IADD3 R6, R3, 0x1af, RZ ;  /* 0x000001af03067810 */ /* 0x000fc80007ffe0ff */
[----:B------:R-:W-:Y:S02]  /*76600*/  ISETP.GE.AND P6, PT, R6, c[0x0][0x17c], PT ;  /* 0x00005f0006007a0c */ /* 0x000fe40003fc6270 */
[----:B------:R-:W-:Y:S01]  /*76610*/  PRMT R6, R25, 0x7632, R6 ;  /* 0x0000763219067816 */ /* 0x000fe20000000006 */
[----:B--2---:R0:W-:Y:S01]  /*76620*/  @P0 STG.E.U16 [R8.64], R27 ;  /* 0x0000001b08000986 */ /* 0x0041e2000c101506 */
[----:B------:R-:W-:-:S03]  /*76630*/  PRMT R12, R27, 0x7632, R12 ;  /* 0x000076321b0c7816 */ /* 0x000fc6000000000c */
[----:B0-----:R-:W2:Y:S04]  /*76640*/  LDL.LU R27, [R1+0x658] ;  /* 0x00065800011b7983 */ /* 0x001ea80000300800 */
[----:B------:R-:W2:Y:S01]  /*76650*/  LDL.LU R25, [R1+0x66c] ;  /* 0x00066c0001197983 */ /* 0x000ea20000300800 */
[----:B------:R-:W-:Y:S02]  /*76660*/  IADD3 R15, R3, 0x1ac, RZ ;  /* 0x000001ac030f7810 */ /* 0x000fe40007ffe0ff */
[----:B------:R-:W-:Y:S02]  /*76670*/  ISETP.LT.AND P1, PT, R28, c[0x0][0x178], !P4 ;  /* 0x00005e001c007a0c */ /* 0x000fe40006721270 */
[----:B------:R-:W-:Y:S02]  /*76680*/  ISETP.LT.AND P4, PT, R29, c[0x0][0x178], !P4 ;  /* 0x00005e001d007a0c */ /* 0x000fe40006781270 */
[----:B------:R-:W-:-:S02]  /*76690*/  ISETP.GE.AND P2, PT, R15, c[0x0][0x17c], PT ;  /* 0x00005f000f007a0c */ /* 0x000fc40003f46270 */
        /* <DEDUP_REMOVED lines=14> */
[----:B------:R-:W-:Y:S01]  /*76780*/  IADD3 R6, R0, c[0x0][0x198], RZ ;  /* 0x0000660000067a10 */ /* 0x000fe20007ffe0ff */
[----:B---3--:R0:W-:Y:S01]  /*76790*/  @P0 STG.E.U16 [R4.64], R26 ;  /* 0x0000001a04000986 */ /* 0x0081e2000c101506 */
[----:B------:R-:W-:Y:S02]  /*767a0*/  ISETP.GE.AND P5, PT, R13, c[0x0][0x17c], PT ;  /* 0x00005f000d007a0c */ /* 0x000fe40003fa6270 */
[----:B------:R-:W-:Y:S01]  /*767b0*/  ISETP.GE.AND P0, PT, R8, c[0x0][0x17c], PT ;  /* 0x00005f0008007a0c */ /* 0x000fe20003f06270 */
[----:B------:R-:W-:Y:S01]  /*767c0*/  IMAD.WIDE R8, R6, 0x2, R16 ;  /* 0x0000000206087825 */ /* 0x000fe200078e0210 */
[----:B------:R-:W-:-:S03]  /*767d0*/  ISETP.LT.AND P3, PT, R29, c[0x0][0x178], !P3 ;  /* 0x00005e001d007a0c */ /* 0x000fc60005f61270 */
[----:B0-----:R-:W-:Y:S01]  /*767e0*/  IMAD.WIDE R4, R0, 0x2, R18 ;  /* 0x0000000200047825 */ /* 0x001fe200078e0212 */
[----:B------:R-:W-:Y:S02]  /*767f0*/  PRMT R0, R26, 0x7632, R0 ;  /* 0x000076321a007816 */ /* 0x000fe40000000000 */
[----:B------:R-:W3:Y:S04]  /*76800*/  LDL.LU R26, [R1+0x64c] ;  /* 0x00064c00011a7983 */ /* 0x000ee80000300800 */
[----:B------:R0:W-:Y:S01]  /*76810*/  @P2 STG.E.U16 [R4.64], R10 ;  /* 0x0000000a04002986 */ /* 0x0001e2000c101506 */
[----:B------:R-:W-:Y:S02]  /*76820*/  ISETP.LT.AND P2, PT, R28, c[0x0][0x178], !P5 ;  /* 0x00005e001c007a0c */ /* 0x000fe40006f41270 */
[----:B------:R-:W-:Y:S01]  /*76830*/  ISETP.LT.AND P5, PT, R29, c[0x0][0x178], !P5 ;  /* 0x00005e001d007a0c */ /* 0x000fe20006fa1270 */
[----:B------:R1:W-:Y:S01]  /*76840*/  @P4 STG.E.U16 [R8.64], R0 ;  /* 0x0000000008004986 */ /* 0x0003e2000c101506 */
[----:B------:R-:W-:Y:S01]  /*76850*/  PRMT R14, R10, 0x7632, R14 ;  /* 0x000076320a0e7816 */ /* 0x000fe2000000000e */
[C---:B0-----:R-:W-:Y:S01]  /*76860*/  IMAD.WIDE R4, R6.reuse, 0x2, R18 ;  /* 0x0000000206047825 */ /* 0x041fe200078e0212 */
[----:B-1----:R-:W-:-:S02]  /*76870*/  IADD3 R0, R6, c[0x0][0x198], RZ ;  /* 0x0000660006007a10 */ /* 0x002fc40007ffe0ff */
[C---:B------:R-:W-:Y:S02]  /*76880*/  IADD3 R6, R3.reuse, 0x1b3, RZ ;  /* 0x000001b303067810 */ /* 0x040fe40007ffe0ff */
[----:B------:R-:W-:Y:S01]  /*76890*/  IADD3 R10, R3, 0x1b2, RZ ;  /* 0x000001b2030a7810 */ /* 0x000fe20007ffe0ff */
[C---:B------:R-:W-:Y:S01]  /*768a0*/  IMAD.WIDE R8, R0.reuse, 0x2, R16 ;  /* 0x0000000200087825 */ /* 0x040fe200078e0210 */
[----:B------:R-:W-:Y:S03]  /*768b0*/  @P3 STG.E.U16 [R4.64], R14 ;  /* 0x0000000e04003986 */ /* 0x000fe6000c101506 */
[----:B------:R-:W-:Y:S01]  /*768c0*/  IMAD.WIDE R12, R0, 0x2, R18 ;  /* 0x00000002000c7825 */ /* 0x000fe200078e0212 */
[----:B------:R-:W-:Y:S01]  /*768d0*/  ISETP.GE.AND P3, PT, R6, c[0x0][0x17c], PT ;  /* 0x00005f0006007a0c */ /* 0x000fe20003f66270 */
[----:B----4-:R0:W-:Y:S01]  /*768e0*/  @P2 STG.E.U16 [R8.64], R23 ;  /* 0x0000001708002986 */ /* 0x0101e2000c101506 */
[----:B------:R-:W-:-:S02]  /*768f0*/  ISETP.GE.AND P4, PT, R10, c[0x0][0x17c], PT ;  /* 0x00005f000a007a0c */ /* 0x000fc40003f86270 */
[----:B------:R-:W-:Y:S02]  /*76900*/  PRMT R6, R23, 0x7632, R6 ;  /* 0x0000763217067816 */ /* 0x000fe40000000006 */
[----:B------:R-:W-:Y:S01]  /*76910*/  ISETP.LT.AND P2, PT, R28, c[0x0][0x178], !P6 ;  /* 0x00005e001c007a0c */ /* 0x000fe20007741270 */
[----:B0-----:R-:W4:Y:S01]  /*76920*/  LDL.LU R23, [R1+0x67c] ;  /* 0x00067c0001177983 */ /* 0x001f220000300800 */
[----:B------:R-:W-:Y:S02]  /*76930*/  ISETP.LT.AND P6, PT, R29, c[0x0][0x178], !P6 ;  /* 0x00005e001d007a0c */ /* 0x000fe400077c1270 */
[----:B------:R-:W-:-:S04]  /*76940*/  IADD3 R8, R0, c[0x0][0x198], RZ ;  /* 0x0000660000087a10 */ /* 0x000fc80007ffe0ff */
[C---:B------:R-:W-:Y:S01]  /*76950*/  IADD3 R0, R8.reuse, c[0x0][0x198], RZ ;  /* 0x0000660008007a10 */ /* 0x040fe20007ffe0ff */
[----:B------:R-:W-:-:S04]  /*76960*/  IMAD.WIDE R4, R8, 0x2, R16 ;  /* 0x0000000208047825 */ /* 0x000fc800078e0210 */
[----:B------:R-:W-:Y:S01]  /*76970*/  IMAD.WIDE R8, R8, 0x2, R18 ;  /* 0x0000000208087825 */ /* 0x000fe200078e0212 */
[----:B--2---:R0:W-:Y:S01]  /*76980*/  @P5 STG.E.U16 [R12.64], R27 ;  /* 0x0000001b0c005986 */ /* 0x0041e2000c101506 */
[----:B------:R-:W-:Y:S02]  /*76990*/  PRMT R10, R27, 0x7632, R10 ;  /* 0x000076321b0a7816 */ /* 0x000fe4000000000a */
[----:B------:R-:W-:Y:S01]  /*769a0*/  ISETP.LT.AND P5, PT, R28, c[0x0][0x178], !P1 ;  /* 0x00005e001c007a0c */ /* 0x000fe20004fa1270 */
[----:B0-----:R-:W2:Y:S01]  /*769b0*/  LDL.LU R27, [R1+0x62c] ;  /* 0x00062c00011b7983 */ /* 0x001ea20000300800 */
[----:B------:R-:W-:-:S03]  /*769c0*/  IMAD.WIDE R12, R0, 0x2, R16 ;  /* 0x00000002000c7825 */ /* 0x000fc600078e0210 */
[----:B------:R-:W-:Y:S04]  /*769d0*/  @P2 STG.E.U16 [R4.64], R6 ;  /* 0x0000000604002986 */ /* 0x000fe8000c101506 */
[----:B------:R0:W-:Y:S04]  /*769e0*/  @P6 STG.E.U16 [R8.64], R10 ;  /* 0x0000000a08006986 */ /* 0x0001e8000c101506 */
[----:B------:R1:W-:Y:S01]  /*769f0*/  @P5 STG.E.U16 [R12.64], R25 ;  /* 0x000000190c005986 */ /* 0x0003e2000c101506 */
[----:B0-----:R-:W-:-:S03]  /*76a00*/  PRMT R10, R25, 0x7632, R10 ;  /* 0x00007632190a7816 */ /* 0x001fc6000000000a */
[----:B-1----:R-:W2:Y:S01]  /*76a10*/  LDL.LU R25, [R1+0x69c] ;  /* 0x00069c0001197983 */ /* 0x002ea20000300800 */
[C---:B------:R-:W-:Y:S01]  /*76a20*/  ISETP.LT.AND P1, PT, R29.reuse, c[0x0][0x178], !P1 ;  /* 0x00005e001d007a0c */ /* 0x040fe20004f21270 */
[----:B------:R-:W-:Y:S01]  /*76a30*/  IMAD.WIDE R4, R0, 0x2, R18 ;  /* 0x0000000200047825 */ /* 0x000fe200078e0212 */
[----:B------:R-:W-:Y:S02]  /*76a40*/  ISETP.LT.AND P5, PT, R28, c[0x0][0x178], !P0 ;  /* 0x00005e001c007a0c */ /* 0x000fe400047a1270 */
[----:B------:R-:W-:Y:S02]  /*76a50*/  ISETP.LT.AND P0, PT, R29, c[0x0][0x178], !P0 ;  /* 0x00005e001d007a0c */ /* 0x000fe40004701270 */
[----:B------:R-:W-:-:S04]  /*76a60*/  IADD3 R12, R0, c[0x0][0x198], RZ ;  /* 0x00006600000c7a10 */ /* 0x000fc80007ffe0ff */
[C---:B------:R-:W-:Y:S01]  /*76a70*/  IADD3 R6, R12.reuse, c[0x0][0x198], RZ ;  /* 0x000066000c067a10 */ /* 0x040fe20007ffe0ff */
[----:B------:R-:W-:Y:S02]  /*76a80*/  IMAD.WIDE R8, R12, 0x2, R16 ;  /* 0x000000020c087825 */ /* 0x000fe400078e0210 */
[----:B---3--:R0:W-:Y:S01]  /*76a90*/  @P1 STG.E.U16 [R4.64], R26 ;  /* 0x0000001a04001986 */ /* 0x0081e2000c101506 */
[----:B------:R-:W-:Y:S02]  /*76aa0*/  PRMT R0, R26, 0x7632, R0 ;  /* 0x000076321a007816 */ /* 0x000fe40000000000 */
[----:B------:R-:W-:Y:S02]  /*76ab0*/  ISETP.LT.AND P1, PT, R28, c[0x0][0x178], !P4 ;  /* 0x00005e001c007a0c */ /* 0x000fe40006721270 */
[----:B------:R-:W-:Y:S01]  /*76ac0*/  ISETP.LT.AND P4, PT, R29, c[0x0][0x178], !P4 ;  /* 0x00005e001d007a0c */ /* 0x000fe20006781270 */
[----:B------:R1:W-:Y:S04]  /*76ad0*/  @P5 STG.E.U16 [R8.64], R10 ;  /* 0x0000000a08005986 */ /* 0x0003e8000c101506 */
[----:B0-----:R-:W3:Y:S01]  /*76ae0*/  LDL.LU R26, [R1+0x60c] ;  /* 0x00060c00011a7983 */ /* 0x001ee20000300800 */
[----:B------:R-:W-:-:S04]  /*76af0*/  IMAD.WIDE R4, R12, 0x2, R18 ;  /* 0x000000020c047825 */ /* 0x000fc800078e0212 */
[----:B-1----:R-:W-:Y:S01]  /*76b00*/  IMAD.WIDE R8, R6, 0x2, R16 ;  /* 0x0000000206087825 */ /* 0x002fe200078e0210 */
[----:B------:R0:W-:Y:S01]  /*76b10*/  @P0 STG.E.U16 [R4.64], R0 ;  /* 0x0000000004000986 */ /* 0x0001e2000c101506 */
[C---:B------:R-:W-:Y:S02]  /*76b20*/  IADD3 R10, R3.reuse, 0x1b7, RZ ;  /* 0x000001b7030a7810 */ /* 0x040fe40007ffe0ff */
[----:B------:R-:W-:Y:S02]  /*76b30*/  IADD3 R14, R3, 0x1b4, RZ ;  /* 0x000001b4030e7810 */ /* 0x000fe40007ffe0ff */
[----:B------:R-:W-:Y:S01]  /*76b40*/  ISETP.GE.AND P0, PT, R10, c[0x0][0x17c], PT ;  /* 0x00005f000a007a0c */ /* 0x000fe20003f06270 */
[----:B0-----:R-:W-:Y:S01]  /*76b50*/  IMAD.WIDE R4, R6, 0x2, R18 ;  /* 0x0000000206047825 */ /* 0x001fe200078e0212 */
[----:B------:R-:W-:Y:S01]  /*76b60*/  ISETP.GE.AND P2, PT, R14, c[0x0][0x17c], PT ;  /* 0x00005f000e007a0c */ /* 0x000fe20003f46270 */
[----:B----4-:R0:W-:Y:S01]  /*76b70*/  @P1 STG.E.U16 [R8.64], R23 ;  /* 0x0000001708001986 */ /* 0x0101e2000c101506 */
[----:B------:R-:W-:-:S02]  /*76b80*/  ISETP.LT.AND P1, PT, R28, c[0x0][0x178], !P3 ;  /* 0x00005e001c007a0c */ /* 0x000fc40005f21270 */
[----:B------:R-:W-:Y:S02]  /*76b90*/  ISETP.LT.AND P3, PT, R29, c[0x0][0x178], !P3 ;  /* 0x00005e001d007a0c */ /* 0x000fe40005f61270 */
[----:B------:R-:W-:Y:S02]  /*76ba0*/  IADD3 R13, R3, 0x1b6, RZ ;  /* 0x000001b6030d7810 */ /* 0x000fe40007ffe0ff */
[----:B0-----:R-:W-:-:S04]  /*76bb0*/  IADD3 R8, R6, c[0x0][0x198], RZ ;  /* 0x0000660006087a10 */ /* 0x001fc80007ffe0ff */
[----:B------:R-:W-:Y:S02]  /*76bc0*/  IADD3 R6, R8, c[0x0][0x198], RZ ;  /* 0x0000660008067a10 */ /* 0x000fe40007ffe0ff */
[----:B------:R-:W-:Y:S02]  /*76bd0*/  PRMT R0, R23, 0x7632, R0 ;  /* 0x0000763217007816 */ /* 0x000fe40000000000 */
[----:B------:R-:W-:Y:S01]  /*76be0*/  ISETP.GE.AND P5, PT, R13, c[0x0][0x17c], PT ;  /* 0x00005f000d007a0c */ /* 0x000fe20003fa6270 */
[----:B------:R-:W-:Y:S01]  /*76bf0*/  IMAD.WIDE R12, R6, 0x2, R16 ;  /* 0x00000002060c7825 */ /* 0x000fe200078e0210 */
[----:B--2---:R0:W-:Y:S01]  /*76c00*/  @P4 STG.E.U16 [R4.64], R27 ;  /* 0x0000001b04004986 */ /* 0x0041e2000c101506 */
[----:B------:R-:W-:Y:S02]  /*76c10*/  PRMT R10, R27, 0x7632, R10 ;  /* 0x000076321b0a7816 */ /* 0x000fe4000000000a */
[----:B------:R-:W-:Y:S01]  /*76c20*/  ISETP.LT.AND P4, PT, R28, c[0x0][0x178], !P2 ;  /* 0x00005e001c007a0c */ /* 0x000fe20005781270 */
[----:B0-----:R-:W2:Y:S01]  /*76c30*/  LDL.LU R27, [R1+0x68c] ;  /* 0x00068c00011b7983 */ /* 0x001ea20000300800 */
[----:B------:R-:W-:-:S03]  /*76c40*/  IMAD.WIDE R4, R8, 0x2, R16 ;  /* 0x0000000208047825 */ /* 0x000fc600078e0210 */
[----:B------:R-:W4:Y:S01]  /*76c50*/  LDL.LU R23, [R1+0x6cc] ;  /* 0x0006cc0001177983 */ /* 0x000f220000300800 */
[----:B------:R-:W-:-:S03]  /*76c60*/  IMAD.WIDE R8, R8, 0x2, R18 ;  /* 0x0000000208087825 */ /* 0x000fc600078e0212 */
[----:B------:R-:W-:Y:S04]  /*76c70*/  @P1 STG.E.U16 [R4.64], R0 ;  /* 0x0000000004001986 */ /* 0x000fe8000c101506 */
[----:B------:R0:W-:Y:S04]  /*76c80*/  @P3 STG.E.U16 [R8.64], R10 ;  /* 0x0000000a08003986 */ /* 0x0001e8000c101506 */
[----:B------:R1:W-:Y:S01]  /*76c90*/  @P4 STG.E.U16 [R12.64], R25 ;  /* 0x000000190c004986 */ /* 0x0003e2000c101506 */
[----:B0-----:R-:W-:-:S03]  /*76ca0*/  PRMT R10, R25, 0x7632, R10 ;  /* 0x00007632190a7816 */ /* 0x001fc6000000000a */
[----:B-1----:R-:W4:Y:S01]  /*76cb0*/  LDL.LU R25, [R1+0x63c] ;  /* 0x00063c0001197983 */ /* 0x002f220000300800 */
[----:B------:R-:W-:Y:S02]  /*76cc0*/  IADD3 R15, R3, 0x1b5, RZ ;  /* 0x000001b5030f7810 */ /* 0x000fe40007ffe0ff */
[----:B------:R-:W-:Y:S02]  /*76cd0*/  ISETP.LT.AND P2, PT, R29, c[0x0][0x178], !P2 ;  /* 0x00005e001d007a0c */ /* 0x000fe40005741270 */
[----:B------:R-:W-:Y:S01]  /*76ce0*/  ISETP.GE.AND P6, PT, R15, c[0x0][0x17c], PT ;  /* 0x00005f000f007a0c */ /* 0x000fe20003fc6270 */
[----:B------:R-:W-:-:S03]  /*76cf0*/  IMAD.WIDE R4, R6, 0x2, R18 ;  /* 0x0000000206047825 */ /* 0x000fc600078e0212 */
[----:B------:R-:W-:Y:S02]  /*76d00*/  ISETP.LT.AND P4, PT, R28, c[0x0][0x178], !P6 ;  /* 0x00005e001c007a0c */ /* 0x000fe40007781270 */
[----:B------:R-:W-:Y:S02]  /*76d10*/  IADD3 R12, R6, c[0x0][0x198], RZ ;  /* 0x00006600060c7a10 */ /* 0x000fe40007ffe0ff */
[C---:B------:R-:W-:Y:S02]  /*76d20*/  ISETP.LT.AND P6, PT, R29.reuse, c[0x0][0x178], !P6 ;  /* 0x00005e001d007a0c */ /* 0x040fe400077c1270 */
[C---:B------:R-:W-:Y:S01]  /*76d30*/  IADD3 R6, R12.reuse, c[0x0][0x198], RZ ;  /* 0x000066000c067a10 */ /* 0x040fe20007ffe0ff */
[----:B------:R-:W-:Y:S01]  /*76d40*/  IMAD.WIDE R8, R12, 0x2, R16 ;  /* 0x000000020c087825 */ /* 0x000fe200078e0210 */
[----:B---3--:R0:W-:Y:S01]  /*76d50*/  @P2 STG.E.U16 [R4.64], R26 ;  /* 0x0000001a04002986 */ /* 0x0081e2000c101506 */
[----:B------:R-:W-:Y:S02]  /*76d60*/  ISETP.LT.AND P2, PT, R28, c[0x0][0x178], !P5 ;  /* 0x00005e001c007a0c */ /* 0x000fe40006f41270 */
[----:B------:R-:W-:-:S02]  /*76d70*/  ISETP.LT.AND P5, PT, R29, c[0x0][0x178], !P5 ;  /* 0x00005e001d007a0c */ /* 0x000fc40006fa1270 */
[----:B------:R1:W-:Y:S01]  /*76d80*/  @P4 STG.E.U16 [R8.64], R10 ;  /* 0x0000000a08004986 */ /* 0x0003e2000c101506 */
[----:B------:R-:W-:Y:S02]  /*76d90*/  PRMT R0, R26, 0x7632, R0 ;  /* 0x000076321a007816 */ /* 0x000fe40000000000 */
[----:B------:R-:W-:Y:S01]  /*76da0*/  IADD3 R14, R3, 0x1b8, RZ ;  /* 0x000001b8030e7810 */ /* 0x000fe20007ffe0ff */
[----:B0-----:R-:W-:-:S04]  /*76db0*/  IMAD.WIDE R4, R12, 0x2, R18 ;  /* 0x000000020c047825 */ /* 0x001fc800078e0212 */
[----:B-1----:R-:W-:Y:S01]  /*76dc0*/  IMAD.WIDE R8, R6, 0x2, R16 ;  /* 0x0000000206087825 */ /* 0x002fe200078e0210 */
[----:B------:R0:W-:Y:S01]  /*76dd0*/  @P6 STG.E.U16 [R4.64], R0 ;  /* 0x0000000004006986 */ /* 0x0001e2000c101506 */
[----:B------:R-:W-:Y:S02]  /*76de0*/  ISETP.GE.AND P1, PT, R14, c[0x0][0x17c], PT ;  /* 0x00005f000e007a0c */ /* 0x000fe40003f26270 */
[----:B------:R-:W-:Y:S01]  /*76df0*/  IADD3 R10, R3, 0x1bb, RZ ;  /* 0x000001bb030a7810 */ /* 0x000fe20007ffe0ff */
[----:B------:R-:W3:Y:S01]  /*76e00*/  LDL.LU R26, [R1+0x6bc] ;  /* 0x0006bc00011a7983 */ /* 0x000ee20000300800 */
[C---:B0-----:R-:W-:Y:S01]  /*76e10*/  IMAD.WIDE R4, R6.reuse, 0x2, R18 ;  /* 0x0000000206047825 */ /* 0x041fe200078e0212 */
[----:B------:R-:W-:Y:S02]  /*76e20*/  IADD3 R6, R6, c[0x0][0x198], RZ ;  /* 0x0000660006067a10 */ /* 0x000fe40007ffe0ff */
[----:B------:R-:W-:Y:S02]  /*76e30*/  ISETP.GE.AND P6, PT, R10, c[0x0][0x17c], PT ;  /* 0x00005f000a007a0c */ /* 0x000fe40003fc6270 */
[----:B------:R-:W-:-:S02]  /*76e40*/  IADD3 R10, R6, c[0x0][0x198], RZ ;  /* 0x00006600060a7a10 */ /* 0x000fc40007ffe0ff */
[----:B------:R-:W-:Y:S01]  /*76e50*/  PRMT R12, R7, 0x7632, R12 ;  /* 0x00007632070c7816 */ /* 0x000fe2000000000c */
[----:B--2---:R0:W-:Y:S01]  /*76e60*/  @P2 STG.E.U16 [R8.64], R27 ;  /* 0x0000001b08002986 */ /* 0x0041e2000c101506 */
[C---:B------:R-:W-:Y:S02]  /*76e70*/  ISETP.LT.AND P2, PT, R28.reuse, c[0x0][0x178], !P0 ;  /* 0x00005e001c007a0c */ /* 0x040fe40004741270 */
[----:B------:R-:W-:Y:S01]  /*76e80*/  ISETP.LT.AND P0, PT, R29, c[0x0][0x178], !P0 ;  /* 0x00005e001d007a0c */ /* 0x000fe20004701270 */
[----:B------:R1:W-:Y:S01]  /*76e90*/  @P5 STG.E.U16 [R4.64], R7 ;  /* 0x0000000704005986 */ /* 0x0003e2000c101506 */
[----:B------:R-:W-:Y:S02]  /*76ea0*/  PRMT R0, R27, 0x7632, R0 ;  /* 0x000076321b007816 */ /* 0x000fe40000000000 */
[----:B------:R-:W-:Y:S02]  /*76eb0*/  ISETP.LT.AND P5, PT, R28, c[0x0][0x178], !P1 ;  /* 0x00005e001c007a0c */ /* 0x000fe40004fa1270 */
[----:B------:R-:W-:Y:S01]  /*76ec0*/  ISETP.LT.AND P1, PT, R29, c[0x0][0x178], !P1 ;  /* 0x00005e001d007a0c */ /* 0x000fe20004f21270 */
[----:B0-----:R-:W2:Y:S01]  /*76ed0*/  LDL.LU R27, [R1+0x61c] ;  /* 0x00061c00011b7983 */ /* 0x001ea20000300800 */
[----:B-1----:R-:W-:-:S04]  /*76ee0*/  IMAD.WIDE R4, R6, 0x2, R16 ;  /* 0x0000000206047825 */ /* 0x002fc800078e0210 */
[----:B------:R-:W-:Y:S01]  /*76ef0*/  IMAD.WIDE R6, R6, 0x2, R18 ;  /* 0x0000000206067825 */ /* 0x000fe200078e0212 */
[----:B------:R0:W-:Y:S03]  /*76f00*/  @P2 STG.E.U16 [R4.64], R0 ;  /* 0x0000000004002986 */ /* 0x0001e6000c101506 */
[C---:B------:R-:W-:Y:S01]  /*76f10*/  IMAD.WIDE R8, R10.reuse, 0x2, R16 ;  /* 0x000000020a087825 */ /* 0x040fe200078e0210 */
[----:B------:R-:W-:Y:S04]  /*76f20*/  @P0 STG.E.U16 [R6.64], R12 ;  /* 0x0000000c06000986 */ /* 0x000fe8000c101506 */
[----:B----4-:R-:W-:Y:S01]  /*76f30*/  @P5 STG.E.U16 [R8.64], R23 ;  /* 0x0000001708005986 */ /* 0x010fe2000c101506 */
[----:B0-----:R-:W-:Y:S01]  /*76f40*/  IMAD.WIDE R4, R10, 0x2, R18 ;  /* 0x000000020a047825 */ /* 0x001fe200078e0212 */
[----:B------:R-:W-:-:S04]  /*76f50*/  PRMT R0, R25, 0x7632, R0 ;  /* 0x0000763219007816 */ /* 0x000fc80000000000 */
[----:B------:R0:W-:Y:S04]  /*76f60*/  @P1 STG.E.U16 [R4.64], R25 ;  /* 0x0000001904001986 */ /* 0x0001e8000c101506 */
[----:B0-----:R-:W4:Y:S01]  /*76f70*/  LDL.LU R25, [R1+0x6ac] ;  /* 0x0006ac0001197983 */ /* 0x001f220000300800 */
[----:B------:R-:W-:Y:S02]  /*76f80*/  IADD3 R15, R3, 0x1b9, RZ ;  /* 0x000001b9030f7810 */ /* 0x000fe40007ffe0ff */
[----:B------:R-:W-:Y:S02]  /*76f90*/  PRMT R9, R23, 0x7632, R9 ;  /* 0x0000763217097816 */ /* 0x000fe40000000009 */
[----:B------:R-:W0:Y:S01]  /*76fa0*/  LDS.128 R20, [R2] ;  /* 0x0000000002147984 */ /* 0x000e220000000c00 */
[----:B------:R-:W-:-:S02]  /*76fb0*/  ISETP.GE.AND P3, PT, R15, c[0x0][0x17c], PT ;  /* 0x00005f000f007a0c */ /* 0x000fc40003f66270 */
[----:B------:R-:W-:Y:S02]  /*76fc0*/  IADD3 R13, R3, 0x1ba, RZ ;  /* 0x000001ba030d7810 */ /* 0x000fe40007ffe0ff */
[----:B------:R-:W-:Y:S02]  /*76fd0*/  ISETP.LT.AND P5, PT, R28, c[0x0][0x178], !P3 ;  /* 0x00005e001c007a0c */ /* 0x000fe40005fa1270 */
[----:B------:R-:W-:Y:S02]  /*76fe0*/  ISETP.GE.AND P4, PT, R13, c[0x0][0x17c], PT ;  /* 0x00005f000d007a0c */ /* 0x000fe40003f86270 */
[----:B------:R-:W-:Y:S02]  /*76ff0*/  ISETP.LT.AND P3, PT, R29, c[0x0][0x178], !P3 ;  /* 0x00005e001d007a0c */ /* 0x000fe40005f61270 */
[----:B------:R-:W-:Y:S02]  /*77000*/  IADD3 R10, R10, c[0x0][0x198], RZ ;  /* 0x000066000a0a7a10 */ /* 0x000fe40007ffe0ff */
[----:B------:R-:W-:-:S02]  /*77010*/  ISETP.LT.AND P1, PT, R28, c[0x0][0x178], !P4 ;  /* 0x00005e001c007a0c */ /* 0x000fc40006721270 */
[----:B------:R-:W-:Y:S01]  /*77020*/  ISETP.LT.AND P4, PT, R29, c[0x0][0x178], !P4 ;  /* 0x00005e001d007a0c */ /* 0x000fe20006781270 */
[C---:B------:R-:W-:Y:S01]  /*77030*/  IMAD.WIDE R6, R10.reuse, 0x2, R16 ;  /* 0x000000020a067825 */ /* 0x040fe200078e0210 */
[----:B------:R-:W-:-:S03]  /*77040*/  IADD3 R8, R10, c[0x0][0x198], RZ ;  /* 0x000066000a087a10 */ /* 0x000fc60007ffe0ff */
[----:B------:R-:W-:Y:S01]  /*77050*/  IMAD.WIDE R4, R10, 0x2, R18 ;  /* 0x000000020a047825 */ /* 0x000fe200078e0212 */
[----:B------:R1:W-:Y:S01]  /*77060*/  @P5 STG.E.U16 [R6.64], R9 ;  /* 0x0000000906005986 */ /* 0x0003e2000c101506 */
[----:B------:R-:W-:-:S03]  /*77070*/  IADD3 R13, R3, 0x1bc, RZ ;  /* 0x000001bc030d7810 */ /* 0x000fc60007ffe0ff */
[----:B------:R3:W-:Y:S01]  /*77080*/  @P3 STG.E.U16 [R4.64], R0 ;  /* 0x0000000004003986 */ /* 0x0007e2000c101506 */
[----:B------:R-:W-:Y:S01]  /*77090*/  ISETP.GE.AND P2, PT, R13, c[0x0][0x17c], PT ;  /* 0x00005f000d007a0c */ /* 0x000fe20003f46270 */
[----:B-1----:R-:W-:-:S04]  /*770a0*/  IMAD.WIDE R6, R8, 0x2, R16 ;  /* 0x0000000208067825 */ /* 0x002fc800078e0210 */
[----:B---3--:R-:W-:Y:S01]  /*770b0*/  IMAD.WIDE R4, R8, 0x2, R18 ;  /* 0x0000000208047825 */ /* 0x008fe200078e0212 */
[----:B------:R1:W-:Y:S01]  /*770c0*/  @P1 STG.E.U16 [R6.64], R26 ;  /* 0x0000001a06001986 */ /* 0x0003e2000c101506 */
[----:B------:R-:W-:Y:S02]  /*770d0*/  ISETP.LT.AND P1, PT, R28, c[0x0][0x178], !P6 ;  /* 0x00005e001c007a0c */ /* 0x000fe40007721270 */
[----:B------:R-:W-:Y:S02]  /*770e0*/  ISETP.LT.AND P6, PT, R29, c[0x0][0x178], !P6 ;  /* 0x00005e001d007a0c */ /* 0x000fe400077c1270 */
[C---:B------:R-:W-:Y:S02]  /*770f0*/  IADD3 R12, R3.reuse, 0x1be, RZ ;  /* 0x000001be030c7810 */ /* 0x040fe40007ffe0ff */
[----:B------:R-:W-:Y:S02]  /*77100*/  IADD3 R9, R3, 0x1bf, RZ ;  /* 0x000001bf03097810 */ /* 0x000fe40007ffe0ff */
[----:B-1----:R-:W-:-:S04]  /*77110*/  IADD3 R6, R8, c[0x0][0x198], RZ ;  /* 0x0000660008067a10 */ /* 0x002fc80007ffe0ff */
[----:B------:R-:W-:Y:S02]  /*77120*/  IADD3 R10, R6, c[0x0][0x198], RZ ;  /* 0x00006600060a7a10 */ /* 0x000fe40007ffe0ff */
[----:B------:R-:W-:Y:S02]  /*77130*/  ISETP.GE.AND P5, PT, R12, c[0x0][0x17c], PT ;  /* 0x00005f000c007a0c */ /* 0x000fe40003fa6270 */
[----:B------:R-:W-:Y:S02]  /*77140*/  PRMT R0, R26, 0x7632, R0 ;  /* 0x000076321a007816 */ /* 0x000fe40000000000 */
[----:B------:R-:W-:Y:S01]  /*77150*/  ISETP.GE.AND P3, PT, R9, c[0x0][0x17c], PT ;  /* 0x00005f0009007a0c */ /* 0x000fe20003f66270 */
[----:B------:R-:W-:Y:S01]  /*77160*/  IMAD.WIDE R8, R10, 0x2, R16 ;  /* 0x000000020a087825 */ /* 0x000fe200078e0210 */
[C---:B------:R-:W-:Y:S01]  /*77170*/  IADD3 R14, R3.reuse, 0x1bd, RZ ;  /* 0x000001bd030e7810 */ /* 0x040fe20007ffe0ff */
[----:B------:R-:W3:Y:S01]  /*77180*/  LDL.LU R26, [R1+0x6dc] ;  /* 0x0006dc00011a7983 */ /* 0x000ee20000300800 */
[----:B------:R-:W-:Y:S01]  /*77190*/  IADD3 R13, R3, 0x1c0, RZ ;  /* 0x000001c0030d7810 */ /* 0x000fe20007ffe0ff */
[----:B0-----:R-:W-:Y:S01]  /*771a0*/  IMAD.MOV.U32 R15, RZ, RZ, R20 ;  /* 0x000000ffff0f7224 */ /* 0x001fe200078e0014 */
[----:B------:R-:W-:-:S02]  /*771b0*/  ISETP.GE.AND P0, PT, R14, c[0x0][0x17c], PT ;  /* 0x00005f000e007a0c */ /* 0x000fc40003f06270 */
[----:B------:R-:W-:Y:S01]  /*771c0*/  IADD3 R14, R3, 0x1c1, RZ ;  /* 0x000001c1030e7810 */ /* 0x000fe20007ffe0ff */
[----:B--2---:R0:W-:Y:S01]  /*771d0*/  @P4 STG.E.U16 [R4.64], R27 ;  /* 0x0000001b04004986 */ /* 0x0041e2000c101506 */
[----:B------:R-:W-:Y:S02]  /*771e0*/  ISETP.LT.AND P4, PT, R28, c[0x0][0x178], !P2 ;  /* 0x00005e001c007a0c */ /* 0x000fe40005781270 */
[----:B------:R-:W-:Y:S01]  /*771f0*/  PRMT R12, R27, 0x7632, R12 ;  /* 0x000076321b0c7816 */ /* 0x000fe2000000000c */
[C---:B0-----:R-:W-:Y:S01]  /*77200*/  IMAD.WIDE R4, R6.reuse, 0x2, R16 ;  /* 0x0000000206047825 */ /* 0x041fe200078e0210 */
[----:B------:R-:W2:Y:S03]  /*77210*/  LDL.LU R27, [R1+0x65c] ;  /* 0x00065c00011b7983 */ /* 0x000ea60000300800 */
[----:B------:R-:W-:Y:S01]  /*77220*/  IMAD.WIDE R6, R6, 0x2, R18 ;  /* 0x0000000206067825 */ /* 0x000fe200078e0212 */
[----:B------:R-:W-:Y:S04]  /*77230*/  @P1 STG.E.U16 [R4.64], R0 ;  /* 0x0000000004001986 */ /* 0x000fe8000c101506 */
[----:B------:R-:W-:Y:S01]  /*77240*/  @P6 STG.E.U16 [R6.64], R12 ;  /* 0x0000000c06006986 */ /* 0x000fe2000c101506 */
[----:B------:R-:W-:-:S03]  /*77250*/  ISETP.GE.AND P1, PT, R13, c[0x0][0x17c], PT ;  /* 0x00005f000d007a0c */ /* 0x000fc60003f26270 */
[----:B------:R-:W-:Y:S01]  /*77260*/  STL [R1+0x34], R21 ;  /* 0x0000341501007387 */ /* 0x000fe20000100800 */
[----:B------:R-:W-:-:S03]  /*77270*/  ISETP.GE.AND P6, PT, R14, c[0x0][0x17c], PT ;  /* 0x00005f000e007a0c */ /* 0x000fc60003fc6270 */
[----:B------:R0:W-:Y:S04]  /*77280*/  STL.64 [R1+0x38], R22 ;  /* 0x0000381601007387 */ /* 0x0001e80000100a00 */
[----:B------:R-:W-:Y:S04]  /*77290*/  STL.64 [R1+0x2090], R14 ;  /* 0x0020900e01007387 */ /* 0x000fe80000100a00 */
[----:B----4-:R1:W-:Y:S04]  /*772a0*/  @P4 STG.E.U16 [R8.64], R25 ;  /* 0x0000001908004986 */ /* 0x0103e8000c101506 */
[----:B------:R-:W-:Y:S04]  /*772b0*/  STL [R1+0x208c], R13 ;  /* 0x00208c0d01007387 */ /* 0x000fe80000100800 */
[----:B0-----:R-:W4:Y:S01]  /*772c0*/  LDL.LU R22, [R1+0x6e0] ;  /* 0x0006e00001167983 */ /* 0x001f220000300800 */
[----:B-1----:R-:W-:-:S02]  /*772d0*/  PRMT R9, R25, 0x7632, R9 ;  /* 0x0000763219097816 */ /* 0x002fc40000000009 */
[----:B------:R-:W-:-:S05]  /*772e0*/  LOP3.LUT R25, R2, 0x20, RZ, 0x3c, !PT ;  /* 0x0000002002197812 */ /* 0x000fca00078e3cff */
[----:B------:R-:W0:Y:S04]  /*772f0*/  LDS.128 R12, [R25] ;  /* 0x00000000190c7984 */ /* 0x000e280000000c00 */
[----:B0-----:R-:W-:Y:S04]  /*77300*/  STL [R1+0x44], R13 ;  /* 0x0000440d01007387 */ /* 0x001fe80000100800 */
[----:B------:R0:W-:Y:S04]  /*77310*/  STL.64 [R1+0x48], R14 ;  /* 0x0000480e01007387 */ /* 0x0001e80000100a00 */
[----:B0-----:R-:W4:Y:S04]  /*77320*/  LDL.LU.64 R14, [R1+0x2090] ;  /* 0x00209000010e7983 */ /* 0x001f280000300a00 */
[----:B------:R-:W4:Y:S01]  /*77330*/  LDL.LU R13, [R1+0x208c] ;  /* 0x00208c00010d7983 */ /* 0x000f220000300800 */
[C---:B------:R-:W-:Y:S01]  /*77340*/  ISETP.LT.AND P2, PT, R29.reuse, c[0x0][0x178], !P2 ;  /* 0x00005e001d007a0c */ /* 0x040fe20005741270 */
[----:B------:R-:W-:Y:S01]  /*77350*/  IMAD.WIDE R4, R10, 0x2, R18 ;  /* 0x000000020a047825 */ /* 0x000fe200078e0212 */
[----:B------:R-:W-:Y:S01]  /*77360*/  ISETP.LT.AND P4, PT, R28, c[0x0][0x178], !P0 ;  /* 0x00005e001c007a0c */ /* 0x000fe20004781270 */
[----:B------:R-:W4:Y:S01]  /*77370*/  LDL.LU R23, [R1+0x700] ;  /* 0x0007000001177983 */ /* 0x000f220000300800 */
[----:B------:R-:W-:-:S02]  /*77380*/  ISETP.LT.AND P0, PT, R29, c[0x0][0x178], !P0 ;  /* 0x00005e001d007a0c */ /* 0x000fc40004701270 */
[----:B------:R-:W-:-:S07]  /*77390*/  IADD3 R6, R10, c[0x0][0x198], RZ ;  /* 0x000066000a067a10 */ /* 0x000fce0007ffe0ff */
[----:B------:R0:W-:Y:S01]  /*773a0*/  @P2 STG.E.U16 [R4.64], R11 ;  /* 0x0000000b04002986 */ /* 0x0001e2000c101506 */
[----:B------:R-:W-:Y:S02]  /*773b0*/  ISETP.LT.AND P2, PT, R28, c[0x0][0x178], !P5 ;  /* 0x00005e001c007a0c */ /* 0x000fe40006f41270 */
[----:B------:R-:W-:Y:S02]  /*773c0*/  ISETP.LT.AND P5, PT, R29, c[0x0][0x178], !P5 ;  /* 0x00005e001d007a0c */ /* 0x000fe40006fa1270 */
[C---:B------:R-:W-:Y:S02]  /*773d0*/  IADD3 R0, R6.reuse, c[0x0][0x198], RZ ;  /* 0x0000660006007a10 */ /* 0x040fe40007ffe0ff */
[----:B------:R-:W-:Y:S01]  /*773e0*/  PRMT R8, R11, 0x7632, R8 ;  /* 0x000076320b087816 */ /* 0x000fe20000000008 */
[----:B0-----:R-:W-:-:S04]  /*773f0*/  IMAD.WIDE R4, R6, 0x2, R16 ;  /* 0x0000000206047825 */ /* 0x001fc800078e0210 */
[----:B------:R-:W-:Y:S01]  /*77400*/  IMAD.WIDE R6, R6, 0x2, R18 ;  /* 0x0000000206067825 */ /* 0x000fe200078e0212 */
[----:B------:R0:W-:Y:S04]  /*77410*/  @P4 STG.E.U16 [R4.64], R9 ;  /* 0x0000000904004986 */ /* 0x0001e8000c101506 */
[----:B------:R1:W-:Y:S01]  /*77420*/  @P0 STG.E.U16 [R6.64], R8 ;  /* 0x0000000806000986 */ /* 0x0003e2000c101506 */
[----:B0-----:R-:W-:-:S04]  /*77430*/  IMAD.WIDE R4, R0, 0x2, R16 ;  /* 0x0000000200047825 */ /* 0x001fc800078e0210 */
[----:B-1----:R-:W-:Y:S01]  /*77440*/  IMAD.WIDE R6, R0, 0x2, R18 ;  /* 0x0000000200067825 */ /* 0x002fe200078e0212 */
[----:B---3--:R-:W-:Y:S01]  /*77450*/  @P2 STG.E.U16 [R4.64], R26 ;  /* 0x0000001a04002986 */ /* 0x008fe2000c101506 */
[----:B------:R-:W-:Y:S02]  /*77460*/  ISETP.LT.AND P2, PT, R28, c[0x0][0x178], !P3 ;  /* 0x00005e001c007a0c */ /* 0x000fe40005f41270 */
[C---:B------:R-:W-:Y:S01]  /*77470*/  IADD3 R10, R3.reuse, 0x1c2, RZ ;  /* 0x000001c2030a7810 */ /* 0x040fe20007ffe0ff */
[----:B------:R-:W-:Y:S01]  /*77480*/  IMAD.MOV.U32 R20, RZ, RZ, R12 ;  /* 0x000000ffff147224 */ /* 0x000fe200078e000c */
[----:B------:R-:W-:Y:S02]  /*77490*/  IADD3 R12, R3, 0x1c4, RZ ;  /* 0x000001c4030c7810 */ /* 0x000fe40007ffe0ff */
[----:B------:R-:W-:Y:S02]  /*774a0*/  ISETP.GE.AND P4, PT, R10, c[0x0][0x17c], PT ;  /* 0x00005f000a007a0c */ /* 0x000fe40003f86270 */
[----:B------:R-:W-:Y:S01]  /*774b0*/  PRMT R10, R26, 0x7632, R10 ;  /* 0x000076321a0a7816 */ /* 0x000fe2000000000a */
[----:B--2---:R0:W-:Y:S01]  /*774c0*/  @P5 STG.E.U16 [R6.64], R27 ;  /* 0x0000001b06005986 */ /* 0x0041e2000c101506 */
[----:B------:R-:W-:-:S02]  /*774d0*/  PRMT R11, R27, 0x7632, R11 ;  /* 0x000076321b0b7816 */ /* 0x000fc4000000000b */
[----:B0-----:R-:W-:Y:S02]  /*774e0*/  IADD3 R6, R0, c[0x0][0x198], RZ ;  /* 0x0000660000067a10 */ /* 0x001fe40007ffe0ff */
[----:B------:R-:W-:-:S03]  /*774f0*/  LOP3.LUT R27, R2, 0x40, RZ, 0x3c, !PT ;  /* 0x00000040021b7812 */ /* 0x000fc600078e3cff */
[----:B------:R-:W-:-:S05]  /*77500*/  IMAD.WIDE R4, R6, 0x2, R16 ;  /* 0x0000000206047825 */ /* 0x000fca00078e0210 */
[----:B------:R-:W-:Y:S01]  /*77510*/  @P2 STG.E.U16 [R4.64], R10 ;  /* 0x0000000a04002986 */ /* 0x000fe2000c101506 */
[----:B------:R-:W-:-:S03]  /*77520*/  ISETP.GE.AND P2, PT, R12, c[0x0][0x17c], PT ;  /* 0x00005f000c007a0c */ /* 0x000fc60003f46270 */
[----:B----4-:R-:W-:Y:S04]  /*77530*/  STL [R1+0x2084], R14 ;  /* 0x0020840e01007387 */ /* 0x010fe80000100800 */
[----:B------:R-:W-:Y:S01]  /*77540*/  STL [R1+0x2080], R13 ;  /* 0x0020800d01007387 */ /* 0x000fe20000100800 */
[----:B------:R-:W-:Y:S02]  /*77550*/  STL [R1+0x2088], R15 ;  /* 0x0020880f01007387 */ /* 0x000fe40000100800 */
[----:B------:R-:W0:Y:S02]  /*77560*/  LDS.128 R12, [R27] ;  /* 0x000000001b0c7984 */ /* 0x000e240000000c00 */
[----:B0-----:R-:W-:Y:S02]  /*77570*/  STL [R1+0x24], R13 ;  /* 0x0000240d01007387 */ /* 0x001fe40000100800 */
[----:B------:R0:W-:Y:S02]  /*77580*/  STL.64 [R1+0x28], R14 ;  /* 0x0000280e01007387 */ /* 0x0001e40000100a00 */
[----:B0-----:R-:W2:Y:S01]  /*77590*/  LDL.LU R15, [R1+0x2088] ;  /* 0x00208800010f7983 */ /* 0x001ea20000300800 */
[----:B------:R-:W-:-:S02]  /*775a0*/  ISETP.LT.AND P3, PT, R29, c[0x0][0x178], !P3 ;  /* 0x00005e001d007a0c */ /* 0x000fc40005f61270 */
[----:B------:R-:W-:Y:S02]  /*775b0*/  ISETP.LT.AND P5, PT, R28, c[0x0][0x178], !P1 ;  /* 0x00005e001c007a0c */ /* 0x000fe40004fa1270 */
[----:B------:R-:W-:Y:S02]  /*775c0*/  IADD3 R9, R3, 0x1c3, RZ ;  /* 0x000001c303097810 */ /* 0x000fe40007ffe0ff */
[C---:B------:R-:W-:Y:S01]  /*775d0*/  IADD3 R0, R6.reuse, c[0x0][0x198], RZ ;  /* 0x0000660006007a10 */ /* 0x040fe20007ffe0ff */
[----:B------:R-:W-:Y:S02]  /*775e0*/  ISETP.LT.AND P1, PT, R29, c[0x0][0x178], !P1 ;  /* 0x00005e001d007a0c */ /* 0x000fe40004f21270 */
[----:B------:R-:W-:Y:S01]  /*775f0*/  IMAD.WIDE R6, R6, 0x2, R18 ;  /* 0x0000000206067825 */ /* 0x000fe200078e0212 */
[----:B------:R-:W-:-:S03]  /*77600*/  ISETP.GE.AND P0, PT, R9, c[0x0][0x17c], PT ;  /* 0x00005f0009007a0c */ /* 0x000fc60003f06270 */
[----:B------:R-:W-:Y:S01]  /*77610*/  IMAD.WIDE R8, R0, 0x2, R16 ;  /* 0x0000000200087825 */ /* 0x000fe200078e0210 */
[----:B------:R-:W-:Y:S01]  /*77620*/  PRMT R10, R22, 0x7632, R10 ;  /* 0x00007632160a7816 */ /* 0x000fe2000000000a */
[----:B------:R0:W-:Y:S03]  /*77630*/  @P3 STG.E.U16 [R6.64], R11 ;  /* 0x0000000b06003986 */ /* 0x0001e6000c101506 */
[----:B------:R1:W-:Y:S02]  /*77640*/  @P5 STG.E.U16 [R8.64], R22 ;  /* 0x0000001608005986 */ /* 0x0003e4000c101506 */
[----:B------:R-:W-:Y:S02]  /*77650*/  IMAD.MOV.U32 R26, RZ, RZ, R12 ;  /* 0x000000ffff1a7224 */ /* 0x000fe400078e000c */
[----:B0-----:R-:W-:Y:S01]  /*77660*/  IMAD.WIDE R6, R0, 0x2, R18 ;  /* 0x0000000200067825 */ /* 0x001fe200078e0212 */
[----:B-1----:R-:W-:-:S02]  /*77670*/  LOP3.LUT R22, R2, 0x60, RZ, 0x3c, !PT ;  /* 0x0000006002167812 */ /* 0x002fc400078e3cff */
[----:B------:R-:W-:Y:S02]  /*77680*/  IADD3 R4, R3, 0x1c5, RZ ;  /* 0x000001c503047810 */ /* 0x000fe40007ffe0ff */
[----:B------:R-:W-:Y:S01]  /*77690*/  ISETP.LT.AND P5, PT, R28, c[0x0][0x178], !P6 ;  /* 0x00005e001c007a0c */ /* 0x000fe200077a1270 */
[----:B------:R-:W-:Y:S01]  /*776a0*/  ISETP.LT.AND P6, PT, R29, c[0x0][0x178], !P6 ;  /* 0x00005e001d007a0c */ /* 0x000fe200077c1270 */
[----:B------:R-:W-:Y:S01]  /*776b0*/  ISETP.GE.AND P3, PT, R4, c[0x0][0x17c], PT ;  /* 0x00005f0004007a0c */ /* 0x000fe20003f66270 */
[----:B------:R-:W-:-:S04]  /*776c0*/  IADD3 R4, R0, c[0x0][0x198], RZ ;  /* 0x0000660000047a10 */ /* 0x000fc80007ffe0ff */
[----:B------:R-:W-:Y:S02]  /*776d0*/  IADD3 R0, R4, c[0x0][0x198], RZ ;  /* 0x0000660004007a10 */ /* 0x000fe40007ffe0ff */
[----:B------:R-:W-:Y:S01]  /*776e0*/  IADD3 R11, R3, 0x1c8, RZ ;  /* 0x000001c8030b7810 */ /* 0x000fe20007ffe0ff */
[----:B--2---:R0:W-:Y:S01]  /*776f0*/  @P1 STG.E.U16 [R6.64], R15 ;  /* 0x0000000f06001986 */ /* 0x0041e2000c101506 */
[----:B------:R-:W-:Y:S02]  /*77700*/  PRMT R8, R15, 0x7632, R8 ;  /* 0x000076320f087816 */ /* 0x000fe40000000008 */
[----:B------:R-:W1:Y:S01]  /*77710*/  LDS.128 R12, [R22] ;  /* 0x00000000160c7984 */ /* 0x000e620000000c00 */
[----:B------:R-:W-:-:S03]  /*77720*/  ISETP.LT.AND P1, PT, R28, c[0x0][0x178], !P4 ;  /* 0x00005e001c007a0c */ /* 0x000fc60006721270 */
[----:B------:R-:W-:Y:S02]  /*77730*/  ISETP.LT.AND P4, PT, R29, c[0x0][0x178], !P4 ;  /* 0x00005e001d007a0c */ /* 0x000fe40006781270 */
[----:B0-----:R-:W-:-:S04]  /*77740*/  IMAD.WIDE R6, R4, 0x2, R16 ;  /* 0x0000000204067825 */ /* 0x001fc800078e0210 */
[----:B------:R-:W-:Y:S01]  /*77750*/  IMAD.WIDE R4, R4, 0x2, R18 ;  /* 0x0000000204047825 */ /* 0x000fe200078e0212 */
[----:B------:R0:W-:Y:S04]  /*77760*/  @P5 STG.E.U16 [R6.64], R10 ;  /* 0x0000000a06005986 */ /* 0x0001e8000c101506 */
[----:B------:R2:W-:Y:S01]  /*77770*/  @P6 STG.E.U16 [R4.64], R8 ;  /* 0x0000000804006986 */ /* 0x0005e2000c101506 */
[----:B------:R-:W-:Y:S01]  /*77780*/  ISETP.LT.AND P6, PT, R28, c[0x0][0x178], !P0 ;  /* 0x00005e001c007a0c */ /* 0x000fe200047c1270 */
[C---:B0-----:R-:W-:Y:S01]  /*77790*/  IMAD.WIDE R6, R0.reuse, 0x2, R16 ;  /* 0x0000000200067825 */ /* 0x041fe200078e0210 */
[----:B--2---:R-:W-:-:S04]  /*777a0*/  IADD3 R8, R0, c[0x0][0x198], RZ ;  /* 0x0000660000087a10 */ /* 0x004fc80007ffe0ff */
[----:B------:R0:W-:Y:S01]  /*777b0*/  @P1 STG.E.U16 [R6.64], R23 ;  /* 0x0000001706001986 */ /* 0x0001e2000c101506 */
[----:B------:R-:W-:Y:S01]  /*777c0*/  IMAD.WIDE R4, R0, 0x2, R18 ;  /* 0x0000000200047825 */ /* 0x000fe200078e0212 */
[----:B------:R-:W-:Y:S02]  /*777d0*/  PRMT R0, R23, 0x7632, R0 ;  /* 0x0000763217007816 */ /* 0x000fe40000000000 */
[----:B0-----:R-:W-:-:S04]  /*777e0*/  IADD3 R6, R3, 0x1c7, RZ ;  /* 0x000001c703067810 */ /* 0x001fc80007ffe0ff */
[----:B------:R-:W-:Y:S01]  /*777f0*/  ISETP.GE.AND P1, PT, R6, c[0x0][0x17c], PT ;  /* 0x00005f0006007a0c */ /* 0x000fe20003f26270 */
[----:B------:R-:W-:Y:S01]  /*77800*/  IMAD.WIDE R6, R8, 0x2, R16 ;  /* 0x0000000208067825 */ /* 0x000fe200078e0210 */
[----:B-1----:R-:W-:Y:S03]  /*77810*/  STL [R1+0x14], R13 ;  /* 0x0000140d01007387 */ /* 0x002fe60000100800 */
[----:B------:R0:W-:Y:S01]  /*77820*/  STL.64 [R1+0x18], R14 ;  /* 0x0000180e01007387 */ /* 0x0001e20000100a00 */
[----:B------:R-:W-:Y:S01]  /*77830*/  @P4 STG.E.U16 [R4.64], R20 ;  /* 0x0000001404004986 */ /* 0x000fe2000c101506 */
[----:B------:R-:W-:Y:S01]  /*77840*/  @P6 STG.E.U16 [R6.64], R0 ;  /* 0x0000000006006986 */ /* 0x000fe2000c101506 */
[----:B------:R-:W-:Y:S02]  /*77850*/  ISETP.GE.AND P6, PT, R11, c[0x0][0x17c], PT ;  /* 0x00005f000b007a0c */ /* 0x000fe40003fc6270 */
[----:B0-----:R-:W2:Y:S01]  /*77860*/  LDL.LU R14, [R1+0x2084] ;  /* 0x00208400010e7983 */ /* 0x001ea20000300800 */
[----:B------:R-:W3:Y:S02]  /*77870*/  LDL.LU R13, [R1+0x2080] ;  /* 0x00208000010d7983 */ /* 0x000ee40000300800 */
[----:B------:R-:W4:Y:S01]  /*77880*/  LDL.LU R11, [R1+0x710] ;  /* 0x00071000010b7983 */ /* 0x000f220000300800 */
[----:B------:R-:W-:-:S02]  /*77890*/  PRMT R10, R20, 0x7632, R10 ;  /* 0x00007632140a7816 */ /* 0x000fc4000000000a */
[----:B------:R-:W0:Y:S04]  /*778a0*/  LDS.128 R20, [R2+0x400] ;  /* 0x0004000002147984 */ /* 0x000e280000000c00 */
[----:B0-----:R0:W-:Y:S04]  /*778b0*/  STL.64 [R1+0x2060], R22 ;  /* 0x0020601601007387 */ /* 0x0011e80000100a00 */
[----:B0-----:R-:W2:Y:S01]  /*778c0*/  LDL.LU R23, [R1+0x720] ;  /* 0x0007200001177983 */ /* 0x001ea20000300800 */
[C---:B------:R-:W-:Y:S02]  /*778d0*/  ISETP.LT.AND P0, PT, R29.reuse, c[0x0][0x178], !P0 ;  /* 0x00005e001d007a0c */ /* 0x040fe40004701270 */
[----:B------:R-:W-:Y:S01]  /*778e0*/  ISETP.LT.AND P4, PT, R28, c[0x0][0x178], !P2 ;  /* 0x00005e001c007a0c */ /* 0x000fe20005781270 */
[----:B------:R-:W-:Y:S01]  /*778f0*/  ISETP.LT.AND P2, PT, R29, c[0x0][0x178], !P2 ;  /* 0x00005e001d007a0c */ /* 0x000fe20005741270 */
[----:B------:R-:W-:-:S02]  /*77900*/  IADD3 R0, R8, c[0x0][0x198], RZ ;  /* 0x0000660008007a10 */ /* 0x000fc40007ffe0ff */
[----:B------:R-:W-:Y:S01]  /*77910*/  IADD3 R9, R3, 0x1c6, RZ ;  /* 0x000001c603097810 */ /* 0x000fe20007ffe0ff */
[----:B------:R-:W-:-:S04]  /*77920*/  IMAD.WIDE R4, R8, 0x2, R18 ;  /* 0x0000000208047825 */ /* 0x000fc800078e0212 */
[----:B------:R-:W-:Y:S01]  /*77930*/  IMAD.WIDE R6, R0, 0x2, R16 ;  /* 0x0000000200067825 */ /* 0x000fe200078e0210 */
[----:B------:R-:W-:-:S03]  /*77940*/  ISETP.GE.AND P5, PT, R9, c[0x0][0x17c], PT ;  /* 0x00005f0009007a0c */ /* 0x000fc60003fa6270 */
[----:B------:R-:W-:Y:S01]  /*77950*/  IMAD.WIDE R8, R0, 0x2, R18 ;  /* 0x0000000200087825 */ /* 0x000fe200078e0212 */
[----:B------:R-:W-:Y:S01]  /*77960*/  PRMT R2, R26, 0x7632, R2 ;  /* 0x000076321a027816 */ /* 0x000fe20000000002 */
[----:B------:R-:W-:Y:S04]  /*77970*/  @P0 STG.E.U16 [R4.64], R10 ;  /* 0x0000000a04000986 */ /* 0x000fe8000c101506 */
[----:B----4-:R-:W-:Y:S01]  /*77980*/  @P4 STG.E.U16 [R6.64], R11 ;  /* 0x0000000b06004986 */ /* 0x010fe2000c101506 */
[----:B------:R0:W-:Y:S03]  /*77990*/  @P2 STG.E.U16 [R8.64], R26 ;  /* 0x0000001a08002986 */ /* 0x0001e6000c101506 */
[----:B0-----:R-:W4:Y:S01]  /*779a0*/  LDL.LU R26, [R1+0x750] ;  /* 0x00075000011a7983 */ /* 0x001f220000300800 */
[----:B------:R-:W-:Y:S01]  /*779b0*/  ISETP.LT.AND P2, PT, R28, c[0x0][0x178], !P3 ;  /* 0x00005e001c007a0c */ /* 0x000fe20005f41270 */
[----:B------:R-:W-:Y:S01]  /*779c0*/  ISETP.LT.AND P3, PT, R29, c[0x0][0x178], !P3 ;  /* 0x00005e001d007a0c */ /* 0x000fe20005f61270 */
[----:B------:R-:W-:-:S02]  /*779d0*/  IADD3 R6, R0, c[0x0][0x198], RZ ;  /* 0x0000660000067a10 */ /* 0x000fc40007ffe0ff */
[----:B---3--:R-:W-:Y:S01]  /*779e0*/  PRMT R13, R11, 0x7632, R13 ;  /* 0x000076320b0d7816 */ /* 0x008fe2000000000d */
[----:B------:R-:W3:Y:S01]  /*779f0*/  LDL.LU R22, [R1+0x740] ;  /* 0x0007400001167983 */ /* 0x000ee20000300800 */
[C---:B------:R-:W-:Y:S01]  /*77a00*/  IADD3 R0, R6.reuse, c[0x0][0x198], RZ ;  /* 0x0000660006007a10 */ /* 0x040fe20007ffe0ff */
[----:B------:R-:W-:-:S04]  /*77a10*/  IMAD.WIDE R4, R6, 0x2, R16 ;  /* 0x0000000206047825 */ /* 0x000fc800078e0210 */
[----:B------:R-:W-:Y:S02]  /*77a20*/  IMAD.WIDE R6, R6, 0x2, R18 ;  /* 0x0000000206067825 */ /* 0x000fe400078e0212 */
[----:B------:R-:W-:Y:S03]  /*77a30*/  @P2 STG.E.U16 [R4.64], R13 ;  /* 0x0000000d04002986 */ /* 0x000fe6000c101506 */
[----:B------:R0:W-:Y:S02]  /*77a40*/  @P3 STG.E.U16 [R6.64], R2 ;  /* 0x0000000206003986 */ /* 0x0001e4000c101506 */
[----:B------:R-:W1:Y:S01]  /*77a50*/  LDS.128 R4, [R25+0x400] ;  /* 0x0004000019047984 */ /* 0x000e620000000c00 */
[----:B------:R-:W-:-:S03]  /*77a60*/  ISETP.LT.AND P4, PT, R28, c[0x0][0x178], !P5 ;  /* 0x00005e001c007a0c */ /* 0x000fc60006f81270 */
[----:B------:R-:W-:-:S10]  /*77a70*/  IMAD.WIDE R8, R0, 0x2, R16 ;  /* 0x0000000200087825 */ /* 0x000fd400078e0210 */
[----:B--2---:R2:W-:Y:S01]  /*77a80*/  @P4 STG.E.U16 [R8.64], R23 ;  /* 0x0000001708004986 */ /* 0x0045e2000c101506 */
[----:B0-----:R-:W-:-:S03]  /*77a90*/  PRMT R2, R23, 0x7632, R2 ;  /* 0x0000763217027816 */ /* 0x001fc60000000002 */
[----:B-1----:R-:W-:Y:S01]  /*77aa0*/  STL.64 [R1+0x2068], R6 ;  /* 0x0020680601007387 */ /* 0x002fe20000100a00 */
[----:B--2---:R-:W2:Y:S01]  /*77ab0*/  LDL.LU R23, [R1+0x730] ;  /* 0x0007300001177983 */ /* 0x004ea20000300800 */
[C---:B------:R-:W-:Y:S02]  /*77ac0*/  ISETP.LT.AND P5, PT, R29.reuse, c[0x0][0x178], !P5 ;  /* 0x00005e001d007a0c */ /* 0x040fe40006fa1270 */
[----:B------:R-:W-:Y:S01]  /*77ad0*/  ISETP.LT.AND P3, PT, R28, c[0x0][0x178], !P1 ;  /* 0x00005e001c007a0c */ /* 0x000fe20004f61270 */
[----:B------:R-:W-:Y:S02]  /*77ae0*/  ISETP.LT.AND P1, PT, R29, c[0x0][0x178], !P1 ;  /* 0x00005e001d007a0c */ /* 0x000fe40004f21270 */
[----:B------:R-:W-:Y:S02]  /*77af0*/  IMAD.MOV.U32 R15, RZ, RZ, R12 ;  /* 0x000000ffff0f7224 */ /* 0x000fe400078e000c */
[C---:B------:R-:W-:Y:S01]  /*77b00*/  IMAD.WIDE R10, R0.reuse, 0x2, R18 ;  /* 0x00000002000a7825 */ /* 0x040fe200078e0212 */
[----:B------:R-:W-:-:S02]  /*77b10*/  IADD3 R8, R0, c[0x0][0x198], RZ ;  /* 0x0000660000087a10 */ /* 0x000fc40007ffe0ff */
[----:B------:R-:W-:Y:S01]  /*77b20*/  ISETP.LT.AND P4, PT, R28, c[0x0][0x178], !P6 ;  /* 0x00005e001c007a0c */ /* 0x000fe20007781270 */
[----:B------:R-:W-:Y:S01]  /*77b30*/  ISETP.LT.AND P6, PT, R29, c[0x0][0x178], !P6 ;  /* 0x00005e001d007a0c */ /* 0x000fe200077c1270 */
[----:B------:R-:W-:Y:S02]  /*77b40*/  PRMT R14, R15, 0x7632, R14 ;  /* 0x000076320f0e7816 */ /* 0x000fe4000000000e */
[C---:B------:R-:W-:Y:S01]  /*77b50*/  IADD3 R0, R8.reuse, c[0x0][0x198], RZ ;  /* 0x0000660008007a10 */ /* 0x040fe20007ffe0ff */
[----:B------:R0:W-:Y:S02]  /*77b60*/  @P5 STG.E.U16 [R10.64], R15 ;  /* 0x0000000f0a005986 */ /* 0x0001e4000c101506 */
[----:B0-----:R-:W-:-:S04]  /*77b70*/  IMAD.WIDE R10, R8, 0x2, R16 ;  /* 0x00000002080a7825 */ /* 0x001fc800078e0210 */
[----:B------:R-:W-:Y:S01]  /*77b80*/  IMAD.WIDE R8, R8, 0x2, R18 ;  /* 0x0000000208087825 */ /* 0x000fe200078e0212 */
[----:B------:R0:W-:Y:S04]  /*77b90*/  @P3 STG.E.U16 [R10.64], R2 ;  /* 0x000000020a003986 */ /* 0x0001e8000c101506 */
[----:B------:R1:W-:Y:S02]  /*77ba0*/  @P1 STG.E.U16 [R8.64], R14 ;  /* 0x0000000e08001986 */ /* 0x0003e4000c101506 */
[----:B0-----:R-:W-:-:S04]  /*77bb0*/  IMAD.WIDE R10, R0, 0x2, R16 ;  /* 0x00000002000a7825 */ /* 0x001fc800078e0210 */
[----:B-1----:R-:W-:Y:S01]  /*77bc0*/  IMAD.WIDE R8, R0, 0x2, R18 ;  /* 0x0000000200087825 */ /* 0x002fe200078e0212 */
[----:B------:R-:W-:-:S04]  /*77bd0*/  IADD3 R12, R3, 0x1c9, RZ ;  /* 0x000001c9030c7810 */ /* 0x000fc80007ffe0ff */
[----:B------:R-:W-:Y:S01]  /*77be0*/  ISETP.GE.AND P0, PT, R12, c[0x0][0x17c], PT ;  /* 0x00005f000c007a0c */ /* 0x000fe20003f06270 */
[----:B------:R-:W-:-:S03]  /*77bf0*/  IADD3 R12, R3, 0x1ca, RZ ;  /* 0x000001ca030c7810 */ /* 0x000fc60007ffe0ff */
[----:B------:R-:W-:Y:S01]  /*77c00*/  ISETP.LT.AND P1, PT, R28, c[0x0][0x178], !P0 ;  /* 0x00005e001c007a0c */ /* 0x000fe20004721270 */
[----:B------:R-:W-:Y:S01]  /*77c10*/  ISETP.LT.AND P0, PT, R29, c[0x0][0x178], !P0 ;  /* 0x00005e001d007a0c */ /* 0x000fe20004701270 */
[----:B------:R-:W-:Y:S02]  /*77c20*/  ISETP.GE.AND P2, PT, R12, c[0x0][0x17c], PT ;  /* 0x00005f000c007a0c */ /* 0x000fe40003f46270 */
[----:B------:R-:W-:Y:S01]  /*77c30*/  IADD3 R0, R0, c[0x0][0x198], RZ ;  /* 0x0000660000007a10 */ /* 0x000fe20007ffe0ff */
[C---:B------:R-:W-:Y:S01]  /*77c40*/  IADD3 R12, R3.reuse, 0x1cb, RZ ;  /* 0x000001cb030c7810 */ /* 0x040fe20007ffe0ff */
[----:B------:R-:W-:-:S03]  /*77c50*/  IADD3 R13, R3, 0x1cc, RZ ;  /* 0x000001cc030d7810 */ /* 0x000fc60007ffe0ff */
[----:B------:R-:W-:Y:S02]  /*77c60*/  ISETP.GE.AND P5, PT, R12, c[0x0][0x17c], PT ;  /* 0x00005f000c007a0c */ /* 0x000fe40003fa6270 */
[----:B------:R-:W-:Y:S01]  /*77c70*/  ISETP.GE.AND P3, PT, R13, c[0x0][0x17c], PT ;  /* 0x00005f000d007a0c */ /* 0x000fe20003f66270 */
[----:B------:R-:W-:-:S04]  /*77c80*/  IMAD.WIDE R14, R0, 0x2, R16 ;  /* 0x00000002000e7825 */ /* 0x000fc800078e0210 */
[C---:B------:R-:W-:Y:S01]  /*77c90*/  IMAD.WIDE R12, R0.reuse, 0x2, R18 ;  /* 0x00000002000c7825 */ /* 0x040fe200078e0212 */
[----:B------:R-:W-:Y:S02]  /*77ca0*/  IADD3 R0, R0, c[0x0][0x198], RZ ;  /* 0x0000660000007a10 */ /* 0x000fe40007ffe0ff */
[----:B------:R-:W-:Y:S01]  /*77cb0*/  IADD3 R2, R3, 0x1cd, RZ ;  /* 0x000001cd03027810 */ /* 0x000fe20007ffe0ff */
[----:B----4-:R-:W-:Y:S01]  /*77cc0*/  @P4 STG.E.U16 [R10.64], R26 ;  /* 0x0000001a0a004986 */ /* 0x010fe2000c101506 */
[----:B------:R0:W-:Y:S02]  /*77cd0*/  @P6 STG.E.U16 [R8.64], R20 ;  /* 0x0000001408006986 */ /* 0x0001e4000c101506 */
[----:B------:R1:W4:Y:S01]  /*77ce0*/  LDS.128 R8, [R27+0x400] ;  /* 0x000400001b087984 */ /* 0x0003220000000c00 */
[----:B0-----:R-:W-:Y:S02]  /*77cf0*/  PRMT R20, R26, 0x7632, R20 ;  /* 0x000076321a147816 */ /* 0x001fe40000000014 */
[----:B------:R-:W1:Y:S02]  /*77d00*/  S2R R26, SR_TID.X ;  /* 0x00000000001a7919 */ /* 0x000e640000002100 */
[----:B------:R-:W-:-:S02]  /*77d10*/  PRMT R24, R20, 0x7632, R24 ;  /* 0x0000763214187816 */ /* 0x000fc40000000018 */
[----:B------:R-:W-:Y:S01]  /*77d20*/  @P1 STG.E.U16 [R14.64], R20 ;  /* 0x000000140e001986 */ /* 0x000fe2000c101506 */
[C---:B-1----:R-:W-:Y:S01]  /*77d30*/  IMAD.SHL.U32 R27, R26.reuse, 0x400, RZ ;  /* 0x000004001a1b7824 */ /* 0x042fe200078e00ff */
[----:B------:R-:W-:-:S04]  /*77d40*/  LOP3.LUT R25, R26, 0x3f, RZ, 0xc0, !PT ;  /* 0x0000003f1a197812 */ /* 0x000fc800078ec0ff */
[----:B------:R-:W-:-:S05]  /*77d50*/  LOP3.LUT R27, R27, 0x1800, RZ, 0xc0, !PT ;  /* 0x000018001b1b7812 */ /* 0x000fca00078ec0ff */
[----:B------:R-:W-:Y:S01]  /*77d60*/  IMAD R7, R25, 0x10, R27 ;  /* 0x0000001019077824 */ /* 0x000fe200078e021b */
[----:B------:R0:W-:Y:S04]  /*77d70*/  @P0 STG.E.U16 [R12.64], R24 ;  /* 0x000000180c000986 */ /* 0x0001e8000c101506 */
[----:B------:R-:W-:-:S05]  /*77d80*/  LOP3.LUT R7, R7, 0x60, RZ, 0x3c, !PT ;  /* 0x0000006007077812 */ /* 0x000fca00078e3cff */
[----:B------:R-:W1:Y:S01]  /*77d90*/  LDS.128 R12, [R7+0x400] ;  /* 0x00040000070c7984 */ /* 0x000e620000000c00 */
[----:B------:R-:W-:Y:S01]  /*77da0*/  ISETP.LT.AND P6, PT, R28, c[0x0][0x178], !P2 ;  /* 0x00005e001c007a0c */ /* 0x000fe200057c1270 */
[----:B------:R-:W-:Y:S02]  /*77db0*/  ISETP.LT.AND P2, PT, R29, c[0x0][0x178], !P2 ;  /* 0x00005e001d007a0c */ /* 0x000fe40005741270 */
[----:B------:R-:W-:-:S04]  /*77dc0*/  IMAD.WIDE R26, R0, 0x2, R16 ;  /* 0x00000002001a7825 */ /* 0x000fc800078e0210 */
[----:B0-----:R-:W-:Y:S01]  /*77dd0*/  IMAD.WIDE R24, R0, 0x2, R18 ;  /* 0x0000000200187825 */ /* 0x001fe200078e0212 */
[----:B------:R-:W-:-:S03]  /*77de0*/  ISETP.GE.AND P4, PT, R2, c[0x0][0x17c], PT ;  /* 0x00005f0002007a0c */ /* 0x000fc60003f86270 */
[----:B------:R-:W-:Y:S01]  /*77df0*/  IADD3 R2, R3, 0x1ce, RZ ;  /* 0x000001ce03027810 */ /* 0x000fe20007ffe0ff */
[----:B------:R-:W-:Y:S01]  /*77e00*/  ISETP.LT.AND P0, PT, R28, c[0x0][0x178], !P5 ;  /* 0x00005e001c007a0c */ /* 0x000fe20006f01270 */
[----:B----4-:R-:W-:Y:S01]  /*77e10*/  STL.64 [R1+0x2070], R10 ;  /* 0x0020700a01007387 */ /* 0x010fe20000100a00 */
[----:B------:R-:W-:Y:S02]  /*77e20*/  ISETP.LT.AND P5, PT, R29, c[0x0][0x178], !P5 ;  /* 0x00005e001d007a0c */ /* 0x000fe40006fa1270 */
[----:B------:R-:W-:Y:S01]  /*77e30*/  IADD3 R0, R0, c[0x0][0x198], RZ ;  /* 0x0000660000007a10 */ /* 0x000fe20007ffe0ff */
[----:B---3--:R-:W-:Y:S01]  /*77e40*/  @P6 STG.E.U16 [R26.64], R22 ;  /* 0x000000161a006986 */ /* 0x008fe2000c101506 */
[----:B------:R0:W-:Y:S01]  /*77e50*/  @P2 STG.E.U16 [R24.64], R4 ;  /* 0x0000000418002986 */ /* 0x0001e2000c101506 */
[----:B------:R-:W-:Y:S01]  /*77e60*/  ISETP.GE.AND P1, PT, R2, c[0x0][0x17c], PT ;  /* 0x00005f0002007a0c */ /* 0x000fe20003f26270 */
[----:B------:R-:W-:Y:S01]  /*77e70*/  IADD3 R2, R3, 0x1cf, RZ ;  /* 0x000001cf03027810 */ /* 0x000fe20007ffe0ff */
[----:B------:R-:W-:-:S02]  /*77e80*/  ISETP.LT.AND P2, PT, R28, c[0x0][0x178], !P3 ;  /* 0x00005e001c007a0c */ /* 0x000fc40005f41270 */
[----:B0-----:R-:W-:Y:S01]  /*77e90*/  PRMT R4, R22, 0x7632, R4 ;  /* 0x0000763216047816 */ /* 0x001fe20000000004 */
[----:B------:R-:W-:Y:S01]  /*77ea0*/  IMAD.WIDE R26, R0, 0x2, R16 ;  /* 0x00000002001a7825 */ /* 0x000fe200078e0210 */
[----:B------:R-:W-:-:S03]  /*77eb0*/  ISETP.GE.AND P6, PT, R2, c[0x0][0x17c], PT ;  /* 0x00005f0002007a0c */ /* 0x000fc60003fc6270 */
[----:B------:R-:W-:Y:S01]  /*77ec0*/  IMAD.WIDE R24, R0, 0x2, R18 ;  /* 0x0000000200187825 */ /* 0x000fe200078e0212 */
[----:B------:R-:W-:Y:S02]  /*77ed0*/  PRMT R20, R4, 0x7632, R20 ;  /* 0x0000763204147816 */ /* 0x000fe40000000014 */
[----:B------:R-:W-:Y:S01]  /*77ee0*/  IADD3 R2, R0, c[0x0][0x198], RZ ;  /* 0x0000660000027a10 */ /* 0x000fe20007ffe0ff */
[----:B-1----:R-:W-:Y:S01]  /*77ef0*/  STL.64 [R1+0x2078], R14 ;  /* 0x0020780e01007387 */ /* 0x002fe20000100a00 */
[----:B------:R-:W3:Y:S03]  /*77f00*/  LDL.LU R22, [R1+0x6f0] ;  /* 0x0006f00001167983 */ /* 0x000ee60000300800 */
[----:B------:R-:W-:Y:S01]  /*77f10*/  @P0 STG.E.U16 [R26.64], R4 ;  /* 0x000000041a000986 */ /* 0x000fe2000c101506 */
[----:B------:R-:W-:Y:S01]  /*77f20*/  IADD3 R0, R3, 0x1d0, RZ ;  /* 0x000001d003007810 */ /* 0x000fe20007ffe0ff */
[----:B------:R0:W-:Y:S02]  /*77f30*/  @P5 STG.E.U16 [R24.64], R20 ;  /* 0x0000001418005986 */ /* 0x0001e4000c101506 */
[----:B------:R-:W4:Y:S01]  /*77f40*/  LDL.LU R6, [R1+0x6e4] ;  /* 0x0006e40001067983 */ /* 0x000f220000300800 */
[----:B------:R-:W-:Y:S01]  /*77f50*/  ISETP.GE.AND P0, PT, R0, c[0x0][0x17c], PT ;  /* 0x00005f0000007a0c */ /* 0x000fe20003f06270 */
[----:B------:R-:W-:-:S02]  /*77f60*/  IADD3 R0, R2, c[0x0][0x198], RZ ;  /* 0x0000660002007a10 */ /* 0x000fc40007ffe0ff */
[----:B0-----:R-:W-:-:S04]  /*77f70*/  IMAD.WIDE R24, R2, 0x2, R16 ;  /* 0x0000000202187825 */ /* 0x001fc800078e0210 */
[----:B------:R-:W-:Y:S01]  /*77f80*/  IMAD.WIDE R26, R2, 0x2, R18 ;  /* 0x00000002021a7825 */ /* 0x000fe200078e0212 */
[----:B--2---:R-:W-:Y:S01]  /*77f90*/  PRMT R2, R23, 0x7632, R2 ;  /* 0x0000763217027816 */ /* 0x004fe20000000002 */
[----:B------:R0:W-:Y:S04]  /*77fa0*/  @P2 STG.E.U16 [R24.64], R23 ;  /* 0x0000001718002986 */ /* 0x0001e8000c101506 */
[----:B0-----:R-:W2:Y:S01]  /*77fb0*/  LDL.LU R23, [R1+0x34] ;  /* 0x0000340001177983 */ /* 0x001ea20000300800 */
[C---:B------:R-:W-:Y:S02]  /*77fc0*/  ISETP.LT.AND P3, PT, R29.reuse, c[0x0][0x178], !P3 ;  /* 0x00005e001d007a0c */ /* 0x040fe40005f61270 */
[----:B------:R-:W-:Y:S01]  /*77fd0*/  ISETP.LT.AND P5, PT, R28, c[0x0][0x178], !P4 ;  /* 0x00005e001c007a0c */ /* 0x000fe200067a1270 */
[----:B------:R-:W-:Y:S01]  /*77fe0*/  IMAD.WIDE R24, R0, 0x2, R16 ;  /* 0x0000000200187825 */ /* 0x000fe200078e0210 */
[----:B------:R-:W-:-:S03]  /*77ff0*/  ISETP.LT.AND P4, PT, R29, c[0x0][0x178], !P4 ;  /* 0x00005e001d007a0c */ /* 0x000fc60006781270 */
[----:B------:R-:W-:Y:S01]  /*78000*/  IMAD.WIDE R10, R0, 0x2, R18 ;  /* 0x00000002000a7825 */ /* 0x000fe200078e0212 */
[----:B------:R-:W-:Y:S01]  /*78010*/  IADD3 R4, R3, 0x1d1, RZ ;  /* 0x000001d103047810 */ /* 0x000fe20007ffe0ff */
[----:B------:R-:W2:Y:S04]  /*78020*/  LDL.LU R7, [R1+0x704] ;  /* 0x0007040001077983 */ /* 0x000ea80000300800 */
[----:B------:R-:W-:Y:S01]  /*78030*/  @P3 STG.E.U16 [R26.64], R8 ;  /* 0x000000081a003986 */ /* 0x000fe2000c101506 */
[----:B------:R-:W-:Y:S01]  /*78040*/  ISETP.LT.AND P3, PT, R28, c[0x0][0x178], !P1 ;  /* 0x00005e001c007a0c */ /* 0x000fe20004f61270 */
[----:B------:R-:W-:Y:S02]  /*78050*/  ISETP.LT.AND P1, PT, R29, c[0x0][0x178], !P1 ;  /* 0x00005e001d007a0c */ /* 0x000fe40004f21270 */
[----:B------:R0:W-:Y:S02]  /*78060*/  @P5 STG.E.U16 [R24.64], R2 ;  /* 0x0000000218005986 */ /* 0x0001e4000c101506 */
[----:B0-----:R-:W-:-:S02]  /*78070*/  IADD3 R2, R0, c[0x0][0x198], RZ ;  /* 0x0000660000027a10 */ /* 0x001fc40007ffe0ff */
[----:B------:R-:W-:-:S03]  /*78080*/  PRMT R8, R8, 0x7632, R8 ;  /* 0x0000763208087816 */ /* 0x000fc60000000008 */
[----:B------:R-:W-:-:S04]  /*78090*/  IMAD.WIDE R26, R2, 0x2, R16 ;  /* 0x00000002021a7825 */ /* 0x000fc800078e0210 */
[C---:B------:R-:W-:Y:S01]  /*780a0*/  IMAD.WIDE R24, R2.reuse, 0x2, R18 ;  /* 0x0000000202187825 */ /* 0x040fe200078e0212 */
[----:B------:R0:W-:Y:S01]  /*780b0*/  @P4 STG.E.U16 [R10.64], R8 ;  /* 0x000000080a004986 */ /* 0x0001e2000c101506 */
[----:B------:R-:W-:Y:S02]  /*780c0*/  IADD3 R0, R3, 0x1d3, RZ ;  /* 0x000001d303007810 */ /* 0x000fe40007ffe0ff */
[----:B------:R-:W-:Y:S02]  /*780d0*/  IADD3 R2, R2, c[0x0][0x198], RZ ;  /* 0x0000660002027a10 */ /* 0x000fe40007ffe0ff */
[----:B------:R-:W-:Y:S02]  /*780e0*/  ISETP.GE.AND P4, PT, R0, c[0x0][0x17c], PT ;  /* 0x00005f0000007a0c */ /* 0x000fe40003f86270 */
[C---:B------:R-:W-:Y:S02]  /*780f0*/  IADD3 R0, R2.reuse, c[0x0][0x198], RZ ;  /* 0x0000660002007a10 */ /* 0x040fe40007ffe0ff */
[----:B------:R-:W-:Y:S01]  /*78100*/  IMAD.WIDE R14, R2, 0x2, R16 ;  /* 0x00000002020e7825 */ /* 0x000fe200078e0210 */
[----:B------:R-:W-:-:S03]  /*78110*/  ISETP.GE.AND P2, PT, R4, c[0x0][0x17c], PT ;  /* 0x00005f0004007a0c */ /* 0x000fc60003f46270 */
[----:B0-----:R-:W-:Y:S01]  /*78120*/  IMAD.WIDE R10, R2, 0x2, R18 ;  /* 0x00000002020a7825 */ /* 0x001fe200078e0212 */
[----:B---3--:R0:W-:Y:S03]  /*78130*/  @P3 STG.E.U16 [R26.64], R22 ;  /* 0x000000161a003986 */ /* 0x0081e6000c101506 */
[----:B------:R1:W-:Y:S01]  /*78140*/  @P1 STG.E.U16 [R24.64], R12 ;  /* 0x0000000c18001986 */ /* 0x0003e2000c101506 */
[C---:B------:R-:W-:Y:S01]  /*78150*/  ISETP.LT.AND P1, PT, R28.reuse, c[0x0][0x178], !P6 ;  /* 0x00005e001c007a0c */ /* 0x040fe20007721270 */
[C---:B------:R-:W-:Y:S01]  /*78160*/  ISETP.LT.AND P6, PT, R29.reuse, c[0x0][0x178], !P6 ;  /* 0x00005e001d007a0c */ /* 0x040fe200077c1270 */
[----:B------:R-:W-:Y:S01]  /*78170*/  ISETP.LT.AND P3, PT, R28, c[0x0][0x178], !P0 ;  /* 0x00005e001c007a0c */ /* 0x000fe20004761270 */
[----:B------:R-:W-:Y:S01]  /*78180*/  ISETP.LT.AND P0, PT, R29, c[0x0][0x178], !P0 ;  /* 0x00005e001d007a0c */ /* 0x000fe20004701270 */
[----:B------:R-:W-:Y:S01]  /*78190*/  PRMT R8, R22, 0x7632, R8 ;  /* 0x0000763216087816 */ /* 0x000fe20000000008 */
[----:B0-----:R-:W-:Y:S01]  /*781a0*/  IMAD.WIDE R26, R0, 0x2, R16 ;  /* 0x00000002001a7825 */ /* 0x001fe200078e0210 */
[----:B-1----:R-:W-:-:S03]  /*781b0*/  PRMT R12, R12, 0x7632, R12 ;  /* 0x000076320c0c7816 */ /* 0x002fc6000000000c */
[----:B------:R-:W-:-:S04]  /*781c0*/  IMAD.WIDE R24, R0, 0x2, R18 ;  /* 0x0000000200187825 */ /* 0x000fc800078e0212 */
[----:B------:R0:W-:Y:S01]  /*781d0*/  @P1 STG.E.U16 [R14.64], R8 ;  /* 0x000000080e001986 */ /* 0x0001e2000c101506 */
[----:B------:R-:W-:Y:S02]  /*781e0*/  @P6 STG.E.U16 [R10.64], R12 ;  /* 0x0000000c0a006986 */ /* 0x000fe4000c101506 */
[----:B----4-:R1:W-:Y:S01]  /*781f0*/  @P3 STG.E.U16 [R26.64], R6 ;  /* 0x000000061a003986 */ /* 0x0103e2000c101506 */
[----:B0-----:R-:W3:Y:S01]  /*78200*/  LDL.LU.64 R14, [R1+0x2078] ;  /* 0x00207800010e7983 */ /* 0x001ee20000300a00 */
[----:B------:R-:W4:Y:S03]  /*78210*/  LDL.LU R22, [R1+0x44] ;  /* 0x0000440001167983 */ /* 0x000f260000300800 */
[----:B--2---:R-:W-:Y:S01]  /*78220*/  @P0 STG.E.U16 [R24.64], R23 ;  /* 0x0000001718000986 */ /* 0x004fe2000c101506 */
[----:B------:R-:W-:Y:S02]  /*78230*/  ISETP.LT.AND P0, PT, R28, c[0x0][0x178], !P2 ;  /* 0x00005e001c007a0c */ /* 0x000fe40005701270 */
[----:B-1----:R-:W-:-:S02]  /*78240*/  IADD3 R26, R0, c[0x0][0x198], RZ ;  /* 0x00006600001a7a10 */ /* 0x002fc40007ffe0ff */
[----:B------:R-:W-:-:S03]  /*78250*/  PRMT R12, R6, 0x7632, R12 ;  /* 0x00007632060c7816 */ /* 0x000fc6000000000c */
[----:B------:R-:W-:Y:S01]  /*78260*/  IMAD.WIDE R10, R26, 0x2, R16 ;  /* 0x000000021a0a7825 */ /* 0x000fe200078e0210 */
[----:B------:R-:W-:-:S05]  /*78270*/  PRMT R8, R23, 0x7632, R8 ;  /* 0x0000763217087816 */ /* 0x000fca0000000008 */
[----:B------:R0:W-:Y:S04]  /*78280*/  @P0 STG.E.U16 [R10.64], R12 ;  /* 0x0000000c0a000986 */ /* 0x0001e8000c101506 */
[----:B0-----:R-:W2:Y:S01]  /*78290*/  LDL.LU.64 R10, [R1+0x2070] ;  /* 0x00207000010a7983 */ /* 0x001ea20000300a00 */
[----:B------:R-:W2:Y:S02]  /*782a0*/  LDL.LU R6, [R1+0x714] ;  /* 0x0007140001067983 */ /* 0x000ea40000300800 */
[----:B------:R-:W3:Y:S01]  /*782b0*/  LDL.LU R23, [R1+0x24] ;  /* 0x0000240001177983 */ /* 0x000ee20000300800 */
[----:B------:R-:W-:Y:S02]  /*782c0*/  IADD3 R4, R3, 0x1d2, RZ ;  /* 0x000001d203047810 */ /* 0x000fe40007ffe0ff */
[----:B------:R-:W-:-:S02]  /*782d0*/  ISETP.LT.AND P2, PT, R29, c[0x0][0x178], !P2 ;  /* 0x00005e001d007a0c */ /* 0x000fc40005741270 */
[----:B------:R-:W-:Y:S02]  /*782e0*/  ISETP.GE.AND P5, PT, R4, c[0x0][0x17c], PT ;  /* 0x00005f0004007a0c */ /* 0x000fe40003fa6270 */
[----:B------:R-:W-:Y:S02]  /*782f0*/  IADD3 R0, R26, c[0x0][0x198], RZ ;  /* 0x000066001a007a10 */ /* 0x000fe40007ffe0ff */
[----:B------:R-:W-:Y:S01]  /*78300*/  ISETP.LT.AND P3, PT, R28, c[0x0][0x178], !P5 ;  /* 0x00005e001c007a0c */ /* 0x000fe20006f61270 */
[----:B------:R-:W-:Y:S02]  /*78310*/  ISETP.LT.AND P5, PT, R29, c[0x0][0x178], !P5 ;  /* 0x00005e001d007a0c */ /* 0x000fe40006fa1270 */
[----:B------:R-:W-:-:S04]  /*78320*/  IMAD.WIDE R26, R26, 0x2, R18 ;  /* 0x000000021a1a7825 */ /* 0x000fc800078e0212 */
[----:B------:R-:W-:Y:S01]  /*78330*/  IMAD.WIDE R24, R0, 0x2, R16 ;  /* 0x0000000200187825 */ /* 0x000fe200078e0210 */
[C---:B------:R-:W-:Y:S01]  /*78340*/  IADD3 R4, R3.reuse, 0x1d4, RZ ;  /* 0x000001d403047810 */ /* 0x040fe20007ffe0ff */
[----:B------:R0:W-:Y:S03]  /*78350*/  @P2 STG.E.U16 [R26.64], R8 ;  /* 0x000000081a002986 */ /* 0x0001e6000c101506 */
[----:B------:R-:W-:Y:S01]  /*78360*/  ISETP.GE.AND P1, PT, R4, c[0x0][0x17c], PT ;  /* 0x00005f0004007a0c */ /* 0x000fe20003f26270 */
[----:B------:R-:W-:Y:S01]  /*78370*/  IADD3 R4, R3, 0x1d6, RZ ;  /* 0x000001d603047810 */ /* 0x000fe20007ffe0ff */
[----:B------:R1:W-:Y:S01]  /*78380*/  @P3 STG.E.U16 [R24.64], R7 ;  /* 0x0000000718003986 */ /* 0x0003e2000c101506 */
[----:B------:R-:W-:Y:S01]  /*78390*/  ISETP.LT.AND P3, PT, R28, c[0x0][0x178], !P4 ;  /* 0x00005e001c007a0c */ /* 0x000fe20006761270 */
[----:B------:R-:W-:Y:S01]  /*783a0*/  ISETP.LT.AND P4, PT, R29, c[0x0][0x178], !P4 ;  /* 0x00005e001d007a0c */ /* 0x000fe20006781270 */
[----:B------:R-:W-:-:S02]  /*783b0*/  ISETP.GE.AND P0, PT, R4, c[0x0][0x17c], PT ;  /* 0x00005f0004007a0c */ /* 0x000fc40003f06270 */
[----:B0-----:R-:W-:Y:S01]  /*783c0*/  PRMT R8, R7, 0x7632, R8 ;  /* 0x0000763207087816 */ /* 0x001fe20000000008 */
[C---:B-1----:R-:W-:Y:S01]  /*783d0*/  IMAD.WIDE R24, R0.reuse, 0x2, R18 ;  /* 0x0000000200187825 */ /* 0x042fe200078e0212 */
[----:B------:R-:W-:Y:S01]  /*783e0*/  IADD3 R0, R0, c[0x0][0x198], RZ ;  /* 0x0000660000007a10 */ /* 0x000fe20007ffe0ff */
[----:B------:R-:W3:Y:S04]  /*783f0*/  LDL.LU R7, [R1+0x724] ;  /* 0x0007240001077983 */ /* 0x000ee80000300800 */
[----:B------:R-:W-:Y:S01]  /*78400*/  IMAD.WIDE R26, R0, 0x2, R16 ;  /* 0x00000002001a7825 */ /* 0x000fe200078e0210 */
[----:B----4-:R0:W-:Y:S01]  /*78410*/  @P5 STG.E.U16 [R24.64], R22 ;  /* 0x0000001618005986 */ /* 0x0101e2000c101506 */
[----:B------:R-:W-:Y:S02]  /*78420*/  PRMT R4, R22, 0x7632, R4 ;  /* 0x0000763216047816 */ /* 0x000fe40000000004 */
[----:B------:R-:W-:Y:S01]  /*78430*/  ISETP.LT.AND P5, PT, R28, c[0x0][0x178], !P1 ;  /* 0x00005e001c007a0c */ /* 0x000fe20004fa1270 */
[----:B------:R-:W-:Y:S01]  /*78440*/  ISETP.LT.AND P1, PT, R29, c[0x0][0x178], !P1 ;  /* 0x00005e001d007a0c */ /* 0x000fe20004f21270 */
[----:B------:R1:W-:Y:S04]  /*78450*/  @P3 STG.E.U16 [R26.64], R8 ;  /* 0x000000081a003986 */ /* 0x0003e8000c101506 */
[----:B0-----:R-:W4:Y:S01]  /*78460*/  LDL.LU R22, [R1+0x14] ;  /* 0x0000140001167983 */ /* 0x001f220000300800 */
[C---:B------:R-:W-:Y:S01]  /*78470*/  IMAD.WIDE R24, R0.reuse, 0x2, R18 ;  /* 0x0000000200187825 */ /* 0x040fe200078e0212 */
[----:B------:R-:W-:-:S04]  /*78480*/  IADD3 R0, R0, c[0x0][0x198], RZ ;  /* 0x0000660000007a10 */ /* 0x000fc80007ffe0ff */
[----:B------:R0:W-:Y:S01]  /*78490*/  @P4 STG.E.U16 [R24.64], R4 ;  /* 0x0000000418004986 */ /* 0x0001e2000c101506 */
[----:B-1----:R-:W-:-:S04]  /*784a0*/  IMAD.WIDE R26, R0, 0x2, R16 ;  /* 0x00000002001a7825 */ /* 0x002fc800078e0210 */
[----:B0-----:R-:W-:Y:S01]  /*784b0*/  IMAD.WIDE R24, R0, 0x2, R18 ;  /* 0x0000000200187825 */ /* 0x001fe200078e0212 */
[----:B--2---:R-:W-:Y:S01]  /*784c0*/  @P5 STG.E.U16 [R26.64], R6 ;  /* 0x000000061a005986 */ /* 0x004fe2000c101506 */
[----:B---3--:R-:W-:-:S03]  /*784d0*/  PRMT R8, R23, 0x7632, R8 ;  /* 0x0000763217087816 */ /* 0x008fc60000000008 */
[----:B------:R0:W-:Y:S04]  /*784e0*/  @P1 STG.E.U16 [R24.64], R23 ;  /* 0x0000001718001986 */ /* 0x0001e8000c101506 */
[----:B0-----:R-:W2:Y:S01]  /*784f0*/  LDL.LU R23, [R1+0x754] ;  /* 0x0007540001177983 */ /* 0x001ea20000300800 */
[----:B------:R-:W-:Y:S02]  /*78500*/  IADD3 R2, R3, 0x1d5, RZ ;  /* 0x000001d503027810 */ /* 0x000fe40007ffe0ff */
[----:B------:R-:W-:Y:S02]  /*78510*/  IADD3 R0, R0, c[0x0][0x198], RZ ;  /* 0x0000660000007a10 */ /* 0x000fe40007ffe0ff */
[----:B------:R-:W-:Y:S02]  /*78520*/  PRMT R4, R6, 0x7632, R4 ;  /* 0x0000763206047816 */ /* 0x000fe40000000004 */
[----:B------:R-:W-:-:S02]  /*78530*/  ISETP.LT.AND P1, PT, R28, c[0x0][0x178], !P0 ;  /* 0x00005e001c007a0c */ /* 0x000fc40004721270 */
[----:B------:R-:W-:Y:S01]  /*78540*/  ISETP.GE.AND P6, PT, R2, c[0x0][0x17c], PT ;  /* 0x00005f0002007a0c */ /* 0x000fe20003fc6270 */
[----:B------:R-:W-:Y:S01]  /*78550*/  IADD3 R2, R3, 0x1d7, RZ ;  /* 0x000001d703027810 */ /* 0x000fe20007ffe0ff */
[----:B------:R-:W3:Y:S02]  /*78560*/  LDL.LU R12, [R1+0x744] ;  /* 0x00074400010c7983 */ /* 0x000ee40000300800 */
[----:B------:R-:W-:Y:S02]  /*78570*/  ISETP.LT.AND P4, PT, R28, c[0x0][0x178], !P6 ;  /* 0x00005e001c007a0c */ /* 0x000fe40007781270 */
[----:B------:R-:W-:Y:S01]  /*78580*/  ISETP.GE.AND P2, PT, R2, c[0x0][0x17c], PT ;  /* 0x00005f0002007a0c */ /* 0x000fe20003f46270 */
[----:B------:R-:W-:Y:S01]  /*78590*/  ISETP.LT.AND P6, PT, R29, c[0x0][0x178], !P6 ;  /* 0x00005e001d007a0c */ /* 0x000fe200077c1270 */
[----:B------:R-:W-:Y:S01]  /*785a0*/  IADD3 R2, R3, 0x1d8, RZ ;  /* 0x000001d803027810 */ /* 0x000fe20007ffe0ff */
[----:B------:R-:W-:-:S03]  /*785b0*/  IMAD.WIDE R26, R0, 0x2, R16 ;  /* 0x00000002001a7825 */ /* 0x000fc600078e0210 */
[----:B------:R-:W-:Y:S01]  /*785c0*/  ISETP.GE.AND P3, PT, R2, c[0x0][0x17c], PT ;  /* 0x00005f0002007a0c */ /* 0x000fe20003f66270 */
[----:B------:R-:W-:Y:S02]  /*785d0*/  IADD3 R2, R3, 0x1d9, RZ ;  /* 0x000001d903027810 */ /* 0x000fe40007ffe0ff */
[----:B------:R-:W-:Y:S01]  /*785e0*/  IMAD.WIDE R24, R0, 0x2, R18 ;  /* 0x0000000200187825 */ /* 0x000fe200078e0212 */
[----:B------:R-:W-:Y:S02]  /*785f0*/  ISETP.LT.AND P0, PT, R29, c[0x0][0x178], !P0 ;  /* 0x00005e001d007a0c */ /* 0x000fe40004701270 */
[----:B------:R-:W-:Y:S01]  /*78600*/  ISETP.GE.AND P5, PT, R2, c[0x0][0x17c], PT ;  /* 0x00005f0002007a0c */ /* 0x000fe20003fa6270 */
[----:B------:R-:W-:Y:S01]  /*78610*/  IADD3 R2, R0, c[0x0][0x198], RZ ;  /* 0x0000660000027a10 */ /* 0x000fe20007ffe0ff */
[----:B------:R-:W-:Y:S01]  /*78620*/  @P4 STG.E.U16 [R26.64], R4 ;  /* 0x000000041a004986 */ /* 0x000fe2000c101506 */
[----:B------:R-:W-:Y:S01]  /*78630*/  IADD3 R0, R3, 0x1da, RZ ;  /* 0x000001da03007810 */ /* 0x000fe20007ffe0ff */
[----:B------:R0:W-:Y:S01]  /*78640*/  @P6 STG.E.U16 [R24.64], R8 ;  /* 0x0000000818006986 */ /* 0x0001e2000c101506 */
[----:B------:R-:W-:-:S02]  /*78650*/  ISETP.LT.AND P6, PT, R28, c[0x0][0x178], !P2 ;  /* 0x00005e001c007a0c */ /* 0x000fc400057c1270 */
[----:B------:R-:W-:Y:S01]  /*78660*/  ISETP.GE.AND P4, PT, R0, c[0x0][0x17c], PT ;  /* 0x00005f0000007a0c */ /* 0x000fe20003f86270 */
[C---:B------:R-:W-:Y:S02]  /*78670*/  IADD3 R0, R2.reuse, c[0x0][0x198], RZ ;  /* 0x0000660002007a10 */ /* 0x040fe40007ffe0ff */
[----:B0-----:R-:W-:-:S04]  /*78680*/  IMAD.WIDE R24, R2, 0x2, R16 ;  /* 0x0000000202187825 */ /* 0x001fc800078e0210 */
[----:B------:R-:W-:Y:S01]  /*78690*/  IMAD.WIDE R26, R2, 0x2, R18 ;  /* 0x00000002021a7825 */ /* 0x000fe200078e0212 */
[----:B------:R-:W-:Y:S01]  /*786a0*/  PRMT R2, R7, 0x7632, R2 ;  /* 0x0000763207027816 */ /* 0x000fe20000000002 */
[----:B------:R0:W-:Y:S01]  /*786b0*/  @P1 STG.E.U16 [R24.64], R7 ;  /* 0x0000000718001986 */ /* 0x0001e2000c101506 */
[----:B------:R-:W-:Y:S01]  /*786c0*/  ISETP.LT.AND P2, PT, R29, c[0x0][0x178], !P2 ;  /* 0x00005e001d007a0c */ /* 0x000fe20005741270 */
[----:B0-----:R-:W-:-:S04]  /*786d0*/  IMAD.WIDE R24, R0, 0x2, R16 ;  /* 0x0000000200187825 */ /* 0x001fc800078e0210 */
[----:B------:R-:W-:Y:S01]  /*786e0*/  IMAD.WIDE R6, R0, 0x2, R18 ;  /* 0x0000000200067825 */ /* 0x000fe200078e0212 */
[----:B------:R-:W-:-:S04]  /*786f0*/  IADD3 R4, R3, 0x1db, RZ ;  /* 0x000001db03047810 */ /* 0x000fc80007ffe0ff */
[----:B------:R-:W-:Y:S01]  /*78700*/  ISETP.GE.AND P1, PT, R4, c[0x0][0x17c], PT ;  /* 0x00005f0004007a0c */ /* 0x000fe20003f26270 */
[----:B------:R-:W-:Y:S01]  /*78710*/  IADD3 R4, R3, 0x1dc, RZ ;  /* 0x000001dc03047810 */ /* 0x000fe20007ffe0ff */
[----:B----4-:R-:W-:Y:S01]  /*78720*/  @P0 STG.E.U16 [R26.64], R22 ;  /* 0x000000161a000986 */ /* 0x010fe2000c101506 */
[----:B------:R-:W-:Y:S01]  /*78730*/  ISETP.LT.AND P0, PT, R28, c[0x0][0x178], !P3 ;  /* 0x00005e001c007a0c */ /* 0x000fe20005f01270 */
[----:B------:R0:W-:Y:S01]  /*78740*/  @P6 STG.E.U16 [R24.64], R2 ;  /* 0x0000000218006986 */ /* 0x0001e2000c101506 */
[----:B------:R-:W-:Y:S02]  /*78750*/  PRMT R8, R22, 0x7632, R8 ;  /* 0x0000763216087816 */ /* 0x000fe40000000008 */
[----:B------:R-:W-:Y:S02]  /*78760*/  ISETP.LT.AND P3, PT, R29, c[0x0][0x178], !P3 ;  /* 0x00005e001d007a0c */ /* 0x000fe40005f61270 */
[----:B0-----:R-:W-:Y:S01]  /*78770*/  IADD3 R2, R0, c[0x0][0x198], RZ ;  /* 0x0000660000027a10 */ /* 0x001fe20007ffe0ff */
[----:B------:R0:W-:Y:S04]  /*78780*/  @P2 STG.E.U16 [R6.64], R8 ;  /* 0x0000000806002986 */ /* 0x0001e8000c101506 */
[----:B------:R-:W-:Y:S01]  /*78790*/  IMAD.WIDE R26, R2, 0x2, R16 ;  /* 0x00000002021a7825 */ /* 0x000fe200078e0210 */
[----:B------:R-:W-:-:S03]  /*787a0*/  IADD3 R0, R3, 0x1dd, RZ ;  /* 0x000001dd03007810 */ /* 0x000fc60007ffe0ff */
[----:B------:R-:W-:Y:S01]  /*787b0*/  IMAD.WIDE R24, R2, 0x2, R18 ;  /* 0x0000000202187825 */ /* 0x000fe200078e0212 */
[----:B------:R-:W-:Y:S02]  /*787c0*/  ISETP.GE.AND P6, PT, R4, c[0x0][0x17c], PT ;  /* 0x00005f0004007a0c */ /* 0x000fe40003fc6270 */
[----:B------:R-:W-:Y:S01]  /*787d0*/  ISETP.GE.AND P2, PT, R0, c[0x0][0x17c], PT ;  /* 0x00005f0000007a0c */ /* 0x000fe20003f46270 */
[----:B------:R-:W-:Y:S01]  /*787e0*/  PRMT R4, R21, 0x7632, R4 ;  /* 0x0000763215047816 */ /* 0x000fe20000000004 */
[----:B0-----:R-:W4:Y:S04]  /*787f0*/  LDL.LU.64 R6, [R1+0x2068] ;  /* 0x0020680001067983 */ /* 0x001f280000300a00 */
[----:B--2---:R0:W-:Y:S01]  /*78800*/  @P0 STG.E.U16 [R26.64], R23 ;  /* 0x000000171a000986 */ /* 0x0041e2000c101506 */
[----:B------:R-:W-:Y:S01]  /*78810*/  ISETP.LT.AND P0, PT, R28, c[0x0][0x178], !P5 ;  /* 0x00005e001c007a0c */ /* 0x000fe20006f01270 */
[----:B------:R-:W-:Y:S01]  /*78820*/  ISETP.LT.AND P5, PT, R29, c[0x0][0x178], !P5 ;  /* 0x00005e001d007a0c */ /* 0x000fe20006fa1270 */
[----:B------:R-:W-:-:S02]  /*78830*/  PRMT R8, R23, 0x7632, R8 ;  /* 0x0000763217087816 */ /* 0x000fc40000000008 */
[----:B0-----:R-:W-:-:S04]  /*78840*/  IADD3 R26, R2, c[0x0][0x198], RZ ;  /* 0x00006600021a7a10 */ /* 0x001fc80007ffe0ff */
[C---:B------:R-:W-:Y:S01]  /*78850*/  IADD3 R0, R26.reuse, c[0x0][0x198], RZ ;  /* 0x000066001a007a10 */ /* 0x040fe20007ffe0ff */
[----:B------:R-:W-:-:S04]  /*78860*/  IMAD.WIDE R22, R26, 0x2, R16 ;  /* 0x000000021a167825 */ /* 0x000fc800078e0210 */
[----:B------:R-:W-:Y:S01]  /*78870*/  IMAD.WIDE R26, R26, 0x2, R18 ;  /* 0x000000021a1a7825 */ /* 0x000fe200078e0212 */
[----:B------:R-:W-:Y:S03]  /*78880*/  @P3 STG.E.U16 [R24.64], R21 ;  /* 0x0000001518003986 */ /* 0x000fe6000c101506 */
[----:B------:R0:W-:Y:S01]  /*78890*/  @P0 STG.E.U16 [R22.64], R8 ;  /* 0x0000000816000986 */ /* 0x0001e2000c101506 */
[----:B------:R1:W-:Y:S04]  /*788a0*/  @P5 STG.E.U16 [R26.64], R4 ;  /* 0x000000041a005986 */ /* 0x0003e8000c101506 */
[----:B0-----:R-:W2:Y:S01]  /*788b0*/  LDL.LU.64 R22, [R1+0x2060] ;  /* 0x0020600001167983 */ /* 0x001ea20000300a00 */
[----:B-1----:R-:W2:Y:S01]  /*788c0*/  LDL.LU R27, [R1+0x734] ;  /* 0x00073400011b7983 */ /* 0x002ea20000300800 */
[----:B------:R-:W-:Y:S01]  /*788d0*/  ISETP.LT.AND P3, PT, R28, c[0x0][0x178], !P4 ;  /* 0x00005e001c007a0c */ /* 0x000fe20006761270 */
[----:B------:R-:W-:-:S02]  /*788e0*/  ISETP.LT.AND P4, PT, R29, c[0x0][0x178], !P4 ;  /* 0x00005e001d007a0c */ /* 0x000fc40006781270 */
[----:B------:R-:W-:-:S04]  /*788f0*/  IMAD.WIDE R20, R0, 0x2, R16 ;  /* 0x0000000200147825 */ /* 0x000fc800078e0210 */
[----:B------:R-:W-:Y:S01]  /*78900*/  IMAD.WIDE R24, R0, 0x2, R18 ;  /* 0x0000000200187825 */ /* 0x000fe200078e0212 */
[----:B------:R-:W-:-:S05]  /*78910*/  PRMT R8, R5, 0x7632, R8 ;  /* 0x0000763205087816 */ /* 0x000fca0000000008 */
[----:B---3--:R0:W-:Y:S01]  /*78920*/  @P3 STG.E.U16 [R20.64], R12 ;  /* 0x0000000c14003986 */ /* 0x0081e2000c101506 */
[----:B------:R1:W-:Y:S01]  /*78930*/  @P4 STG.E.U16 [R24.64], R5 ;  /* 0x0000000518004986 */ /* 0x0003e2000c101506 */
[----:B------:R-:W-:Y:S02]  /*78940*/  ISETP.LT.AND P4, PT, R28, c[0x0][0x178], !P1 ;  /* 0x00005e001c007a0c */ /* 0x000fe40004f81270 */
[----:B------:R-:W-:Y:S02]  /*78950*/  PRMT R26, R12, 0x7632, R26 ;  /* 0x000076320c1a7816 */ /* 0x000fe4000000001a */
[----:B0-----:R-:W-:-:S05]  /*78960*/  IADD3 R20, R0, c[0x0][0x198], RZ ;  /* 0x0000660000147a10 */ /* 0x001fca0007ffe0ff */
[----:B-1----:R-:W-:Y:S01]  /*78970*/  IMAD.WIDE R4, R20, 0x2, R16 ;  /* 0x0000000214047825 */ /* 0x002fe200078e0210 */
[----:B------:R-:W-:Y:S02]  /*78980*/  IADD3 R2, R3, 0x1de, RZ ;  /* 0x000001de03027810 */ /* 0x000fe40007ffe0ff */
[----:B------:R-:W-:Y:S02]  /*78990*/  ISETP.LT.AND P1, PT, R29, c[0x0][0x178], !P1 ;  /* 0x00005e001d007a0c */ /* 0x000fe40004f21270 */
[----:B------:R-:W-:Y:S01]  /*789a0*/  ISETP.LT.AND P5, PT, R28, c[0x0][0x178], !P6 ;  /* 0x00005e001c007a0c */ /* 0x000fe200077a1270 */
[----:B------:R0:W-:Y:S01]  /*789b0*/  @P4 STG.E.U16 [R4.64], R26 ;  /* 0x0000001a04004986 */ /* 0x0001e2000c101506 */
[----:B------:R-:W-:Y:S01]  /*789c0*/  ISETP.GE.AND P0, PT, R2, c[0x0][0x17c], PT ;  /* 0x00005f0002007a0c */ /* 0x000fe20003f06270 */
[----:B------:R-:W-:Y:S01]  /*789d0*/  IADD3 R2, R3, 0x1e0, RZ ;  /* 0x000001e003027810 */ /* 0x000fe20007ffe0ff */
[C---:B------:R-:W-:Y:S01]  /*789e0*/  IADD3 R0, R20.reuse, c[0x0][0x198], RZ ;  /* 0x0000660014007a10 */ /* 0x040fe20007ffe0ff */
[----:B------:R-:W-:Y:S01]  /*789f0*/  IMAD.WIDE R20, R20, 0x2, R18 ;  /* 0x0000000214147825 */ /* 0x000fe200078e0212 */
[----:B0-----:R-:W3:Y:S01]  /*78a00*/  LDL.LU R26, [R1+0x6f4] ;  /* 0x0006f400011a7983 */ /* 0x001ee20000300800 */
[----:B------:R-:W-:-:S02]  /*78a10*/  ISETP.GE.AND P4, PT, R2, c[0x0][0x17c], PT ;  /* 0x00005f0002007a0c */ /* 0x000fc40003f86270 */
[----:B------:R-:W-:Y:S01]  /*78a20*/  IMAD.WIDE R24, R0, 0x2, R16 ;  /* 0x0000000200187825 */ /* 0x000fe200078e0210 */
[----:B------:R-:W-:Y:S01]  /*78a30*/  IADD3 R2, R3, 0x1e1, RZ ;  /* 0x000001e103027810 */ /* 0x000fe20007ffe0ff */
[----:B------:R-:W-:Y:S03]  /*78a40*/  @P1 STG.E.U16 [R20.64], R8 ;  /* 0x0000000814001986 */ /* 0x000fe6000c101506 */
[----:B------:R-:W-:Y:S01]  /*78a50*/  ISETP.GE.AND P1, PT, R2, c[0x0][0x17c], PT ;  /* 0x00005f0002007a0c */ /* 0x000fe20003f26270 */
[----:B--2---:R0:W-:Y:S01]  /*78a60*/  @P5 STG.E.U16 [R24.64], R27 ;  /* 0x0000001b18005986 */ /* 0x0041e2000c101506 */
[----:B------:R-:W-:-:S03]  /*78a70*/  PRMT R2, R27, 0x7632, R2 ;  /* 0x000076321b027816 */ /* 0x000fc60000000002 */
[----:B0-----:R-:W2:Y:S01]  /*78a80*/  LDL.LU R27, [R1+0x6e8] ;  /* 0x0006e800011b7983 */ /* 0x001ea20000300800 */
[----:B------:R-:W4:Y:S01]  /*78a90*/  LDL.LU R21, [R1+0x38] ;  /* 0x0000380001157983 */ /* 0x000f220000300800 */
[C---:B------:R-:W-:Y:S02]  /*78aa0*/  ISETP.LT.AND P6, PT, R29.reuse, c[0x0][0x178], !P6 ;  /* 0x00005e001d007a0c */ /* 0x040fe400077c1270 */
[----:B------:R-:W-:Y:S01]  /*78ab0*/  ISETP.LT.AND P5, PT, R28, c[0x0][0x178], !P2 ;  /* 0x00005e001c007a0c */ /* 0x000fe200057a1270 */
[----:B------:R-:W-:Y:S01]  /*78ac0*/  ISETP.LT.AND P2, PT, R29, c[0x0][0x178], !P2 ;  /* 0x00005e001d007a0c */ /* 0x000fe20005741270 */
[----:B------:R-:W-:Y:S01]  /*78ad0*/  IADD3 R12, R3, 0x1df, RZ ;  /* 0x000001df030c7810 */ /* 0x000fe20007ffe0ff */
[C---:B------:R-:W-:Y:S01]  /*78ae0*/  IMAD.WIDE R4, R0.reuse, 0x2, R18 ;  /* 0x0000000200047825 */ /* 0x040fe200078e0212 */
[----:B------:R-:W-:Y:S02]  /*78af0*/  IADD3 R0, R0, c[0x0][0x198], RZ ;  /* 0x0000660000007a10 */ /* 0x000fe40007ffe0ff */
[----:B------:R-:W-:Y:S01]  /*78b00*/  ISETP.GE.AND P3, PT, R12, c[0x0][0x17c], PT ;  /* 0x00005f000c007a0c */ /* 0x000fe20003f66270 */
[----:B------:R-:W-:-:S04]  /*78b10*/  PRMT R12, R9, 0x7632, R12 ;  /* 0x00007632090c7816 */ /* 0x000fc8000000000c */
[----:B------:R0:W-:Y:S01]  /*78b20*/  @P6 STG.E.U16 [R4.64], R9 ;  /* 0x0000000904006986 */ /* 0x0001e2000c101506 */
[----:B------:R-:W-:Y:S01]  /*78b30*/  ISETP.LT.AND P6, PT, R28, c[0x0][0x178], !P0 ;  /* 0x00005e001c007a0c */ /* 0x000fe200047c1270 */
[----:B------:R-:W-:Y:S02]  /*78b40*/  ISETP.LT.AND P0, PT, R29, c[0x0][0x178], !P0 ;  /* 0x00005e001d007a0c */ /* 0x000fe40004701270 */
[----:B0-----:R-:W-:-:S04]  /*78b50*/  IMAD.WIDE R8, R0, 0x2, R16 ;  /* 0x0000000200087825 */ /* 0x001fc800078e0210 */
[C-C-:B------:R-:W-:Y:S01]  /*78b60*/  IMAD.WIDE R4, R0.reuse, 0x2, R18.reuse ;  /* 0x0000000200047825 */ /* 0x140fe200078e0212 */
[----:B------:R-:W-:Y:S01]  /*78b70*/  IADD3 R0, R0, c[0x0][0x198], RZ ;  /* 0x0000660000007a10 */ /* 0x000fe20007ffe0ff */
[----:B------:R0:W-:Y:S03]  /*78b80*/  @P5 STG.E.U16 [R8.64], R2 ;  /* 0x0000000208005986 */ /* 0x0001e6000c101506 */
[----:B------:R1:W-:Y:S01]  /*78b90*/  @P2 STG.E.U16 [R4.64], R12 ;  /* 0x0000000c04002986 */ /* 0x0003e2000c101506 */
[----:B------:R-:W-:Y:S01]  /*78ba0*/  ISETP.LT.AND P2, PT, R28, c[0x0][0x178], !P3 ;  /* 0x00005e001c007a0c */ /* 0x000fe20005f41270 */
[----:B------:R-:W-:Y:S02]  /*78bb0*/  ISETP.LT.AND P3, PT, R29, c[0x0][0x178], !P3 ;  /* 0x00005e001d007a0c */ /* 0x000fe40005f61270 */
[----:B0-----:R-:W-:-:S04]  /*78bc0*/  IMAD.WIDE R8, R0, 0x2, R18 ;  /* 0x0000000200087825 */ /* 0x001fc800078e0212 */
[C---:B-1----:R-:W-:Y:S01]  /*78bd0*/  IMAD.WIDE R4, R0.reuse, 0x2, R16 ;  /* 0x0000000200047825 */ /* 0x042fe200078e0210 */
[----:B------:R-:W-:Y:S02]  /*78be0*/  IADD3 R2, R3, 0x1e3, RZ ;  /* 0x000001e303027810 */ /* 0x000fe40007ffe0ff */
[----:B------:R-:W-:Y:S02]  /*78bf0*/  IADD3 R0, R0, c[0x0][0x198], RZ ;  /* 0x0000660000007a10 */ /* 0x000fe40007ffe0ff */
[----:B---3--:R0:W-:Y:S01]  /*78c00*/  @P6 STG.E.U16 [R4.64], R26 ;  /* 0x0000001a04006986 */ /* 0x0081e2000c101506 */
[----:B------:R-:W-:Y:S01]  /*78c10*/  ISETP.GE.AND P6, PT, R2, c[0x0][0x17c], PT ;  /* 0x00005f0002007a0c */ /* 0x000fe20003fc6270 */
[----:B------:R1:W-:Y:S01]  /*78c20*/  @P0 STG.E.U16 [R8.64], R13 ;  /* 0x0000000d08000986 */ /* 0x0003e2000c101506 */
[----:B------:R-:W-:Y:S02]  /*78c30*/  PRMT R2, R26, 0x7632, R2 ;  /* 0x000076321a027816 */ /* 0x000fe40000000002 */
[----:B------:R-:W-:Y:S01]  /*78c40*/  ISETP.LT.AND P0, PT, R28, c[0x0][0x178], !P4 ;  /* 0x00005e001c007a0c */ /* 0x000fe20006701270 */
[----:B------:R-:W-:-:S02]  /*78c50*/  ISETP.LT.AND P4, PT, R29, c[0x0][0x178], !P4 ;  /* 0x00005e001d007a0c */ /* 0x000fc40006781270 */
[----:B0-----:R-:W-:-:S04]  /*78c60*/  IMAD.WIDE R4, R0, 0x2, R16 ;  /* 0x0000000200047825 */ /* 0x001fc800078e0210 */
[C---:B-1----:R-:W-:Y:S01]  /*78c70*/  IMAD.WIDE R8, R0.reuse, 0x2, R18 ;  /* 0x0000000200087825 */ /* 0x042fe200078e0212 */
[----:B------:R-:W-:Y:S02]  /*78c80*/  PRMT R13, R13, 0x7632, R13 ;  /* 0x000076320d0d7816 */ /* 0x000fe4000000000d */
[----:B------:R-:W-:Y:S02]  /*78c90*/  IADD3 R0, R0, c[0x0][0x198], RZ ;  /* 0x0000660000007a10 */ /* 0x000fe40007ffe0ff */
[----:B------:R-:W-:Y:S01]  /*78ca0*/  IADD3 R20, R3, 0x1e2, RZ ;  /* 0x000001e203147810 */ /* 0x000fe20007ffe0ff */
[----:B------:R0:W-:Y:S01]  /*78cb0*/  @P2 STG.E.U16 [R4.64], R2 ;  /* 0x0000000204002986 */ /* 0x0001e2000c101506 */
[----:B------:R1:W-:Y:S01]  /*78cc0*/  @P3 STG.E.U16 [R8.64], R13 ;  /* 0x0000000d08003986 */ /* 0x0003e2000c101506 */
[----:B------:R-:W-:Y:S02]  /*78cd0*/  ISETP.LT.AND P3, PT, R28, c[0x0][0x178], !P1 ;  /* 0x00005e001c007a0c */ /* 0x000fe40004f61270 */
[----:B------:R-:W-:-:S02]  /*78ce0*/  IADD3 R12, R0, c[0x0][0x198], RZ ;  /* 0x00006600000c7a10 */ /* 0x000fc40007ffe0ff */
[----:B------:R-:W-:Y:S01]  /*78cf0*/  ISETP.GE.AND P5, PT, R20, c[0x0][0x17c], PT ;  /* 0x00005f0014007a0c */ /* 0x000fe20003fa6270 */
[----:B------:R-:W3:Y:S01]  /*78d00*/  LDL.LU R26, [R1+0x48] ;  /* 0x00004800011a7983 */ /* 0x000ee20000300800 */
[----:B0-----:R-:W-:-:S04]  /*78d10*/  IMAD.WIDE R4, R0, 0x2, R16 ;  /* 0x0000000200047825 */ /* 0x001fc800078e0210 */
[----:B-1----:R-:W-:Y:S01]  /*78d20*/  IMAD.WIDE R8, R12, 0x2, R16 ;  /* 0x000000020c087825 */ /* 0x002fe200078e0210 */
[----:B------:R-:W-:Y:S01]  /*78d30*/  IADD3 R20, R3, 0x1e6, RZ ;  /* 0x000001e603147810 */ /* 0x000fe20007ffe0ff */
[----:B--2---:R0:W-:Y:S02]  /*78d40*/  @P0 STG.E.U16 [R4.64], R27 ;  /* 0x0000001b04000986 */ /* 0x0041e4000c101506 */
[----:B0-----:R-:W-:Y:S01]  /*78d50*/  IMAD.WIDE R4, R0, 0x2, R18 ;  /* 0x0000000200047825 */ /* 0x001fe200078e0212 */
[----:B------:R-:W-:Y:S02]  /*78d60*/  PRMT R0, R27, 0x7632, R0 ;  /* 0x000076321b007816 */ /* 0x000fe40000000000 */
[----:B------:R-:W2:Y:S04]  /*78d70*/  LDL.LU R27, [R1+0x28] ;  /* 0x00002800011b7983 */ /* 0x000ea80000300800 */
[----:B----4-:R-:W-:Y:S01]  /*78d80*/  @P4 STG.E.U16 [R4.64], R21 ;  /* 0x0000001504004986 */ /* 0x010fe2000c101506 */
[----:B------:R0:W-:Y:S01]  /*78d90*/  @P3 STG.E.U16 [R8.64], R0 ;  /* 0x0000000008003986 */ /* 0x0001e2000c101506 */
[----:B------:R-:W-:-:S02]  /*78da0*/  ISETP.GE.AND P3, PT, R20, c[0x0][0x17c], PT ;  /* 0x00005f0014007a0c */ /* 0x000fc40003f66270 */
[----:B------:R-:W4:Y:S01]  /*78db0*/  LDL.LU R20, [R1+0x708] ;  /* 0x0007080001147983 */ /* 0x000f220000300800 */
[----:B------:R-:W-:Y:S02]  /*78dc0*/  IADD3 R2, R3, 0x1e4, RZ ;  /* 0x000001e403027810 */ /* 0x000fe40007ffe0ff */
[----:B------:R-:W-:Y:S02]  /*78dd0*/  ISETP.LT.AND P1, PT, R29, c[0x0][0x178], !P1 ;  /* 0x00005e001d007a0c */ /* 0x000fe40004f21270 */
[----:B------:R-:W-:Y:S02]  /*78de0*/  ISETP.LT.AND P4, PT, R28, c[0x0][0x178], !P5 ;  /* 0x00005e001c007a0c */ /* 0x000fe40006f81270 */
[----:B------:R-:W-:Y:S01]  /*78df0*/  ISETP.GE.AND P2, PT, R2, c[0x0][0x17c], PT ;  /* 0x00005f0002007a0c */ /* 0x000fe20003f46270 */
[----:B------:R-:W-:Y:S01]  /*78e00*/  IADD3 R2, R3, 0x1e5, RZ ;  /* 0x000001e503027810 */ /* 0x000fe20007ffe0ff */
[----:B0-----:R-:W-:-:S03]  /*78e10*/  IADD3 R0, R12, c[0x0][0x198], RZ ;  /* 0x000066000c007a10 */ /* 0x001fc60007ffe0ff */
[----:B------:R-:W-:Y:S01]  /*78e20*/  ISETP.GE.AND P0, PT, R2, c[0x0][0x17c], PT ;  /* 0x00005f0002007a0c */ /* 0x000fe20003f06270 */
[----:B------:R-:W-:Y:S02]  /*78e30*/  PRMT R2, R21, 0x7632, R2 ;  /* 0x0000763215027816 */ /* 0x000fe40000000002 */
[----:B------:R-:W-:-:S04]  /*78e40*/  IMAD.WIDE R4, R12, 0x2, R18 ;  /* 0x000000020c047825 */ /* 0x000fc800078e0212 */
[C---:B------:R-:W-:Y:S01]  /*78e50*/  IMAD.WIDE R8, R0.reuse, 0x2, R16 ;  /* 0x0000000200087825 */ /* 0x040fe200078e0210 */
[----:B------:R-:W-:Y:S01]  /*78e60*/  ISETP.LT.AND P5, PT, R29, c[0x0][0x178], !P5 ;  /* 0x00005e001d007a0c */ /* 0x000fe20006fa1270 */
[----:B------:R-:W-:Y:S02]  /*78e70*/  @P1 STG.E.U16 [R4.64], R2 ;  /* 0x0000000204001986 */ /* 0x000fe4000c101506 */
[----:B------:R-:W-:Y:S01]  /*78e80*/  IMAD.WIDE R12, R0, 0x2, R18 ;  /* 0x00000002000c7825 */ /* 0x000fe200078e0212 */
[----:B---3--:R-:W-:Y:S01]  /*78e90*/  PRMT R24, R26, 0x7632, R24 ;  /* 0x000076321a187816 */ /* 0x008fe20000000018 */
[----:B----4-:R0:W-:Y:S01]  /*78ea0*/  @P4 STG.E.U16 [R8.64], R20 ;  /* 0x0000001408004986 */ /* 0x0101e2000c101506 */
[----:B------:R-:W-:Y:S02]  /*78eb0*/  ISETP.LT.AND P4, PT, R28, c[0x0][0x178], !P6 ;  /* 0x00005e001c007a0c */ /* 0x000fe40007781270 */
[----:B------:R-:W-:-:S05]  /*78ec0*/  PRMT R25, R20, 0x7632, R25 ;  /* 0x0000763214197816 */ /* 0x000fca0000000019 */
[----:B------:R1:W-:Y:S01]  /*78ed0*/  @P5 STG.E.U16 [R12.64], R26 ;  /* 0x0000001a0c005986 */ /* 0x0003e2000c101506 */
[----:B0-----:R-:W-:Y:S01]  /*78ee0*/  IADD3 R8, R0, c[0x0][0x198], RZ ;  /* 0x0000660000087a10 */ /* 0x001fe20007ffe0ff */
[----:B-1----:R-:W3:Y:S04]  /*78ef0*/  LDL.LU R26, [R1+0x18] ;  /* 0x00001800011a7983 */ /* 0x002ee80000300800 */
[----:B------:R-:W-:-:S05]  /*78f00*/  IMAD.WIDE R4, R8, 0x2, R16 ;  /* 0x0000000208047825 */ /* 0x000fca00078e0210 */
[----:B------:R0:W-:Y:S04]  /*78f10*/  @P4 STG.E.U16 [R4.64], R25 ;  /* 0x0000001904004986 */ /* 0x0001e8000c101506 */
[----:B0-----:R-:W4:Y:S01]  /*78f20*/  LDL.LU R5, [R1+0x718] ;  /* 0x0007180001057983 */ /* 0x001f220000300800 */
[----:B------:R-:W2:Y:S01]  /*78f30*/  LDL.LU R25, [R1+0x728] ;  /* 0x0007280001197983 */ /* 0x000ea20000300800 */
        /* <DEDUP_REMOVED lines=9> */
[----:B------:R0:W-:Y:S01]  /*78fd0*/  @P6 STG.E.U16 [R8.64], R24 ;  /* 0x0000001808006986 */ /* 0x0001e2000c101506 */
[----:B------:R-:W-:Y:S02]  /*78fe0*/  IADD3 R2, R3, 0x1e8, RZ ;  /* 0x000001e803027810 */ /* 0x000fe40007ffe0ff */
[----:B------:R-:W-:Y:S01]  /*78ff0*/  ISETP.LT.AND P6, PT, R28, c[0x0][0x178], !P3 ;  /* 0x00005e001c007a0c */ /* 0x000fe20005fc1270 */
[----:B------:R-:W-:Y:S01]  /*79000*/  ISETP.LT.AND P3, PT, R29, c[0x0][0x178], !P3 ;  /* 0x00005e001d007a0c */ /* 0x000fe20005f61270 */
[----:B------:R-:W-:Y:S02]  /*79010*/  ISETP.GE.AND P4, PT, R2, c[0x0][0x17c], PT ;  /* 0x00005f0002007a0c */ /* 0x000fe40003f86270 */
[----:B0-----:R-:W-:-:S04]  /*79020*/  IADD3 R8, R0, c[0x0][0x198], RZ ;  /* 0x0000660000087a10 */ /* 0x001fc80007ffe0ff */
[----:B------:R-:W-:Y:S01]  /*79030*/  IADD3 R0, R8, c[0x0][0x198], RZ ;  /* 0x0000660008007a10 */ /* 0x000fe20007ffe0ff */
[----:B----4-:R-:W-:Y:S01]  /*79040*/  @P5 STG.E.U16 [R12.64], R5 ;  /* 0x000000050c005986 */ /* 0x010fe2000c101506 */
[----:B------:R-:W-:Y:S01]  /*79050*/  ISETP.LT.AND P5, PT, R28, c[0x0][0x178], !P0 ;  /* 0x00005e001c007a0c */ /* 0x000fe200047a1270 */
[----:B--2---:R0:W-:Y:S01]  /*79060*/  @P2 STG.E.U16 [R20.64], R27 ;  /* 0x0000001b14002986 */ /* 0x0041e2000c101506 */
[----:B------:R-:W-:Y:S02]  /*79070*/  ISETP.LT.AND P0, PT, R29, c[0x0][0x178], !P0 ;  /* 0x00005e001d007a0c */ /* 0x000fe40004701270 */
[----:B------:R-:W-:Y:S02]  /*79080*/  PRMT R2, R5, 0x7632, R2 ;  /* 0x0000763205027816 */ /* 0x000fe40000000002 */
[----:B0-----:R-:W-:Y:S02]  /*79090*/  PRMT R20, R27, 0x7632, R20 ;  /* 0x000076321b147816 */ /* 0x001fe40000000014 */
[----:B------:R-:W2:Y:S01]  /*790a0*/  LDL.LU R27, [R1+0x758] ;  /* 0x00075800011b7983 */ /* 0x000ea20000300800 */
[----:B------:R-:W-:Y:S01]  /*790b0*/  IADD3 R12, R3, 0x1e9, RZ ;  /* 0x000001e9030c7810 */ /* 0x000fe20007ffe0ff */
[----:B------:R-:W-:-:S04]  /*790c0*/  IMAD.WIDE R4, R8, 0x2, R16 ;  /* 0x0000000208047825 */ /* 0x000fc800078e0210 */
[----:B------:R-:W-:Y:S01]  /*790d0*/  IMAD.WIDE R8, R8, 0x2, R18 ;  /* 0x0000000208087825 */ /* 0x000fe200078e0212 */
[----:B------:R-:W-:-:S03]  /*790e0*/  ISETP.GE.AND P2, PT, R12, c[0x0][0x17c], PT ;  /* 0x00005f000c007a0c */ /* 0x000fc60003f46270 */
[C---:B------:R-:W-:Y:S01]  /*790f0*/  IMAD.WIDE R12, R0.reuse, 0x2, R16 ;  /* 0x00000002000c7825 */ /* 0x040fe200078e0210 */
[----:B------:R0:W-:Y:S03]  /*79100*/  @P5 STG.E.U16 [R4.64], R2 ;  /* 0x0000000204005986 */ /* 0x0001e6000c101506 */
[----:B------:R-:W-:Y:S01]  /*79110*/  @P0 STG.E.U16 [R8.64], R20 ;  /* 0x0000001408000986 */ /* 0x000fe2000c101506 */
[----:B------:R3:W-:Y:S01]  /*79120*/  @P6 STG.E.U16 [R12.64], R25 ;  /* 0x000000190c006986 */ /* 0x0007e2000c101506 */
[----:B0-----:R-:W-:Y:S01]  /*79130*/  IMAD.WIDE R4, R0, 0x2, R18 ;  /* 0x0000000200047825 */ /* 0x001fe200078e0212 */
[----:B---3--:R-:W-:-:S04]  /*79140*/  PRMT R12, R26, 0x7632, R12 ;  /* 0x000076321a0c7816 */ /* 0x008fc8000000000c */
[----:B------:R0:W-:Y:S04]  /*79150*/  @P3 STG.E.U16 [R4.64], R26 ;  /* 0x0000001a04003986 */ /* 0x0001e8000c101506 */
[----:B0-----:R-:W3:Y:S01]  /*79160*/  LDL.LU R26, [R1+0x748] ;  /* 0x00074800011a7983 */ /* 0x001ee20000300800 */
[----:B------:R-:W-:Y:S02]  /*79170*/  ISETP.LT.AND P6, PT, R28, c[0x0][0x178], !P1 ;  /* 0x00005e001c007a0c */ /* 0x000fe40004fc1270 */
[----:B------:R-:W-:Y:S01]  /*79180*/  IADD3 R2, R3, 0x1eb, RZ ;  /* 0x000001eb03027810 */ /* 0x000fe20007ffe0ff */
[----:B------:R-:W-:Y:S01]  /*79190*/  ISETP.LT.AND P1, PT, R29, c[0x0][0x178], !P1 ;  /* 0x00005e001d007a0c */ /* 0x000fe20004f21270 */
[----:B------:R-:W-:Y:S02]  /*791a0*/  IADD3 R0, R0, c[0x0][0x198], RZ ;  /* 0x0000660000007a10 */ /* 0x000fe40007ffe0ff */
[----:B------:R-:W-:-:S02]  /*791b0*/  ISETP.LT.AND P3, PT, R28, c[0x0][0x178], !P4 ;  /* 0x00005e001c007a0c */ /* 0x000fc40006761270 */
[----:B------:R-:W-:Y:S01]  /*791c0*/  ISETP.GE.AND P0, PT, R2, c[0x0][0x17c], PT ;  /* 0x00005f0002007a0c */ /* 0x000fe20003f06270 */
[----:B------:R-:W-:Y:S01]  /*791d0*/  PRMT R2, R25, 0x7632, R2 ;  /* 0x0000763219027816 */ /* 0x000fe20000000002 */
[----:B------:R-:W-:Y:S01]  /*791e0*/  ISETP.LT.AND P4, PT, R29, c[0x0][0x178], !P4 ;  /* 0x00005e001d007a0c */ /* 0x000fe20006781270 */
[----:B------:R-:W-:-:S04]  /*791f0*/  IMAD.WIDE R4, R0, 0x2, R16 ;  /* 0x0000000200047825 */ /* 0x000fc800078e0210 */
[C---:B------:R-:W-:Y:S01]  /*79200*/  IMAD.WIDE R8, R0.reuse, 0x2, R18 ;  /* 0x0000000200087825 */ /* 0x040fe200078e0212 */
[----:B------:R-:W-:Y:S02]  /*79210*/  IADD3 R0, R0, c[0x0][0x198], RZ ;  /* 0x0000660000007a10 */ /* 0x000fe40007ffe0ff */
[----:B------:R-:W-:Y:S01]  /*79220*/  IADD3 R21, R3, 0x1ea, RZ ;  /* 0x000001ea03157810 */ /* 0x000fe20007ffe0ff */
[----:B------:R0:W-:Y:S01]  /*79230*/  @P6 STG.E.U16 [R4.64], R2 ;  /* 0x0000000204006986 */ /* 0x0001e2000c101506 */
[----:B------:R1:W-:Y:S01]  /*79240*/  @P1 STG.E.U16 [R8.64], R12 ;  /* 0x0000000c08001986 */ /* 0x0003e2000c101506 */
[----:B------:R-:W-:Y:S02]  /*79250*/  ISETP.LT.AND P1, PT, R28, c[0x0][0x178], !P2 ;  /* 0x00005e001c007a0c */ /* 0x000fe40005721270 */
[----:B------:R-:W-:Y:S01]  /*79260*/  ISETP.GE.AND P5, PT, R21, c[0x0][0x17c], PT ;  /* 0x00005f0015007a0c */ /* 0x000fe20003fa6270 */
[----:B------:R-:W-:Y:S02]  /*79270*/  ISETP.LT.AND P2, PT, R29, c[0x0][0x178], !P2 ;  /* 0x00005e001d007a0c */ /* 0x000fe40005741270 */
[----:B0-----:R-:W-:Y:S01]  /*79280*/  IMAD.WIDE R4, R0, 0x2, R16 ;  /* 0x0000000200047825 */ /* 0x001fe200078e0210 */
[----:B------:R-:W-:-:S03]  /*79290*/  IADD3 R2, R3, 0x1ed, RZ ;  /* 0x000001ed03027810 */ /* 0x000fc60007ffe0ff */
[C---:B-1----:R-:W-:Y:S01]  /*792a0*/  IMAD.WIDE R8, R0.reuse, 0x2, R18 ;  /* 0x0000000200087825 */ /* 0x042fe200078e0212 */
[----:B------:R-:W-:Y:S01]  /*792b0*/  IADD3 R0, R0, c[0x0][0x198], RZ ;  /* 0x0000660000007a10 */ /* 0x000fe20007ffe0ff */
[----:B--2---:R0:W-:Y:S01]  /*792c0*/  @P3 STG.E.U16 [R4.64], R27 ;  /* 0x0000001b04003986 */ /* 0x0041e2000c101506 */
[----:B------:R-:W-:Y:S01]  /*792d0*/  ISETP.GE.AND P3, PT, R2, c[0x0][0x17c], PT ;  /* 0x00005f0002007a0c */ /* 0x000fe20003f66270 */
[----:B------:R-:W-:Y:S02]  /*792e0*/  PRMT R2, R27, 0x7632, R2 ;  /* 0x000076321b027816 */ /* 0x000fe40000000002 */
[----:B------:R1:W-:Y:S01]  /*792f0*/  @P4 STG.E.U16 [R8.64], R22 ;  /* 0x0000001608004986 */ /* 0x0003e2000c101506 */
[----:B------:R-:W-:Y:S01]  /*79300*/  ISETP.LT.AND P4, PT, R28, c[0x0][0x178], !P5 ;  /* 0x00005e001c007a0c */ /* 0x000fe20006f81270 */
[----:B0-----:R-:W2:Y:S01]  /*79310*/  LDL.LU R27, [R1+0x738] ;  /* 0x00073800011b7983 */ /* 0x001ea20000300800 */
[----:B------:R-:W-:-:S04]  /*79320*/  IMAD.WIDE R4, R0, 0x2, R16 ;  /* 0x0000000200047825 */ /* 0x000fc800078e0210 */
[C---:B-1----:R-:W-:Y:S01]  /*79330*/  IMAD.WIDE R8, R0.reuse, 0x2, R18 ;  /* 0x0000000200087825 */ /* 0x042fe200078e0212 */
[----:B------:R-:W-:Y:S02]  /*79340*/  IADD3 R0, R0, c[0x0][0x198], RZ ;  /* 0x0000660000007a10 */ /* 0x000fe40007ffe0ff */
[----:B------:R-:W-:Y:S01]  /*79350*/  PRMT R22, R22, 0x7632, R22 ;  /* 0x0000763216167816 */ /* 0x000fe20000000016 */
[----:B------:R0:W-:Y:S04]  /*79360*/  @P1 STG.E.U16 [R4.64], R2 ;  /* 0x0000000204001986 */ /* 0x0001e8000c101506 */
[----:B------:R-:W-:Y:S02]  /*79370*/  @P2 STG.E.U16 [R8.64], R22 ;  /* 0x0000001608002986 */ /* 0x000fe4000c101506 */
[----:B0-----:R-:W-:Y:S01]  /*79380*/  IMAD.WIDE R4, R0, 0x2, R16 ;  /* 0x0000000200047825 */ /* 0x001fe200078e0210 */
[----:B------:R-:W-:-:S04]  /*79390*/  IADD3 R2, R3, 0x1ee, RZ ;  /* 0x000001ee03027810 */ /* 0x000fc80007ffe0ff */
[----:B------:R-:W-:Y:S01]  /*793a0*/  ISETP.GE.AND P1, PT, R2, c[0x0][0x17c], PT ;  /* 0x00005f0002007a0c */ /* 0x000fe20003f26270 */
[----:B---3--:R0:W-:Y:S01]  /*793b0*/  @P4 STG.E.U16 [R4.64], R26 ;  /* 0x0000001a04004986 */ /* 0x0081e2000c101506 */
[C---:B------:R-:W-:Y:S01]  /*793c0*/  IADD3 R2, R0.reuse, c[0x0][0x198], RZ ;  /* 0x0000660000027a10 */ /* 0x040fe20007ffe0ff */
[----:B0-----:R-:W-:Y:S01]  /*793d0*/  IMAD.WIDE R4, R0, 0x2, R18 ;  /* 0x0000000200047825 */ /* 0x001fe200078e0212 */
[----:B------:R-:W-:Y:S02]  /*793e0*/  PRMT R0, R26, 0x7632, R0 ;  /* 0x000076321a007816 */ /* 0x000fe40000000000 */
[----:B------:R-:W3:Y:S01]  /*793f0*/  LDL.LU R26, [R1+0x6f8] ;  /* 0x0006f800011a7983 */ /* 0x000ee20000300800 */
[----:B------:R-:W-:Y:S02]  /*79400*/  ISETP.LT.AND P5, PT, R29, c[0x0][0x178], !P5 ;  /* 0x00005e001d007a0c */ /* 0x000fe40006fa1270 */
[----:B------:R-:W-:Y:S02]  /*79410*/  ISETP.LT.AND P2, PT, R28, c[0x0][0x178], !P0 ;  /* 0x00005e001c007a0c */ /* 0x000fe40004741270 */
[----:B------:R-:W-:-:S02]  /*79420*/  IADD3 R13, R3, 0x1ec, RZ ;  /* 0x000001ec030d7810 */ /* 0x000fc40007ffe0ff */
[----:B------:R-:W-:Y:S01]  /*79430*/  IADD3 R8, R3, 0x1ef, RZ ;  /* 0x000001ef03087810 */ /* 0x000fe20007ffe0ff */
[----:B------:R-:W-:Y:S01]  /*79440*/  ISETP.LT.AND P0, PT, R29, c[0x0][0x178], !P0 ;  /* 0x00005e001d007a0c */ /* 0x000fe20004701270 */
[----:B------:R-:W4:Y:S01]  /*79450*/  LDL.LU R24, [R1+0x6ec] ;  /* 0x0006ec0001187983 */ /* 0x000f220000300800 */
[----:B------:R-:W-:Y:S02]  /*79460*/  ISETP.GE.AND P6, PT, R13, c[0x0][0x17c], PT ;  /* 0x00005f000d007a0c */ /* 0x000fe40003fc6270 */
[----:B------:R-:W-:Y:S01]  /*79470*/  ISETP.GE.AND P4, PT, R8, c[0x0][0x17c], PT ;  /* 0x00005f0008007a0c */ /* 0x000fe20003f86270 */
[----:B------:R-:W-:Y:S01]  /*79480*/  IMAD.WIDE R8, R2, 0x2, R16 ;  /* 0x0000000202087825 */ /* 0x000fe200078e0210 */
[----:B------:R-:W-:Y:S01]  /*79490*/  @P5 STG.E.U16 [R4.64], R6 ;  /* 0x0000000604005986 */ /* 0x000fe2000c101506 */
[----:B------:R-:W-:-:S03]  /*794a0*/  ISETP.LT.AND P5, PT, R28, c[0x0][0x178], !P6 ;  /* 0x00005e001c007a0c */ /* 0x000fc600077a1270 */
[----:B------:R0:W-:Y:S01]  /*794b0*/  @P2 STG.E.U16 [R8.64], R0 ;  /* 0x0000000008002986 */ /* 0x0001e2000c101506 */
[----:B------:R-:W-:Y:S02]  /*794c0*/  ISETP.LT.AND P6, PT, R29, c[0x0][0x178], !P6 ;  /* 0x00005e001d007a0c */ /* 0x000fe400077c1270 */
[----:B0-----:R-:W-:Y:S02]  /*794d0*/  IADD3 R0, R2, c[0x0][0x198], RZ ;  /* 0x0000660002007a10 */ /* 0x001fe40007ffe0ff */
[----:B------:R-:W-:Y:S01]  /*794e0*/  PRMT R6, R6, 0x7632, R6 ;  /* 0x0000763206067816 */ /* 0x000fe20000000006 */
[----:B------:R-:W-:Y:S01]  /*794f0*/  IMAD.WIDE R4, R2, 0x2, R18 ;  /* 0x0000000202047825 */ /* 0x000fe200078e0212 */
[----:B------:R-:W-:-:S03]  /*79500*/  IADD3 R2, R3, 0x1f1, RZ ;  /* 0x000001f103027810 */ /* 0x000fc60007ffe0ff */
[----:B------:R-:W-:-:S04]  /*79510*/  IMAD.WIDE R8, R0, 0x2, R16 ;  /* 0x0000000200087825 */ /* 0x000fc800078e0210 */
[----:B------:R-:W-:Y:S01]  /*79520*/  IMAD.WIDE R12, R0, 0x2, R18 ;  /* 0x00000002000c7825 */ /* 0x000fe200078e0212 */
[----:B------:R0:W-:Y:S01]  /*79530*/  @P0 STG.E.U16 [R4.64], R6 ;  /* 0x0000000604000986 */ /* 0x0001e2000c101506 */
[----:B------:R-:W-:Y:S02]  /*79540*/  ISETP.GE.AND P0, PT, R2, c[0x0][0x17c], PT ;  /* 0x00005f0002007a0c */ /* 0x000fe40003f06270 */
[----:B0-----:R-:W-:Y:S01]  /*79550*/  IADD3 R6, R3, 0x1f2, RZ ;  /* 0x000001f203067810 */ /* 0x001fe20007ffe0ff */
[----:B--2---:R0:W-:Y:S01]  /*79560*/  @P5 STG.E.U16 [R8.64], R27 ;  /* 0x0000001b08005986 */ /* 0x0041e2000c101506 */
[----:B------:R-:W-:Y:S02]  /*79570*/  PRMT R2, R27, 0x7632, R2 ;  /* 0x000076321b027816 */ /* 0x000fe40000000002 */
[----:B------:R-:W-:Y:S01]  /*79580*/  ISETP.LT.AND P5, PT, R28, c[0x0][0x178], !P3 ;  /* 0x00005e001c007a0c */ /* 0x000fe20005fa1270 */
[----:B------:R1:W-:Y:S01]  /*79590*/  @P6 STG.E.U16 [R12.64], R10 ;  /* 0x0000000a0c006986 */ /* 0x0003e2000c101506 */
[----:B------:R-:W-:-:S02]  /*795a0*/  ISETP.LT.AND P3, PT, R29, c[0x0][0x178], !P3 ;  /* 0x00005e001d007a0c */ /* 0x000fc40005f61270 */
[----:B------:R-:W-:Y:S01]  /*795b0*/  ISETP.LT.AND P6, PT, R28, c[0x0][0x178], !P1 ;  /* 0x00005e001c007a0c */ /* 0x000fe20004fc1270 */
[----:B0-----:R-:W2:Y:S01]  /*795c0*/  LDL.LU R27, [R1+0x3c] ;  /* 0x00003c00011b7983 */ /* 0x001ea20000300800 */
[----:B------:R-:W-:Y:S01]  /*795d0*/  IADD3 R8, R0, c[0x0][0x198], RZ ;  /* 0x0000660000087a10 */ /* 0x000fe20007ffe0ff */
[----:B------:R-:W2:Y:S03]  /*795e0*/  LDL.LU R25, [R1+0x70c] ;  /* 0x00070c0001197983 */ /* 0x000ea60000300800 */
[C---:B------:R-:W-:Y:S01]  /*795f0*/  IADD3 R0, R8.reuse, c[0x0][0x198], RZ ;  /* 0x0000660008007a10 */ /* 0x040fe20007ffe0ff */
[----:B------:R-:W-:Y:S01]  /*79600*/  IMAD.WIDE R4, R8, 0x2, R16 ;  /* 0x0000000208047825 */ /* 0x000fe200078e0210 */
[----:B-1----:R-:W-:-:S03]  /*79610*/  PRMT R10, R10, 0x7632, R10 ;  /* 0x000076320a0a7816 */ /* 0x002fc6000000000a */
[----:B------:R-:W-:-:S04]  /*79620*/  IMAD.WIDE R8, R8, 0x2, R18 ;  /* 0x0000000208087825 */ /* 0x000fc800078e0212 */
[----:B------:R-:W-:Y:S01]  /*79630*/  IMAD.WIDE R12, R0, 0x2, R16 ;  /* 0x00000002000c7825 */ /* 0x000fe200078e0210 */
[----:B------:R-:W-:Y:S01]  /*79640*/  @P5 STG.E.U16 [R4.64], R2 ;  /* 0x0000000204005986 */ /* 0x000fe2000c101506 */
[----:B------:R-:W-:Y:S02]  /*79650*/  ISETP.GE.AND P5, PT, R6, c[0x0][0x17c], PT ;  /* 0x00005f0006007a0c */ /* 0x000fe40003fa6270 */
[----:B------:R-:W-:Y:S01]  /*79660*/  @P3 STG.E.U16 [R8.64], R10 ;  /* 0x0000000a08003986 */ /* 0x000fe2000c101506 */
[----:B---3--:R0:W-:Y:S01]  /*79670*/  @P6 STG.E.U16 [R12.64], R26 ;  /* 0x0000001a0c006986 */ /* 0x0081e2000c101506 */
[----:B------:R-:W-:-:S03]  /*79680*/  PRMT R6, R26, 0x7632, R6 ;  /* 0x000076321a067816 */ /* 0x000fc60000000006 */
[----:B0-----:R-:W3:Y:S01]  /*79690*/  LDL.LU R26, [R1+0x4c] ;  /* 0x00004c00011a7983 */ /* 0x001ee20000300800 */
[----:B------:R-:W-:Y:S02]  /*796a0*/  ISETP.LT.AND P1, PT, R29, c[0x0][0x178], !P1 ;  /* 0x00005e001d007a0c */ /* 0x000fe40004f21270 */
[----:B------:R-:W-:-:S04]  /*796b0*/  IADD3 R20, R3, 0x1f0, RZ ;  /* 0x000001f003147810 */ /* 0x000fc80007ffe0ff */
[----:B------:R-:W-:Y:S01]  /*796c0*/  ISETP.GE.AND P2, PT, R20, c[0x0][0x17c], PT ;  /* 0x00005f0014007a0c */ /* 0x000fe20003f46270 */
[C---:B------:R-:W-:Y:S01]  /*796d0*/  IMAD.WIDE R20, R0.reuse, 0x2, R18 ;  /* 0x0000000200147825 */ /* 0x040fe200078e0212 */
[----:B------:R-:W-:-:S05]  /*796e0*/  IADD3 R4, R0, c[0x0][0x198], RZ ;  /* 0x0000660000047a10 */ /* 0x000fca0007ffe0ff */
[----:B------:R0:W-:Y:S01]  /*796f0*/  @P1 STG.E.U16 [R20.64], R14 ;  /* 0x0000000e14001986 */ /* 0x0001e2000c101506 */
[C---:B------:R-:W-:Y:S01]  /*79700*/  ISETP.LT.AND P1, PT, R28.reuse, c[0x0][0x178], !P4 ;  /* 0x00005e001c007a0c */ /* 0x040fe20006721270 */
[C---:B------:R-:W-:Y:S01]  /*79710*/  ISETP.LT.AND P4, PT, R29.reuse, c[0x0][0x178], !P4 ;  /* 0x00005e001d007a0c */ /* 0x040fe20006781270 */
[----:B------:R-:W-:Y:S01]  /*79720*/  ISETP.LT.AND P3, PT, R28, c[0x0][0x178], !P2 ;  /* 0x00005e001c007a0c */ /* 0x000fe20005761270 */
[C---:B------:R-:W-:Y:S01]  /*79730*/  IMAD.WIDE R8, R4.reuse, 0x2, R16 ;  /* 0x0000000204087825 */ /* 0x040fe200078e0210 */
[----:B------:R-:W-:Y:S02]  /*79740*/  ISETP.LT.AND P2, PT, R29, c[0x0][0x178], !P2 ;  /* 0x00005e001d007a0c */ /* 0x000fe40005741270 */
[C---:B------:R-:W-:Y:S01]  /*79750*/  IADD3 R2, R4.reuse, c[0x0][0x198], RZ ;  /* 0x0000660004027a10 */ /* 0x040fe20007ffe0ff */
[----:B------:R-:W-:Y:S01]  /*79760*/  IMAD.WIDE R4, R4, 0x2, R18 ;  /* 0x0000000204047825 */ /* 0x000fe200078e0212 */
[----:B0-----:R-:W-:-:S05]  /*79770*/  PRMT R14, R14, 0x7632, R14 ;  /* 0x000076320e0e7816 */ /* 0x001fca000000000e */
[----:B------:R0:W-:Y:S01]  /*79780*/  @P1 STG.E.U16 [R8.64], R6 ;  /* 0x0000000608001986 */ /* 0x0001e2000c101506 */
[----:B------:R1:W-:Y:S01]  /*79790*/  @P4 STG.E.U16 [R4.64], R14 ;  /* 0x0000000e04004986 */ /* 0x0003e2000c101506 */
[----:B------:R-:W-:Y:S02]  /*797a0*/  IADD3 R0, R3, 0x1f4, RZ ;  /* 0x000001f403007810 */ /* 0x000fe40007ffe0ff */
[C---:B------:R-:W-:Y:S01]  /*797b0*/  IADD3 R13, R2.reuse, c[0x0][0x198], RZ ;  /* 0x00006600020d7a10 */ /* 0x040fe20007ffe0ff */
[----:B0-----:R-:W-:-:S04]  /*797c0*/  IMAD.WIDE R8, R2, 0x2, R16 ;  /* 0x0000000202087825 */ /* 0x001fc800078e0210 */
[----:B-1----:R-:W-:Y:S01]  /*797d0*/  IMAD.WIDE R4, R2, 0x2, R18 ;  /* 0x0000000202047825 */ /* 0x002fe200078e0212 */
[----:B----4-:R0:W-:Y:S01]  /*797e0*/  @P3 STG.E.U16 [R8.64], R24 ;  /* 0x0000001808003986 */ /* 0x0101e2000c101506 */
[----:B------:R-:W-:Y:S02]  /*797f0*/  ISETP.LT.AND P3, PT, R28, c[0x0][0x178], !P0 ;  /* 0x00005e001c007a0c */ /* 0x000fe40004761270 */
[----:B------:R-:W-:Y:S01]  /*79800*/  ISETP.GE.AND P1, PT, R0, c[0x0][0x17c], PT ;  /* 0x00005f0000007a0c */ /* 0x000fe20003f26270 */
[----:B------:R-:W-:Y:S01]  /*79810*/  ISETP.LT.AND P0, PT, R29, c[0x0][0x178], !P0 ;  /* 0x00005e001d007a0c */ /* 0x000fe20004701270 */
[----:B------:R-:W-:Y:S02]  /*79820*/  PRMT R0, R24, 0x7632, R0 ;  /* 0x0000763218007816 */ /* 0x000fe40000000000 */
[----:B------:R-:W-:Y:S02]  /*79830*/  IADD3 R12, R3, 0x1f5, RZ ;  /* 0x000001f5030c7810 */ /* 0x000fe40007ffe0ff */
[----:B------:R-:W-:-:S02]  /*79840*/  IADD3 R2, R13, c[0x0][0x198], RZ ;  /* 0x000066000d027a10 */ /* 0x000fc40007ffe0ff */
[----:B------:R-:W-:Y:S01]  /*79850*/  ISETP.GE.AND P4, PT, R12, c[0x0][0x17c], PT ;  /* 0x00005f000c007a0c */ /* 0x000fe20003f86270 */
[----:B0-----:R-:W-:Y:S01]  /*79860*/  IMAD.WIDE R8, R13, 0x2, R18 ;  /* 0x000000020d087825 */ /* 0x001fe200078e0212 */
[----:B--2---:R-:W-:Y:S01]  /*79870*/  PRMT R6, R27, 0x7632, R6 ;  /* 0x000076321b067816 */ /* 0x004fe20000000006 */
[----:B------:R0:W-:Y:S01]  /*79880*/  @P2 STG.E.U16 [R4.64], R27 ;  /* 0x0000001b04002986 */ /* 0x0001e2000c101506 */
[----:B------:R-:W-:Y:S01]  /*79890*/  ISETP.LT.AND P2, PT, R28, c[0x0][0x178], !P5 ;  /* 0x00005e001c007a0c */ /* 0x000fe20006f41270 */
[----:B------:R-:W-:Y:S02]  /*798a0*/  ISETP.LT.AND P5, PT, R29, c[0x0][0x178], !P5 ;  /* 0x00005e001d007a0c */ /* 0x000fe40006fa1270 */
[----:B0-----:R-:W2:Y:S01]  /*798b0*/  LDL.LU R27, [R1+0x71c] ;  /* 0x00071c00011b7983 */ /* 0x001ea20000300800 */
[----:B------:R-:W4:Y:S02]  /*798c0*/  LDL.LU R24, [R1+0x2c] ;  /* 0x00002c0001187983 */ /* 0x000f240000300800 */
[----:B------:R-:W-:-:S04]  /*798d0*/  IMAD.WIDE R4, R13, 0x2, R16 ;  /* 0x000000020d047825 */ /* 0x000fc800078e0210 */
[C---:B------:R-:W-:Y:S01]  /*798e0*/  IMAD.WIDE R12, R2.reuse, 0x2, R16 ;  /* 0x00000002020c7825 */ /* 0x040fe200078e0210 */
[----:B------:R0:W-:Y:S03]  /*798f0*/  @P3 STG.E.U16 [R4.64], R0 ;  /* 0x0000000004003986 */ /* 0x0001e6000c101506 */
[----:B------:R3:W-:Y:S02]  /*79900*/  @P0 STG.E.U16 [R8.64], R6 ;  /* 0x0000000608000986 */ /* 0x0007e4000c101506 */
[----:B------:R-:W-:Y:S02]  /*79910*/  @P2 STG.E.U16 [R12.64], R25 ;  /* 0x000000190c002986 */ /* 0x000fe4000c101506 */
[----:B0-----:R-:W-:Y:S01]  /*79920*/  IMAD.WIDE R4, R2, 0x2, R18 ;  /* 0x0000000202047825 */ /* 0x001fe200078e0212 */
[----:B---3--:R-:W-:-:S04]  /*79930*/  PRMT R6, R26, 0x7632, R6 ;  /* 0x000076321a067816 */ /* 0x008fc80000000006 */
[----:B------:R0:W-:Y:S04]  /*79940*/  @P5 STG.E.U16 [R4.64], R26 ;  /* 0x0000001a04005986 */ /* 0x0001e8000c101506 */
[----:B0-----:R-:W3:Y:S01]  /*79950*/  LDL.LU R26, [R1+0x72c] ;  /* 0x00072c00011a7983 */ /* 0x001ee20000300800 */
[----:B------:R-:W-:-:S04]  /*79960*/  IADD3 R10, R3, 0x1f3, RZ ;  /* 0x000001f3030a7810 */ /* 0x000fc80007ffe0ff */
[----:B------:R-:W-:Y:S02]  /*79970*/  ISETP.GE.AND P6, PT, R10, c[0x0][0x17c], PT ;  /* 0x00005f000a007a0c */ /* 0x000fe40003fc6270 */
[----:B------:R-:W-:Y:S02]  /*79980*/  IADD3 R21, R2, c[0x0][0x198], RZ ;  /* 0x0000660002157a10 */ /* 0x000fe40007ffe0ff */
[C---:B------:R-:W-:Y:S01]  /*79990*/  ISETP.LT.AND P0, PT, R28.reuse, c[0x0][0x178], !P6 ;  /* 0x00005e001c007a0c */ /* 0x040fe20007701270 */
[----:B------:R-:W-:Y:S01]  /*799a0*/  ISETP.LT.AND P6, PT, R29, c[0x0][0x178], !P6 ;  /* 0x00005e001d007a0c */ /* 0x000fe200077c1270 */
[----:B------:R-:W-:Y:S02]  /*799b0*/  PRMT R0, R25, 0x7632, R0 ;  /* 0x0000763219007816 */ /* 0x000fe40000000000 */
[----:B------:R-:W-:Y:S01]  /*799c0*/  ISETP.LT.AND P2, PT, R28, c[0x0][0x178], !P1 ;  /* 0x00005e001c007a0c */ /* 0x000fe20004f41270 */
[----:B------:R-:W3:Y:S01]  /*799d0*/  LDL.LU R25, [R1+0x1c] ;  /* 0x00001c0001197983 */ /* 0x000ee20000300800 */
[----:B------:R-:W-:Y:S01]  /*799e0*/  IMAD.WIDE R8, R21, 0x2, R16 ;  /* 0x0000000215087825 */ /* 0x000fe200078e0210 */
[----:B------:R-:W-:-:S02]  /*799f0*/  ISETP.LT.AND P1, PT, R29, c[0x0][0x178], !P1 ;  /* 0x00005e001d007a0c */ /* 0x000fc40004f21270 */
[C---:B------:R-:W-:Y:S01]  /*79a00*/  IADD3 R2, R21.reuse, c[0x0][0x198], RZ ;  /* 0x0000660015027a10 */ /* 0x040fe20007ffe0ff */
[----:B------:R-:W-:Y:S01]  /*79a10*/  IMAD.WIDE R4, R21, 0x2, R18 ;  /* 0x0000000215047825 */ /* 0x000fe200078e0212 */
[----:B------:R-:W-:Y:S02]  /*79a20*/  IADD3 R10, R3, 0x1f6, RZ ;  /* 0x000001f6030a7810 */ /* 0x000fe40007ffe0ff */
[----:B------:R0:W-:Y:S02]  /*79a30*/  @P0 STG.E.U16 [R8.64], R0 ;  /* 0x0000000008000986 */ /* 0x0001e4000c101506 */
[----:B------:R1:W-:Y:S01]  /*79a40*/  @P6 STG.E.U16 [R4.64], R6 ;  /* 0x0000000604006986 */ /* 0x0003e2000c101506 */
[----:B------:R-:W-:Y:S02]  /*79a50*/  ISETP.LT.AND P6, PT, R28, c[0x0][0x178], !P4 ;  /* 0x00005e001c007a0c */ /* 0x000fe400067c1270 */
[----:B------:R-:W-:Y:S02]  /*79a60*/  ISETP.GE.AND P3, PT, R10, c[0x0][0x17c], PT ;  /* 0x00005f000a007a0c */ /* 0x000fe40003f66270 */
[C---:B------:R-:W-:Y:S01]  /*79a70*/  IADD3 R13, R2.reuse, c[0x0][0x198], RZ ;  /* 0x00006600020d7a10 */ /* 0x040fe20007ffe0ff */
[----:B0-----:R-:W-:-:S04]  /*79a80*/  IMAD.WIDE R8, R2, 0x2, R16 ;  /* 0x0000000202087825 */ /* 0x001fc800078e0210 */
[----:B-1----:R-:W-:Y:S01]  /*79a90*/  IMAD.WIDE R4, R2, 0x2, R18 ;  /* 0x0000000202047825 */ /* 0x002fe200078e0212 */
[----:B------:R-:W-:Y:S02]  /*79aa0*/  ISETP.LT.AND P4, PT, R29, c[0x0][0x178], !P4 ;  /* 0x00005e001d007a0c */ /* 0x000fe40006781270 */
[----:B------:R-:W-:Y:S02]  /*79ab0*/  IADD3 R21, R13, c[0x0][0x198], RZ ;  /* 0x000066000d157a10 */ /* 0x000fe40007ffe0ff */
[----:B------:R-:W-:Y:S01]  /*79ac0*/  IADD3 R6, R3, 0x1fa, RZ ;  /* 0x000001fa03067810 */ /* 0x000fe20007ffe0ff */
[----:B--2---:R0:W-:Y:S01]  /*79ad0*/  @P2 STG.E.U16 [R8.64], R27 ;  /* 0x0000001b08002986 */ /* 0x0041e2000c101506 */
[----:B----4-:R1:W-:Y:S01]  /*79ae0*/  @P1 STG.E.U16 [R4.64], R24 ;  /* 0x0000001804001986 */ /* 0x0103e2000c101506 */
[----:B------:R-:W-:Y:S02]  /*79af0*/  ISETP.LT.AND P1, PT, R28, c[0x0][0x178], !P3 ;  /* 0x00005e001c007a0c */ /* 0x000fe40005f21270 */
[----:B0-----:R-:W-:-:S02]  /*79b00*/  PRMT R9, R27, 0x7632, R9 ;  /* 0x000076321b097816 */ /* 0x001fc40000000009 */
[----:B------:R-:W2:Y:S01]  /*79b10*/  LDL.LU R27, [R1+0x75c] ;  /* 0x00075c00011b7983 */ /* 0x000ea20000300800 */
[----:B-1----:R-:W-:Y:S01]  /*79b20*/  IMAD.WIDE R4, R13, 0x2, R16 ;  /* 0x000000020d047825 */ /* 0x002fe200078e0210 */
[----:B------:R-:W-:-:S04]  /*79b30*/  PRMT R2, R24, 0x7632, R2 ;  /* 0x0000763218027816 */ /* 0x000fc80000000002 */
[----:B------:R0:W-:Y:S01]  /*79b40*/  @P6 STG.E.U16 [R4.64], R9 ;  /* 0x0000000904006986 */ /* 0x0001e2000c101506 */
[----:B------:R-:W-:Y:S01]  /*79b50*/  ISETP.GE.AND P6, PT, R6, c[0x0][0x17c], PT ;  /* 0x00005f0006007a0c */ /* 0x000fe20003fc6270 */
[----:B0-----:R-:W-:-:S04]  /*79b60*/  IMAD.WIDE R4, R13, 0x2, R18 ;  /* 0x000000020d047825 */ /* 0x001fc800078e0212 */
[----:B------:R-:W-:Y:S01]  /*79b70*/  IMAD.WIDE R8, R21, 0x2, R16 ;  /* 0x0000000215087825 */ /* 0x000fe200078e0210 */
[----:B------:R-:W-:Y:S04]  /*79b80*/  @P4 STG.E.U16 [R4.64], R2 ;  /* 0x0000000204004986 */ /* 0x000fe8000c101506 */
[----:B---3--:R0:W-:Y:S01]  /*79b90*/  @P1 STG.E.U16 [R8.64], R26 ;  /* 0x0000001a08001986 */ /* 0x0081e2000c101506 */
[----:B------:R-:W-:Y:S02]  /*79ba0*/  PRMT R6, R26, 0x7632, R6 ;  /* 0x000076321a067816 */ /* 0x000fe40000000006 */
[----:B0-----:R-:W3:Y:S01]  /*79bb0*/  LDL.LU R26, [R1+0x74c] ;  /* 0x00074c00011a7983 */ /* 0x001ee20000300800 */
[----:B------:R-:W-:Y:S02]  /*79bc0*/  ISETP.LT.AND P3, PT, R29, c[0x0][0x178], !P3 ;  /* 0x00005e001d007a0c */ /* 0x000fe40005f61270 */
[----:B------:R-:W-:-:S02]  /*79bd0*/  IADD3 R14, R3, 0x1f7, RZ ;  /* 0x000001f7030e7810 */ /* 0x000fc40007ffe0ff */
[----:B------:R-:W-:Y:S01]  /*79be0*/  IADD3 R10, R3, 0x1f8, RZ ;  /* 0x000001f8030a7810 */ /* 0x000fe20007ffe0ff */
[----:B------:R-:W-:Y:S01]  /*79bf0*/  IMAD.WIDE R12, R21, 0x2, R18 ;  /* 0x00000002150c7825 */ /* 0x000fe200078e0212 */
[----:B------:R-:W4:Y:S01]  /*79c00*/  LDL.LU R24, [R1+0x73c] ;  /* 0x00073c0001187983 */ /* 0x000f220000300800 */
[----:B------:R-:W-:Y:S02]  /*79c10*/  ISETP.GE.AND P5, PT, R14, c[0x0][0x17c], PT ;  /* 0x00005f000e007a0c */ /* 0x000fe40003fa6270 */
[----:B------:R-:W-:Y:S01]  /*79c20*/  ISETP.GE.AND P0, PT, R10, c[0x0][0x17c], PT ;  /* 0x00005f000a007a0c */ /* 0x000fe20003f06270 */
[----:B------:R-:W-:Y:S01]  /*79c30*/  IADD3 R10, R3, 0x1f9, RZ ;  /* 0x000001f9030a7810 */ /* 0x000fe20007ffe0ff */
[----:B------:R-:W-:Y:S02]  /*79c40*/  IADD3 R21, R21, c[0x0][0x198], RZ ;  /* 0x0000660015157a10 */ /* 0x000fe40007ffe0ff */
[----:B------:R-:W-:Y:S01]  /*79c50*/  ISETP.LT.AND P1, PT, R28, c[0x0][0x178], !P5 ;  /* 0x00005e001c007a0c */ /* 0x000fe20006f21270 */
[----:B------:R-:W-:Y:S01]  /*79c60*/  ISETP.LT.AND P5, PT, R29, c[0x0][0x178], !P5 ;  /* 0x00005e001d007a0c */ /* 0x000fe20006fa1270 */
[----:B------:R-:W-:Y:S01]  /*79c70*/  ISETP.GE.AND P2, PT, R10, c[0x0][0x17c], PT ;  /* 0x00005f000a007a0c */ /* 0x000fe20003f46270 */
[----:B------:R0:W-:Y:S01]  /*79c80*/  @P3 STG.E.U16 [R12.64], R25 ;  /* 0x000000190c003986 */ /* 0x0001e2000c101506 */
[----:B------:R-:W-:-:S02]  /*79c90*/  ISETP.LT.AND P3, PT, R28, c[0x0][0x178], !P0 ;  /* 0x00005e001c007a0c */ /* 0x000fc40004761270 */
[----:B------:R-:W-:Y:S01]  /*79ca0*/  PRMT R10, R25, 0x7632, R10 ;  /* 0x00007632190a7816 */ /* 0x000fe2000000000a */
[----:B------:R-:W-:-:S04]  /*79cb0*/  IMAD.WIDE R4, R21, 0x2, R16 ;  /* 0x0000000215047825 */ /* 0x000fc800078e0210 */
[C---:B------:R-:W-:Y:S01]  /*79cc0*/  IMAD.WIDE R8, R21.reuse, 0x2, R18 ;  /* 0x0000000215087825 */ /* 0x040fe200078e0212 */
[----:B0-----:R-:W-:Y:S01]  /*79cd0*/  IADD3 R25, R21, c[0x0][0x198], RZ ;  /* 0x0000660015197a10 */ /* 0x001fe20007ffe0ff */
[----:B------:R0:W-:Y:S04]  /*79ce0*/  @P1 STG.E.U16 [R4.64], R6 ;  /* 0x0000000604001986 */ /* 0x0001e8000c101506 */
[----:B------:R-:W-:Y:S01]  /*79cf0*/  IMAD.WIDE R12, R25, 0x2, R16 ;  /* 0x00000002190c7825 */ /* 0x000fe200078e0210 */
[----:B------:R1:W-:Y:S01]  /*79d00*/  @P5 STG.E.U16 [R8.64], R10 ;  /* 0x0000000a08005986 */ /* 0x0003e2000c101506 */
[----:B------:R-:W-:Y:S02]  /*79d10*/  ISETP.LT.AND P0, PT, R29, c[0x0][0x178], !P0 ;  /* 0x00005e001d007a0c */ /* 0x000fe40004701270 */
[C---:B------:R-:W-:Y:S01]  /*79d20*/  IMAD.WIDE R20, R25.reuse, 0x2, R18 ;  /* 0x0000000219147825 */ /* 0x040fe200078e0212 */
[----:B------:R-:W-:-:S02]  /*79d30*/  IADD3 R25, R25, c[0x0][0x198], RZ ;  /* 0x0000660019197a10 */ /* 0x000fc40007ffe0ff */
[----:B------:R-:W-:Y:S02]  /*79d40*/  ISETP.LT.AND P5, PT, R28, c[0x0][0x178], !P6 ;  /* 0x00005e001c007a0c */ /* 0x000fe400077a1270 */
[----:B------:R-:W-:Y:S01]  /*79d50*/  PRMT R14, R23, 0x7632, R14 ;  /* 0x00007632170e7816 */ /* 0x000fe2000000000e */
[----:B0-----:R-:W-:Y:S01]  /*79d60*/  IMAD.WIDE R4, R25, 0x2, R16 ;  /* 0x0000000219047825 */ /* 0x001fe200078e0210 */
[----:B------:R-:W-:-:S03]  /*79d70*/  IADD3 R6, R3, 0x1fd, RZ ;  /* 0x000001fd03067810 */ /* 0x000fc60007ffe0ff */
[----:B-1----:R-:W-:Y:S01]  /*79d80*/  IMAD.WIDE R8, R25, 0x2, R18 ;  /* 0x0000000219087825 */ /* 0x002fe200078e0212 */
[----:B--2---:R0:W-:Y:S01]  /*79d90*/  @P3 STG.E.U16 [R12.64], R27 ;  /* 0x0000001b0c003986 */ /* 0x0041e2000c101506 */
[----:B------:R-:W-:Y:S02]  /*79da0*/  ISETP.LT.AND P3, PT, R28, c[0x0][0x178], !P2 ;  /* 0x00005e001c007a0c */ /* 0x000fe40005761270 */
[----:B------:R-:W-:Y:S01]  /*79db0*/  ISETP.LT.AND P2, PT, R29, c[0x0][0x178], !P2 ;  /* 0x00005e001d007a0c */ /* 0x000fe20005741270 */
[----:B------:R-:W-:Y:S01]  /*79dc0*/  PRMT R2, R27, 0x7632, R2 ;  /* 0x000076321b027816 */ /* 0x000fe20000000002 */
[----:B------:R-:W-:Y:S01]  /*79dd0*/  @P0 STG.E.U16 [R20.64], R23 ;  /* 0x0000001714000986 */ /* 0x000fe2000c101506 */
[----:B0-----:R-:W-:Y:S02]  /*79de0*/  IADD3 R27, R25, c[0x0][0x198], RZ ;  /* 0x00006600191b7a10 */ /* 0x001fe40007ffe0ff */
[----:B------:R-:W-:-:S06]  /*79df0*/  ISETP.GE.AND P0, PT, R6, c[0x0][0x17c], PT ;  /* 0x00005f0006007a0c */ /* 0x000fcc0003f06270 */
[----:B------:R-:W-:Y:S01]  /*79e00*/  @P3 STG.E.U16 [R4.64], R2 ;  /* 0x0000000204003986 */ /* 0x000fe2000c101506 */
[----:B------:R-:W-:-:S03]  /*79e10*/  IMAD.WIDE R12, R27, 0x2, R16 ;  /* 0x000000021b0c7825 */ /* 0x000fc600078e0210 */
[----:B------:R-:W-:Y:S04]  /*79e20*/  @P2 STG.E.U16 [R8.64], R14 ;  /* 0x0000000e08002986 */ /* 0x000fe8000c101506 */
[----:B---3--:R0:W-:Y:S01]  /*79e30*/  @P5 STG.E.U16 [R12.64], R26 ;  /* 0x0000001a0c005986 */ /* 0x0081e2000c101506 */
[----:B------:R-:W-:-:S03]  /*79e40*/  PRMT R6, R26, 0x7632, R6 ;  /* 0x000076321a067816 */ /* 0x000fc60000000006 */
[----:B0-----:R-:W2:Y:S01]  /*79e50*/  LDL.LU R26, [R1+0x6fc] ;  /* 0x0006fc00011a7983 */ /* 0x001ea20000300800 */
[----:B------:R-:W-:-:S04]  /*79e60*/  IADD3 R0, R3, 0x1fb, RZ ;  /* 0x000001fb03007810 */ /* 0x000fc80007ffe0ff */
[----:B------:R-:W-:Y:S01]  /*79e70*/  ISETP.GE.AND P4, PT, R0, c[0x0][0x17c], PT ;  /* 0x00005f0000007a0c */ /* 0x000fe20003f86270 */
[----:B------:R-:W-:Y:S01]  /*79e80*/  IADD3 R0, R3, 0x1fc, RZ ;  /* 0x000001fc03007810 */ /* 0x000fe20007ffe0ff */
[----:B------:R-:W-:Y:S02]  /*79e90*/  ISETP.LT.AND P6, PT, R29, c[0x0][0x178], !P6 ;  /* 0x00005e001d007a0c */ /* 0x000fe400077c1270 */
[----:B------:R-:W-:Y:S02]  /*79ea0*/  ISETP.LT.AND P2, PT, R28, c[0x0][0x178], !P4 ;  /* 0x00005e001c007a0c */ /* 0x000fe40006741270 */
[----:B------:R-:W-:Y:S01]  /*79eb0*/  ISETP.GE.AND P1, PT, R0, c[0x0][0x17c], PT ;  /* 0x00005f0000007a0c */ /* 0x000fe20003f26270 */
[----:B------:R-:W-:Y:S01]  /*79ec0*/  IADD3 R0, R3, 0x1fe, RZ ;  /* 0x000001fe03007810 */ /* 0x000fe20007ffe0ff */
[----:B------:R-:W-:Y:S02]  /*79ed0*/  ISETP.LT.AND P4, PT, R29, c[0x0][0x178], !P4 ;  /* 0x00005e001d007a0c */ /* 0x000fe40006781270 */
[----:B------:R-:W-:-:S02]  /*79ee0*/  IADD3 R21, R27, c[0x0][0x198], RZ ;  /* 0x000066001b157a10 */ /* 0x000fc40007ffe0ff */
[----:B------:R-:W-:Y:S02]  /*79ef0*/  ISETP.LT.AND P5, PT, R28, c[0x0][0x178], !P1 ;  /* 0x00005e001c007a0c */ /* 0x000fe40004fa1270 */
[----:B------:R-:W-:Y:S01]  /*79f00*/  ISETP.GE.AND P3, PT, R0, c[0x0][0x17c], PT ;  /* 0x00005f0000007a0c */ /* 0x000fe20003f66270 */
[----:B------:R-:W-:Y:S01]  /*79f10*/  IADD3 R0, R3, 0x1ff, RZ ;  /* 0x000001ff03007810 */ /* 0x000fe20007ffe0ff */
[----:B------:R-:W-:Y:S01]  /*79f20*/  IADD3 R23, R21, c[0x0][0x198], RZ ;  /* 0x0000660015177a10 */ /* 0x000fe20007ffe0ff */
[----:B------:R-:W-:-:S04]  /*79f30*/  IMAD.WIDE R2, R27, 0x2, R18 ;  /* 0x000000021b027825 */ /* 0x000fc800078e0212 */
[----:B------:R-:W-:Y:S01]  /*79f40*/  IMAD.WIDE R4, R21, 0x2, R16 ;  /* 0x0000000215047825 */ /* 0x000fe200078e0210 */
[----:B------:R-:W-:-:S03]  /*79f50*/  PRMT R10, R7, 0x7632, R10 ;  /* 0x00007632070a7816 */ /* 0x000fc6000000000a */
[----:B------:R-:W-:-:S04]  /*79f60*/  IMAD.WIDE R8, R21, 0x2, R18 ;  /* 0x0000000215087825 */ /* 0x000fc800078e0212 */
[----:B------:R-:W-:Y:S01]  /*79f70*/  IMAD.WIDE R12, R23, 0x2, R16 ;  /* 0x00000002170c7825 */ /* 0x000fe200078e0210 */
[----:B------:R0:W-:Y:S03]  /*79f80*/  @P6 STG.E.U16 [R2.64], R7 ;  /* 0x0000000702006986 */ /* 0x0001e6000c101506 */
[----:B------:R1:W-:Y:S01]  /*79f90*/  @P2 STG.E.U16 [R4.64], R6 ;  /* 0x0000000604002986 */ /* 0x0003e2000c101506 */
[----:B------:R-:W-:Y:S01]  /*79fa0*/  ISETP.LT.AND P1, PT, R29, c[0x0][0x178], !P1 ;  /* 0x00005e001d007a0c */ /* 0x000fe20004f21270 */
[----:B------:R3:W-:Y:S01]  /*79fb0*/  @P4 STG.E.U16 [R8.64], R10 ;  /* 0x0000000a08004986 */ /* 0x0007e2000c101506 */
[----:B------:R-:W-:Y:S02]  /*79fc0*/  IADD3 R21, R23, c[0x0][0x198], RZ ;  /* 0x0000660017157a10 */ /* 0x000fe40007ffe0ff */
[----:B------:R-:W-:Y:S02]  /*79fd0*/  ISETP.GE.AND P6, PT, R0, c[0x0][0x17c], PT ;  /* 0x00005f0000007a0c */ /* 0x000fe40003fc6270 */
[----:B------:R-:W-:Y:S01]  /*79fe0*/  ISETP.LT.AND P4, PT, R28, c[0x0][0x178], !P0 ;  /* 0x00005e001c007a0c */ /* 0x000fe20004781270 */
[----:B----4-:R4:W-:Y:S01]  /*79ff0*/  @P5 STG.E.U16 [R12.64], R24 ;  /* 0x000000180c005986 */ /* 0x0109e2000c101506 */
[----:B------:R-:W-:-:S02]  /*7a000*/  ISETP.LT.AND P0, PT, R29, c[0x0][0x178], !P0 ;  /* 0x00005e001d007a0c */ /* 0x000fc40004701270 */
[C---:B------:R-:W-:Y:S01]  /*7a010*/  ISETP.LT.AND P5, PT, R28.reuse, c[0x0][0x178], !P3 ;  /* 0x00005e001c007a0c */ /* 0x040fe20005fa1270 */
[----:B------:R-:W-:Y:S01]  /*7a020*/  ISETP.LT.AND P3, PT, R29, c[0x0][0x178], !P3 ;  /* 0x00005e001d007a0c */ /* 0x000fe20005f61270 */
[----:B------:R-:W-:Y:S02]  /*7a030*/  IADD3 R25, R21, c[0x0][0x198], RZ ;  /* 0x0000660015197a10 */ /* 0x000fe40007ffe0ff */
[----:B------:R-:W-:Y:S01]  /*7a040*/  ISETP.LT.AND P2, PT, R28, c[0x0][0x178], !P6 ;  /* 0x00005e001c007a0c */ /* 0x000fe20007741270 */
[----:B------:R-:W-:Y:S02]  /*7a050*/  ISETP.LT.AND P6, PT, R29, c[0x0][0x178], !P6 ;  /* 0x00005e001d007a0c */ /* 0x000fe400077c1270 */
[----:B0-----:R-:W-:Y:S01]  /*7a060*/  IMAD.WIDE R2, R23, 0x2, R18 ;  /* 0x0000000217027825 */ /* 0x001fe200078e0212 */
[----:B------:R-:W-:Y:S02]  /*7a070*/  IADD3 R23, R25, c[0x0][0x198], RZ ;  /* 0x0000660019177a10 */ /* 0x000fe40007ffe0ff */
[----:B------:R-:W-:Y:S01]  /*7a080*/  PRMT R0, R24, 0x7632, R0 ;  /* 0x0000763218007816 */ /* 0x000fe20000000000 */
[----:B-1----:R-:W-:Y:S01]  /*7a090*/  IMAD.WIDE R4, R21, 0x2, R16 ;  /* 0x0000000215047825 */ /* 0x002fe200078e0210 */
[----:B---3--:R-:W-:-:S03]  /*7a0a0*/  PRMT R10, R11, 0x7632, R10 ;  /* 0x000076320b0a7816 */ /* 0x008fc6000000000a */
[----:B------:R-:W-:-:S04]  /*7a0b0*/  IMAD.WIDE R6, R21, 0x2, R18 ;  /* 0x0000000215067825 */ /* 0x000fc800078e0212 */
[----:B------:R-:W-:-:S04]  /*7a0c0*/  IMAD.WIDE R8, R25, 0x2, R16 ;  /* 0x0000000219087825 */ /* 0x000fc800078e0210 */
[----:B----4-:R-:W-:Y:S01]  /*7a0d0*/  IMAD.WIDE R12, R25, 0x2, R18 ;  /* 0x00000002190c7825 */ /* 0x010fe200078e0212 */
[----:B------:R2:W-:Y:S03]  /*7a0e0*/  @P1 STG.E.U16 [R2.64], R11 ;  /* 0x0000000b02001986 */ /* 0x0005e6000c101506 */
[----:B------:R-:W-:-:S04]  /*7a0f0*/  IMAD.WIDE R16, R23, 0x2, R16 ;  /* 0x0000000217107825 */ /* 0x000fc800078e0210 */
[----:B------:R0:W-:Y:S02]  /*7a100*/  @P4 STG.E.U16 [R4.64], R0 ;  /* 0x0000000004004986 */ /* 0x0001e4000c101506 */
[----:B------:R0:W-:Y:S02]  /*7a110*/  @P0 STG.E.U16 [R6.64], R10 ;  /* 0x0000000a06000986 */ /* 0x0001e4000c101506 */
[----:B------:R-:W-:Y:S01]  /*7a120*/  IMAD.WIDE R18, R23, 0x2, R18 ;  /* 0x0000000217127825 */ /* 0x000fe200078e0212 */
[----:B--2---:R-:W-:Y:S01]  /*7a130*/  PRMT R3, R26, 0x7632, R3 ;  /* 0x000076321a037816 */ /* 0x004fe20000000003 */
[----:B------:R0:W-:Y:S02]  /*7a140*/  @P5 STG.E.U16 [R8.64], R26 ;  /* 0x0000001a08005986 */ /* 0x0001e4000c101506 */
[----:B------:R0:W-:Y:S02]  /*7a150*/  @P3 STG.E.U16 [R12.64], R15 ;  /* 0x0000000f0c003986 */ /* 0x0001e4000c101506 */
[----:B------:R0:W-:Y:S01]  /*7a160*/  @P2 STG.E.U16 [R16.64], R3 ;  /* 0x0000000310002986 */ /* 0x0001e2000c101506 */
[----:B------:R-:W-:Y:S05]  /*7a170*/  @!P6 EXIT ;  /* 0x000000000000e94d */ /* 0x000fea0003800000 */
[----:B0-----:R-:W-:-:S05]  /*7a180*/  PRMT R9, R15, 0x7632, R9 ;  /* 0x000076320f097816 */ /* 0x001fca0000000009 */
[----:B------:R-:W-:Y:S01]  /*7a190*/  STG.E.U16 [R18.64], R9 ;  /* 0x0000000912007986 */ /* 0x000fe2000c101506 */
[----:B------:R-:W-:Y:S05]  /*7a1a0*/  EXIT ;  /* 0x000000000000794d */ /* 0x000fea0003800000 */
.L_x_3:
[----:B------:R-:W-:-:S00]  /*7a1b0*/  BRA `(.L_x_3) ;  /* 0xfffffff000007947 */ /* 0x000fc0000383ffff */
[----:B------:R-:W-:-:S00]  /*7a1c0*/  NOP ;  /* 0x0000000000007918 */ /* 0x000fc00000000000 */
        /* <DEDUP_REMOVED lines=11> */
.L_x_4:


//--------------------- .nv.shared.matmul_kernel  --------------------------
	.section	.nv.shared.matmul_kernel,"aw",@nobits
	.sectionflags	@""
	.align	16
